	.target	sm_80

	.elftype	@"ET_EXEC"


//--------------------- .note.nv.tkinfo           --------------------------
	.section	.note.nv.tkinfo,"",@"SHT_NOTE"
	.sectionflags	@"SHF_NOTE_NV_TKINFO"
	.tkinfo
        /*0018*/ 	.word	0x00000002
        /*0030*/ 	.string	""
        /*0030*/ 	.string	"ptxas"
        /*0030*/ 	.string	"Cuda compilation tools, release 13.0, V13.0.88"
        /*0030*/ 	.string	"Build cuda_13.0.r13.0/compiler.36424714_0"
        /*0030*/ 	.string	"-arch sm_80 -m 64 "



//--------------------- .note.nv.cuinfo           --------------------------
	.section	.note.nv.cuinfo,"",@"SHT_NOTE"
	.sectionflags	@"SHF_NOTE_NV_CUINFO"
        /*0018*/ 	.short	0x0002
        /*001a*/ 	.short	0x0050
        /*001c*/ 	.short	0x0082
	.zero		2


//--------------------- .nv.info                  --------------------------
	.section	.nv.info,"",@"SHT_CUDA_INFO"
	.align	4


	//----- nvinfo : EIATTR_REGCOUNT
	.align		4
        /*0000*/ 	.byte	0x04, 0x2f
        /*0002*/ 	.short	(.L_12 - .L_11)
	.align		4
.L_11:
        /*0004*/ 	.word	index@(_ZN7cutlass13device_kernelIN5flash19enable_sm80_to_sm89INS1_16FlashAttnFwdSm80INS1_25CollectiveMainloopFwdSm80ILi4ELi1ELb0EN4cute5tupleIJNS5_1CILi128EEENS7_ILi64EEENS7_ILi96EEEEEELi96ENS_10bfloat16_tEfNS_4arch4Sm80ELb1ELb0ELb1ELb1ELb1ELb1ELb1ELb0EEENS1_21CollectiveEpilogueFwdINS6_IJS8_SA_S9_EEENS6_IJNS7_ILi1EEESI_SI_EEESC_SE_Li128ELb1ELb1ELb0ELb0EEENS1_19SingleTileSchedulerILb1ELb0ELb1ELi128EEEEEEEEEvNT_6ParamsE)
        /*0008*/ 	.word	0x000000ff


	//----- nvinfo : EIATTR_FRAME_SIZE
	.align		4
.L_12:
        /*000c*/ 	.byte	0x04, 0x11
        /*000e*/ 	.short	(.L_14 - .L_13)
	.align		4
.L_13:
        /*0010*/ 	.word	index@(_ZN7cutlass13device_kernelIN5flash19enable_sm80_to_sm89INS1_16FlashAttnFwdSm80INS1_25CollectiveMainloopFwdSm80ILi4ELi1ELb0EN4cute5tupleIJNS5_1CILi128EEENS7_ILi64EEENS7_ILi96EEEEEELi96ENS_10bfloat16_tEfNS_4arch4Sm80ELb1ELb0ELb1ELb1ELb1ELb1ELb1ELb0EEENS1_21CollectiveEpilogueFwdINS6_IJS8_SA_S9_EEENS6_IJNS7_ILi1EEESI_SI_EEESC_SE_Li128ELb1ELb1ELb0ELb0EEENS1_19SingleTileSchedulerILb1ELb0ELb1ELi128EEEEEEEEEvNT_6ParamsE)
        /*0014*/ 	.word	0x00000070


	//----- nvinfo : EIATTR_REGCOUNT
	.align		4
.L_14:
        /*0018*/ 	.byte	0x04, 0x2f
        /*001a*/ 	.short	(.L_16 - .L_15)
	.align		4
.L_15:
        /*001c*/ 	.word	index@(_ZN7cutlass13device_kernelIN5flash19enable_sm80_to_sm89INS1_16FlashAttnFwdSm80INS1_25CollectiveMainloopFwdSm80ILi4ELi1ELb0EN4cute5tupleIJNS5_1CILi128EEENS7_ILi64EEENS7_ILi96EEEEEELi96ENS_10bfloat16_tEfNS_4arch4Sm80ELb1ELb0ELb1ELb1ELb1ELb0ELb1ELb0EEENS1_21CollectiveEpilogueFwdINS6_IJS8_SA_S9_EEENS6_IJNS7_ILi1EEESI_SI_EEESC_SE_Li128ELb1ELb1ELb0ELb0EEENS1_19SingleTileSchedulerILb1ELb0ELb1ELi128EEEEEEEEEvNT_6ParamsE)
        /*0020*/ 	.word	0x000000ff


	//----- nvinfo : EIATTR_FRAME_SIZE
	.align		4
.L_16:
        /*0024*/ 	.byte	0x04, 0x11
        /*0026*/ 	.short	(.L_18 - .L_17)
	.align		4
.L_17:
        /*0028*/ 	.word	index@(_ZN7cutlass13device_kernelIN5flash19enable_sm80_to_sm89INS1_16FlashAttnFwdSm80INS1_25CollectiveMainloopFwdSm80ILi4ELi1ELb0EN4cute5tupleIJNS5_1CILi128EEENS7_ILi64EEENS7_ILi96EEEEEELi96ENS_10bfloat16_tEfNS_4arch4Sm80ELb1ELb0ELb1ELb1ELb1ELb0ELb1ELb0EEENS1_21CollectiveEpilogueFwdINS6_IJS8_SA_S9_EEENS6_IJNS7_ILi1EEESI_SI_EEESC_SE_Li128ELb1ELb1ELb0ELb0EEENS1_19SingleTileSchedulerILb1ELb0ELb1ELi128EEEEEEEEEvNT_6ParamsE)
        /*002c*/ 	.word	0x00000068


	//----- nvinfo : EIATTR_REGCOUNT
	.align		4
.L_18:
        /*0030*/ 	.byte	0x04, 0x2f
        /*0032*/ 	.short	(.L_20 - .L_19)
	.align		4
.L_19:
        /*0034*/ 	.word	index@(_ZN7cutlass13device_kernelIN5flash19enable_sm80_to_sm89INS1_16FlashAttnFwdSm80INS1_25CollectiveMainloopFwdSm80ILi4ELi1ELb0EN4cute5tupleIJNS5_1CILi128EEENS7_ILi64EEENS7_ILi96EEEEEELi96ENS_10bfloat16_tEfNS_4arch4Sm80ELb1ELb0ELb1ELb0ELb1ELb0ELb1ELb0EEENS1_21CollectiveEpilogueFwdINS6_IJS8_SA_S9_EEENS6_IJNS7_ILi1EEESI_SI_EEESC_SE_Li128ELb0ELb1ELb0ELb0EEENS1_30DynamicPersistentTileSchedulerILi128ELi128ELb0ELb1ELb0EEEEEEEEEvNT_6ParamsE)
        /*0038*/ 	.word	0x000000ff


	//----- nvinfo : EIATTR_FRAME_SIZE
	.align		4
.L_20:
        /*003c*/ 	.byte	0x04, 0x11
        /*003e*/ 	.short	(.L_22 - .L_21)
	.align		4
.L_21:
        /*0040*/ 	.word	index@($__internal_4_$__cuda_sm70_shflsync_idx_p)
        /*0044*/ 	.word	0x00000000


	//----- nvinfo : EIATTR_FRAME_SIZE
	.align		4
.L_22:
        /*0048*/ 	.byte	0x04, 0x11
        /*004a*/ 	.short	(.L_24 - .L_23)
	.align		4
.L_23:
        /*004c*/ 	.word	index@($__internal_3_$__cuda_sm70_shflsync_bfly_p)
        /*0050*/ 	.word	0x00000000


	//----- nvinfo : EIATTR_FRAME_SIZE
	.align		4
.L_24:
        /*0054*/ 	.byte	0x04, 0x11
        /*0056*/ 	.short	(.L_26 - .L_25)
	.align		4
.L_25:
        /*0058*/ 	.word	index@(_ZN7cutlass13device_kernelIN5flash19enable_sm80_to_sm89INS1_16FlashAttnFwdSm80INS1_25CollectiveMainloopFwdSm80ILi4ELi1ELb0EN4cute5tupleIJNS5_1CILi128EEENS7_ILi64EEENS7_ILi96EEEEEELi96ENS_10bfloat16_tEfNS_4arch4Sm80ELb1ELb0ELb1ELb0ELb1ELb0ELb1ELb0EEENS1_21CollectiveEpilogueFwdINS6_IJS8_SA_S9_EEENS6_IJNS7_ILi1EEESI_SI_EEESC_SE_Li128ELb0ELb1ELb0ELb0EEENS1_30DynamicPersistentTileSchedulerILi128ELi128ELb0ELb1ELb0EEEEEEEEEvNT_6ParamsE)
        /*005c*/ 	.word	0x00000090


	//----- nvinfo : EIATTR_REGCOUNT
	.align		4
.L_26:
        /*0060*/ 	.byte	0x04, 0x2f
        /*0062*/ 	.short	(.L_28 - .L_27)
	.align		4
.L_27:
        /*0064*/ 	.word	index@(_ZN7cutlass13device_kernelIN5flash19enable_sm80_to_sm89INS1_16FlashAttnFwdSm80INS1_25CollectiveMainloopFwdSm80ILi4ELi1ELb0EN4cute5tupleIJNS5_1CILi128EEENS7_ILi48EEENS7_ILi96EEEEEELi96ENS_10bfloat16_tEfNS_4arch4Sm80ELb0ELb1ELb1ELb1ELb1ELb1ELb1ELb0EEENS1_21CollectiveEpilogueFwdINS6_IJS8_SA_S9_EEENS6_IJNS7_ILi1EEESI_SI_EEESC_SE_Li128ELb1ELb1ELb0ELb0EEENS1_19SingleTileSchedulerILb1ELb0ELb1ELi128EEEEEEEEEvNT_6ParamsE)
        /*0068*/ 	.word	0x000000ff


	//----- nvinfo : EIATTR_FRAME_SIZE
	.align		4
.L_28:
        /*006c*/ 	.byte	0x04, 0x11
        /*006e*/ 	.short	(.L_30 - .L_29)
	.align		4
.L_29:
        /*0070*/ 	.word	index@($__internal_2_$__cuda_sm70_shflsync_idx_p)
        /*0074*/ 	.word	0x00000000


	//----- nvinfo : EIATTR_FRAME_SIZE
	.align		4
.L_30:
        /*0078*/ 	.byte	0x04, 0x11
        /*007a*/ 	.short	(.L_32 - .L_31)
	.align		4
.L_31:
        /*007c*/ 	.word	index@(_ZN7cutlass13device_kernelIN5flash19enable_sm80_to_sm89INS1_16FlashAttnFwdSm80INS1_25CollectiveMainloopFwdSm80ILi4ELi1ELb0EN4cute5tupleIJNS5_1CILi128EEENS7_ILi48EEENS7_ILi96EEEEEELi96ENS_10bfloat16_tEfNS_4arch4Sm80ELb0ELb1ELb1ELb1ELb1ELb1ELb1ELb0EEENS1_21CollectiveEpilogueFwdINS6_IJS8_SA_S9_EEENS6_IJNS7_ILi1EEESI_SI_EEESC_SE_Li128ELb1ELb1ELb0ELb0EEENS1_19SingleTileSchedulerILb1ELb0ELb1ELi128EEEEEEEEEvNT_6ParamsE)
        /*0080*/ 	.word	0x00000050


	//----- nvinfo : EIATTR_REGCOUNT
	.align		4
.L_32:
        /*0084*/ 	.byte	0x04, 0x2f
        /*0086*/ 	.short	(.L_34 - .L_33)
	.align		4
.L_33:
        /*0088*/ 	.word	index@(_ZN7cutlass13device_kernelIN5flash19enable_sm80_to_sm89INS1_16FlashAttnFwdSm80INS1_25CollectiveMainloopFwdSm80ILi4ELi1ELb0EN4cute5tupleIJNS5_1CILi128EEENS7_ILi48EEENS7_ILi96EEEEEELi96ENS_10bfloat16_tEfNS_4arch4Sm80ELb0ELb1ELb1ELb1ELb1ELb0ELb1ELb0EEENS1_21CollectiveEpilogueFwdINS6_IJS8_SA_S9_EEENS6_IJNS7_ILi1EEESI_SI_EEESC_SE_Li128ELb1ELb1ELb0ELb0EEENS1_19SingleTileSchedulerILb1ELb0ELb1ELi128EEEEEEEEEvNT_6ParamsE)
        /*008c*/ 	.word	0x000000ff


	//----- nvinfo : EIATTR_FRAME_SIZE
	.align		4
.L_34:
        /*0090*/ 	.byte	0x04, 0x11
        /*0092*/ 	.short	(.L_36 - .L_35)
	.align		4
.L_35:
        /*0094*/ 	.word	index@($__internal_1_$__cuda_sm70_shflsync_idx_p)
        /*0098*/ 	.word	0x00000000


	//----- nvinfo : EIATTR_FRAME_SIZE
	.align		4
.L_36:
        /*009c*/ 	.byte	0x04, 0x11
        /*009e*/ 	.short	(.L_38 - .L_37)
	.align		4
.L_37:
        /*00a0*/ 	.word	index@(_ZN7cutlass13device_kernelIN5flash19enable_sm80_to_sm89INS1_16FlashAttnFwdSm80INS1_25CollectiveMainloopFwdSm80ILi4ELi1ELb0EN4cute5tupleIJNS5_1CILi128EEENS7_ILi48EEENS7_ILi96EEEEEELi96ENS_10bfloat16_tEfNS_4arch4Sm80ELb0ELb1ELb1ELb1ELb1ELb0ELb1ELb0EEENS1_21CollectiveEpilogueFwdINS6_IJS8_SA_S9_EEENS6_IJNS7_ILi1EEESI_SI_EEESC_SE_Li128ELb1ELb1ELb0ELb0EEENS1_19SingleTileSchedulerILb1ELb0ELb1ELi128EEEEEEEEEvNT_6ParamsE)
        /*00a4*/ 	.word	0x00000048


	//----- nvinfo : EIATTR_REGCOUNT
	.align		4
.L_38:
        /*00a8*/ 	.byte	0x04, 0x2f
        /*00aa*/ 	.short	(.L_40 - .L_39)
	.align		4
.L_39:
        /*00ac*/ 	.word	index@(_ZN7cutlass13device_kernelIN5flash19enable_sm80_to_sm89INS1_16FlashAttnFwdSm80INS1_25CollectiveMainloopFwdSm80ILi4ELi1ELb0EN4cute5tupleIJNS5_1CILi128EEENS7_ILi48EEENS7_ILi96EEEEEELi96ENS_10bfloat16_tEfNS_4arch4Sm80ELb0ELb1ELb1ELb0ELb1ELb0ELb1ELb0EEENS1_21CollectiveEpilogueFwdINS6_IJS8_SA_S9_EEENS6_IJNS7_ILi1EEESI_SI_EEESC_SE_Li128ELb0ELb1ELb0ELb0EEENS1_19SingleTileSchedulerILb0ELb0ELb1ELi128EEEEEEEEEvNT_6ParamsE)
        /*00b0*/ 	.word	0x000000ff


	//----- nvinfo : EIATTR_FRAME_SIZE
	.align		4
.L_40:
        /*00b4*/ 	.byte	0x04, 0x11
        /*00b6*/ 	.short	(.L_42 - .L_41)
	.align		4
.L_41:
        /*00b8*/ 	.word	index@($__internal_0_$__cuda_sm70_shflsync_idx_p)
        /*00bc*/ 	.word	0x00000000


	//----- nvinfo : EIATTR_FRAME_SIZE
	.align		4
.L_42:
        /*00c0*/ 	.byte	0x04, 0x11
        /*00c2*/ 	.short	(.L_44 - .L_43)
	.align		4
.L_43:
        /*00c4*/ 	.word	index@(_ZN7cutlass13device_kernelIN5flash19enable_sm80_to_sm89INS1_16FlashAttnFwdSm80INS1_25CollectiveMainloopFwdSm80ILi4ELi1ELb0EN4cute5tupleIJNS5_1CILi128EEENS7_ILi48EEENS7_ILi96EEEEEELi96ENS_10bfloat16_tEfNS_4arch4Sm80ELb0ELb1ELb1ELb0ELb1ELb0ELb1ELb0EEENS1_21CollectiveEpilogueFwdINS6_IJS8_SA_S9_EEENS6_IJNS7_ILi1EEESI_SI_EEESC_SE_Li128ELb0ELb1ELb0ELb0EEENS1_19SingleTileSchedulerILb0ELb0ELb1ELi128EEEEEEEEEvNT_6ParamsE)
        /*00c8*/ 	.word	0x00000030


	//----- nvinfo : EIATTR_REGCOUNT
	.align		4
.L_44:
        /*00cc*/ 	.byte	0x04, 0x2f
        /*00ce*/ 	.short	(.L_46 - .L_45)
	.align		4
.L_45:
        /*00d0*/ 	.word	index@(_ZN7cutlass13device_kernelIN5flash19enable_sm80_to_sm89INS1_16FlashAttnFwdSm80INS1_25CollectiveMainloopFwdSm80ILi4ELi1ELb0EN4cute5tupleIJNS5_1CILi128EEENS7_ILi64EEENS7_ILi96EEEEEELi96ENS_10bfloat16_tEfNS_4arch4Sm80ELb0ELb0ELb1ELb1ELb1ELb1ELb1ELb0EEENS1_21CollectiveEpilogueFwdINS6_IJS8_SA_S9_EEENS6_IJNS7_ILi1EEESI_SI_EEESC_SE_Li128ELb1ELb1ELb0ELb0EEENS1_19SingleTileSchedulerILb1ELb0ELb1ELi128EEEEEEEEEvNT_6ParamsE)
        /*00d4*/ 	.word	0x000000ff


	//----- nvinfo : EIATTR_FRAME_SIZE
	.align		4
.L_46:
        /*00d8*/ 	.byte	0x04, 0x11
        /*00da*/ 	.short	(.L_48 - .L_47)
	.align		4
.L_47:
        /*00dc*/ 	.word	index@(_ZN7cutlass13device_kernelIN5flash19enable_sm80_to_sm89INS1_16FlashAttnFwdSm80INS1_25CollectiveMainloopFwdSm80ILi4ELi1ELb0EN4cute5tupleIJNS5_1CILi128EEENS7_ILi64EEENS7_ILi96EEEEEELi96ENS_10bfloat16_tEfNS_4arch4Sm80ELb0ELb0ELb1ELb1ELb1ELb1ELb1ELb0EEENS1_21CollectiveEpilogueFwdINS6_IJS8_SA_S9_EEENS6_IJNS7_ILi1EEESI_SI_EEESC_SE_Li128ELb1ELb1ELb0ELb0EEENS1_19SingleTileSchedulerILb1ELb0ELb1ELi128EEEEEEEEEvNT_6ParamsE)
        /*00e0*/ 	.word	0x00000030


	//----- nvinfo : EIATTR_REGCOUNT
	.align		4
.L_48:
        /*00e4*/ 	.byte	0x04, 0x2f
        /*00e6*/ 	.short	(.L_50 - .L_49)
	.align		4
.L_49:
        /*00e8*/ 	.word	index@(_ZN7cutlass13device_kernelIN5flash19enable_sm80_to_sm89INS1_16FlashAttnFwdSm80INS1_25CollectiveMainloopFwdSm80ILi4ELi1ELb0EN4cute5tupleIJNS5_1CILi128EEENS7_ILi64EEENS7_ILi96EEEEEELi96ENS_10bfloat16_tEfNS_4arch4Sm80ELb0ELb0ELb1ELb1ELb1ELb0ELb1ELb0EEENS1_21CollectiveEpilogueFwdINS6_IJS8_SA_S9_EEENS6_IJNS7_ILi1EEESI_SI_EEESC_SE_Li128ELb1ELb1ELb0ELb0EEENS1_19SingleTileSchedulerILb1ELb0ELb1ELi128EEEEEEEEEvNT_6ParamsE)
        /*00ec*/ 	.word	0x000000ff


	//----- nvinfo : EIATTR_FRAME_SIZE
	.align		4
.L_50:
        /*00f0*/ 	.byte	0x04, 0x11
        /*00f2*/ 	.short	(.L_52 - .L_51)
	.align		4
.L_51:
        /*00f4*/ 	.word	index@(_ZN7cutlass13device_kernelIN5flash19enable_sm80_to_sm89INS1_16FlashAttnFwdSm80INS1_25CollectiveMainloopFwdSm80ILi4ELi1ELb0EN4cute5tupleIJNS5_1CILi128EEENS7_ILi64EEENS7_ILi96EEEEEELi96ENS_10bfloat16_tEfNS_4arch4Sm80ELb0ELb0ELb1ELb1ELb1ELb0ELb1ELb0EEENS1_21CollectiveEpilogueFwdINS6_IJS8_SA_S9_EEENS6_IJNS7_ILi1EEESI_SI_EEESC_SE_Li128ELb1ELb1ELb0ELb0EEENS1_19SingleTileSchedulerILb1ELb0ELb1ELi128EEEEEEEEEvNT_6ParamsE)
        /*00f8*/ 	.word	0x00000038


	//----- nvinfo : EIATTR_REGCOUNT
	.align		4
.L_52:
        /*00fc*/ 	.byte	0x04, 0x2f
        /*00fe*/ 	.short	(.L_54 - .L_53)
	.align		4
.L_53:
        /*0100*/ 	.word	index@(_ZN7cutlass13device_kernelIN5flash19enable_sm80_to_sm89INS1_16FlashAttnFwdSm80INS1_25CollectiveMainloopFwdSm80ILi4ELi1ELb0EN4cute5tupleIJNS5_1CILi128EEENS7_ILi64EEENS7_ILi96EEEEEELi96ENS_10bfloat16_tEfNS_4arch4Sm80ELb0ELb0ELb1ELb0ELb1ELb0ELb1ELb0EEENS1_21CollectiveEpilogueFwdINS6_IJS8_SA_S9_EEENS6_IJNS7_ILi1EEESI_SI_EEESC_SE_Li128ELb0ELb1ELb0ELb0EEENS1_19SingleTileSchedulerILb0ELb0ELb1ELi128EEEEEEEEEvNT_6ParamsE)
        /*0104*/ 	.word	0x000000ff


	//----- nvinfo : EIATTR_FRAME_SIZE
	.align		4
.L_54:
        /*0108*/ 	.byte	0x04, 0x11
        /*010a*/ 	.short	(.L_56 - .L_55)
	.align		4
.L_55:
        /*010c*/ 	.word	index@(_ZN7cutlass13device_kernelIN5flash19enable_sm80_to_sm89INS1_16FlashAttnFwdSm80INS1_25CollectiveMainloopFwdSm80ILi4ELi1ELb0EN4cute5tupleIJNS5_1CILi128EEENS7_ILi64EEENS7_ILi96EEEEEELi96ENS_10bfloat16_tEfNS_4arch4Sm80ELb0ELb0ELb1ELb0ELb1ELb0ELb1ELb0EEENS1_21CollectiveEpilogueFwdINS6_IJS8_SA_S9_EEENS6_IJNS7_ILi1EEESI_SI_EEESC_SE_Li128ELb0ELb1ELb0ELb0EEENS1_19SingleTileSchedulerILb0ELb0ELb1ELi128EEEEEEEEEvNT_6ParamsE)
        /*0110*/ 	.word	0x00000058


	//----- nvinfo : EIATTR_MIN_STACK_SIZE
	.align		4
.L_56:
        /*0114*/ 	.byte	0x04, 0x12
        /*0116*/ 	.short	(.L_58 - .L_57)
	.align		4
.L_57:
        /*0118*/ 	.word	index@(_ZN7cutlass13device_kernelIN5flash19enable_sm80_to_sm89INS1_16FlashAttnFwdSm80INS1_25CollectiveMainloopFwdSm80ILi4ELi1ELb0EN4cute5tupleIJNS5_1CILi128EEENS7_ILi64EEENS7_ILi96EEEEEELi96ENS_10bfloat16_tEfNS_4arch4Sm80ELb0ELb0ELb1ELb0ELb1ELb0ELb1ELb0EEENS1_21CollectiveEpilogueFwdINS6_IJS8_SA_S9_EEENS6_IJNS7_ILi1EEESI_SI_EEESC_SE_Li128ELb0ELb1ELb0ELb0EEENS1_19SingleTileSchedulerILb0ELb0ELb1ELi128EEEEEEEEEvNT_6ParamsE)
        /*011c*/ 	.word	0x00000058


	//----- nvinfo : EIATTR_MIN_STACK_SIZE
	.align		4
.L_58:
        /*0120*/ 	.byte	0x04, 0x12
        /*0122*/ 	.short	(.L_60 - .L_59)
	.align		4
.L_59:
        /*0124*/ 	.word	index@(_ZN7cutlass13device_kernelIN5flash19enable_sm80_to_sm89INS1_16FlashAttnFwdSm80INS1_25CollectiveMainloopFwdSm80ILi4ELi1ELb0EN4cute5tupleIJNS5_1CILi128EEENS7_ILi64EEENS7_ILi96EEEEEELi96ENS_10bfloat16_tEfNS_4arch4Sm80ELb0ELb0ELb1ELb1ELb1ELb0ELb1ELb0EEENS1_21CollectiveEpilogueFwdINS6_IJS8_SA_S9_EEENS6_IJNS7_ILi1EEESI_SI_EEESC_SE_Li128ELb1ELb1ELb0ELb0EEENS1_19SingleTileSchedulerILb1ELb0ELb1ELi128EEEEEEEEEvNT_6ParamsE)
        /*0128*/ 	.word	0x00000038


	//----- nvinfo : EIATTR_MIN_STACK_SIZE
	.align		4
.L_60:
        /*012c*/ 	.byte	0x04, 0x12
        /*012e*/ 	.short	(.L_62 - .L_61)
	.align		4
.L_61:
        /*0130*/ 	.word	index@(_ZN7cutlass13device_kernelIN5flash19enable_sm80_to_sm89INS1_16FlashAttnFwdSm80INS1_25CollectiveMainloopFwdSm80ILi4ELi1ELb0EN4cute5tupleIJNS5_1CILi128EEENS7_ILi64EEENS7_ILi96EEEEEELi96ENS_10bfloat16_tEfNS_4arch4Sm80ELb0ELb0ELb1ELb1ELb1ELb1ELb1ELb0EEENS1_21CollectiveEpilogueFwdINS6_IJS8_SA_S9_EEENS6_IJNS7_ILi1EEESI_SI_EEESC_SE_Li128ELb1ELb1ELb0ELb0EEENS1_19SingleTileSchedulerILb1ELb0ELb1ELi128EEEEEEEEEvNT_6ParamsE)
        /*0134*/ 	.word	0x00000030


	//----- nvinfo : EIATTR_MIN_STACK_SIZE
	.align		4
.L_62:
        /*0138*/ 	.byte	0x04, 0x12
        /*013a*/ 	.short	(.L_64 - .L_63)
	.align		4
.L_63:
        /*013c*/ 	.word	index@(_ZN7cutlass13device_kernelIN5flash19enable_sm80_to_sm89INS1_16FlashAttnFwdSm80INS1_25CollectiveMainloopFwdSm80ILi4ELi1ELb0EN4cute5tupleIJNS5_1CILi128EEENS7_ILi48EEENS7_ILi96EEEEEELi96ENS_10bfloat16_tEfNS_4arch4Sm80ELb0ELb1ELb1ELb0ELb1ELb0ELb1ELb0EEENS1_21CollectiveEpilogueFwdINS6_IJS8_SA_S9_EEENS6_IJNS7_ILi1EEESI_SI_EEESC_SE_Li128ELb0ELb1ELb0ELb0EEENS1_19SingleTileSchedulerILb0ELb0ELb1ELi128EEEEEEEEEvNT_6ParamsE)
        /*0140*/ 	.word	0x00000030


	//----- nvinfo : EIATTR_MIN_STACK_SIZE
	.align		4
.L_64:
        /*0144*/ 	.byte	0x04, 0x12
        /*0146*/ 	.short	(.L_66 - .L_65)
	.align		4
.L_65:
        /*0148*/ 	.word	index@(_ZN7cutlass13device_kernelIN5flash19enable_sm80_to_sm89INS1_16FlashAttnFwdSm80INS1_25CollectiveMainloopFwdSm80ILi4ELi1ELb0EN4cute5tupleIJNS5_1CILi128EEENS7_ILi48EEENS7_ILi96EEEEEELi96ENS_10bfloat16_tEfNS_4arch4Sm80ELb0ELb1ELb1ELb1ELb1ELb0ELb1ELb0EEENS1_21CollectiveEpilogueFwdINS6_IJS8_SA_S9_EEENS6_IJNS7_ILi1EEESI_SI_EEESC_SE_Li128ELb1ELb1ELb0ELb0EEENS1_19SingleTileSchedulerILb1ELb0ELb1ELi128EEEEEEEEEvNT_6ParamsE)
        /*014c*/ 	.word	0x00000048


	//----- nvinfo : EIATTR_MIN_STACK_SIZE
	.align		4
.L_66:
        /*0150*/ 	.byte	0x04, 0x12
        /*0152*/ 	.short	(.L_68 - .L_67)
	.align		4
.L_67:
        /*0154*/ 	.word	index@(_ZN7cutlass13device_kernelIN5flash19enable_sm80_to_sm89INS1_16FlashAttnFwdSm80INS1_25CollectiveMainloopFwdSm80ILi4ELi1ELb0EN4cute5tupleIJNS5_1CILi128EEENS7_ILi48EEENS7_ILi96EEEEEELi96ENS_10bfloat16_tEfNS_4arch4Sm80ELb0ELb1ELb1ELb1ELb1ELb1ELb1ELb0EEENS1_21CollectiveEpilogueFwdINS6_IJS8_SA_S9_EEENS6_IJNS7_ILi1EEESI_SI_EEESC_SE_Li128ELb1ELb1ELb0ELb0EEENS1_19SingleTileSchedulerILb1ELb0ELb1ELi128EEEEEEEEEvNT_6ParamsE)
        /*0158*/ 	.word	0x00000050


	//----- nvinfo : EIATTR_MIN_STACK_SIZE
	.align		4
.L_68:
        /*015c*/ 	.byte	0x04, 0x12
        /*015e*/ 	.short	(.L_70 - .L_69)
	.align		4
.L_69:
        /*0160*/ 	.word	index@(_ZN7cutlass13device_kernelIN5flash19enable_sm80_to_sm89INS1_16FlashAttnFwdSm80INS1_25CollectiveMainloopFwdSm80ILi4ELi1ELb0EN4cute5tupleIJNS5_1CILi128EEENS7_ILi64EEENS7_ILi96EEEEEELi96ENS_10bfloat16_tEfNS_4arch4Sm80ELb1ELb0ELb1ELb0ELb1ELb0ELb1ELb0EEENS1_21CollectiveEpilogueFwdINS6_IJS8_SA_S9_EEENS6_IJNS7_ILi1EEESI_SI_EEESC_SE_Li128ELb0ELb1ELb0ELb0EEENS1_30DynamicPersistentTileSchedulerILi128ELi128ELb0ELb1ELb0EEEEEEEEEvNT_6ParamsE)
        /*0164*/ 	.word	0x00000090


	//----- nvinfo : EIATTR_MIN_STACK_SIZE
	.align		4
.L_70:
        /*0168*/ 	.byte	0x04, 0x12
        /*016a*/ 	.short	(.L_72 - .L_71)
	.align		4
.L_71:
        /*016c*/ 	.word	index@(_ZN7cutlass13device_kernelIN5flash19enable_sm80_to_sm89INS1_16FlashAttnFwdSm80INS1_25CollectiveMainloopFwdSm80ILi4ELi1ELb0EN4cute5tupleIJNS5_1CILi128EEENS7_ILi64EEENS7_ILi96EEEEEELi96ENS_10bfloat16_tEfNS_4arch4Sm80ELb1ELb0ELb1ELb1ELb1ELb0ELb1ELb0EEENS1_21CollectiveEpilogueFwdINS6_IJS8_SA_S9_EEENS6_IJNS7_ILi1EEESI_SI_EEESC_SE_Li128ELb1ELb1ELb0ELb0EEENS1_19SingleTileSchedulerILb1ELb0ELb1ELi128EEEEEEEEEvNT_6ParamsE)
        /*0170*/ 	.word	0x00000068


	//----- nvinfo : EIATTR_MIN_STACK_SIZE
	.align		4
.L_72:
        /*0174*/ 	.byte	0x04, 0x12
        /*0176*/ 	.short	(.L_74 - .L_73)
	.align		4
.L_73:
        /*0178*/ 	.word	index@(_ZN7cutlass13device_kernelIN5flash19enable_sm80_to_sm89INS1_16FlashAttnFwdSm80INS1_25CollectiveMainloopFwdSm80ILi4ELi1ELb0EN4cute5tupleIJNS5_1CILi128EEENS7_ILi64EEENS7_ILi96EEEEEELi96ENS_10bfloat16_tEfNS_4arch4Sm80ELb1ELb0ELb1ELb1ELb1ELb1ELb1ELb0EEENS1_21CollectiveEpilogueFwdINS6_IJS8_SA_S9_EEENS6_IJNS7_ILi1EEESI_SI_EEESC_SE_Li128ELb1ELb1ELb0ELb0EEENS1_19SingleTileSchedulerILb1ELb0ELb1ELi128EEEEEEEEEvNT_6ParamsE)
        /*017c*/ 	.word	0x00000070
.L_74:


//--------------------- .nv.info._ZN7cutlass13device_kernelIN5flash19enable_sm80_to_sm89INS1_16FlashAttnFwdSm80INS1_25CollectiveMainloopFwdSm80ILi4ELi1ELb0EN4cute5tupleIJNS5_1CILi128EEENS7_ILi64EEENS7_ILi96EEEEEELi96ENS_10bfloat16_tEfNS_4arch4Sm80ELb0ELb0ELb1ELb0ELb1ELb0ELb1ELb0EEENS1_21CollectiveEpilogueFwdINS6_IJS8_SA_S9_EEENS6_IJNS7_ILi1EEESI_SI_EEESC_SE_Li128ELb0ELb1ELb0ELb0EEENS1_19SingleTileSchedulerILb0ELb0ELb1ELi128EEEEEEEEEvNT_6ParamsE --------------------------
	.section	.nv.info._ZN7cutlass13device_kernelIN5flash19enable_sm80_to_sm89INS1_16FlashAttnFwdSm80INS1_25CollectiveMainloopFwdSm80ILi4ELi1ELb0EN4cute5tupleIJNS5_1CILi128EEENS7_ILi64EEENS7_ILi96EEEEEELi96ENS_10bfloat16_tEfNS_4arch4Sm80ELb0ELb0ELb1ELb0ELb1ELb0ELb1ELb0EEENS1_21CollectiveEpilogueFwdINS6_IJS8_SA_S9_EEENS6_IJNS7_ILi1EEESI_SI_EEESC_SE_Li128ELb0ELb1ELb0ELb0EEENS1_19SingleTileSchedulerILb0ELb0ELb1ELi128EEEEEEEEEvNT_6ParamsE,"",@"SHT_CUDA_INFO"
	.sectionflags	@""
	.align	4


	//----- nvinfo : EIATTR_CUDA_API_VERSION
	.align		4
        /*0000*/ 	.byte	0x04, 0x37
        /*0002*/ 	.short	(.L_76 - .L_75)
.L_75:
        /*0004*/ 	.word	0x00000082


	//----- nvinfo : EIATTR_SW2861232_WAR
	.align		4
.L_76:
        /*0008*/ 	.byte	0x01, 0x35
	.zero		2


	//----- nvinfo : EIATTR_PARAM_CBANK
	.align		4
        /*000c*/ 	.byte	0x04, 0x0a
        /*000e*/ 	.short	(.L_78 - .L_77)
	.align		4
.L_77:
        /*0010*/ 	.word	index@(.nv.constant0._ZN7cutlass13device_kernelIN5flash19enable_sm80_to_sm89INS1_16FlashAttnFwdSm80INS1_25CollectiveMainloopFwdSm80ILi4ELi1ELb0EN4cute5tupleIJNS5_1CILi128EEENS7_ILi64EEENS7_ILi96EEEEEELi96ENS_10bfloat16_tEfNS_4arch4Sm80ELb0ELb0ELb1ELb0ELb1ELb0ELb1ELb0EEENS1_21CollectiveEpilogueFwdINS6_IJS8_SA_S9_EEENS6_IJNS7_ILi1EEESI_SI_EEESC_SE_Li128ELb0ELb1ELb0ELb0EEENS1_19SingleTileSchedulerILb0ELb0ELb1ELi128EEEEEEEEEvNT_6ParamsE)
        /*0014*/ 	.short	0x0160
        /*0016*/ 	.short	0x0418


	//----- nvinfo : EIATTR_CBANK_PARAM_SIZE
	.align		4
.L_78:
        /*0018*/ 	.byte	0x03, 0x19
        /*001a*/ 	.short	0x0418


	//----- nvinfo : EIATTR_KPARAM_INFO
	.align		4
        /*001c*/ 	.byte	0x04, 0x17
        /*001e*/ 	.short	(.L_80 - .L_79)
.L_79:
        /*0020*/ 	.word	0x00000000
        /*0024*/ 	.short	0x0000
        /*0026*/ 	.short	0x0000
        /*0028*/ 	.byte	0x00, 0xf0, 0x61, 0x10


	//----- nvinfo : EIATTR_MAXREG_COUNT
	.align		4
.L_80:
        /*002c*/ 	.byte	0x03, 0x1b
        /*002e*/ 	.short	0x00ff


	//----- nvinfo : EIATTR_NUM_BARRIERS
	.align		4
        /*0030*/ 	.byte	0x02, 0x4c
        /*0032*/ 	.byte	0x02
	.zero		1


	//----- nvinfo : EIATTR_ANNOTATIONS
	.align		4
        /*0034*/ 	.byte	0x04, 0x55
        /*0036*/ 	.short	(.L_82 - .L_81)


	//   ....[0]....
.L_81:
        /*0038*/ 	.word	0x00000001
        /*003c*/ 	.byte	0xd0, 0x03, 0x00, 0x00, 0x01, 0x00, 0x00, 0x00, 0x10, 0x04, 0x00, 0x00, 0x01, 0x00, 0x00, 0x00
        /* <DEDUP_REMOVED lines=26> */
        /*01ec*/ 	.byte	0x10, 0xab, 0x00, 0x00, 0x01, 0x00, 0x00, 0x00, 0x20, 0xab, 0x00, 0x00


	//----- nvinfo : EIATTR_MERCURY_ISA_VERSION
	.align		4
.L_82:
        /*01f8*/ 	.byte	0x03, 0x5f
        /*01fa*/ 	.short	0x0000


	//----- nvinfo : EIATTR_COOP_GROUP_MASK_REGIDS
	.align		4
        /*01fc*/ 	.byte	0x04, 0x29
        /*01fe*/ 	.short	(.L_84 - .L_83)


	//   ....[0]....
.L_83:
        /*0200*/ 	.word	0xffffffff


	//   ....[1]....
        /*0204*/ 	.word	0xffffffff


	//   ....[2]....
        /*0208*/ 	.word	0xffffffff


	//   ....[3]....
        /*020c*/ 	.word	0xffffffff


	//   ....[4]....
        /*0210*/ 	.word	0xffffffff


	//   ....[5]....
        /*0214*/ 	.word	0xffffffff


	//   ....[6]....
        /*0218*/ 	.word	0xffffffff


	//   ....[7]....
        /*021c*/ 	.word	0xffffffff


	//   ....[8]....
        /*0220*/ 	.word	0xffffffff


	//   ....[9]....
        /*0224*/ 	.word	0xffffffff


	//   ....[10]....
        /*0228*/ 	.word	0xffffffff


	//   ....[11]....
        /*022c*/ 	.word	0xffffffff


	//   ....[12]....
        /*0230*/ 	.word	0xffffffff


	//   ....[13]....
        /*0234*/ 	.word	0xffffffff


	//   ....[14]....
        /*0238*/ 	.word	0xffffffff


	//   ....[15]....
        /*023c*/ 	.word	0xffffffff


	//   ....[16]....
        /*0240*/ 	.word	0xffffffff


	//   ....[17]....
        /*0244*/ 	.word	0xffffffff


	//   ....[18]....
        /*0248*/ 	.word	0xffffffff


	//   ....[19]....
        /*024c*/ 	.word	0xffffffff


	//   ....[20]....
        /*0250*/ 	.word	0xffffffff


	//   ....[21]....
        /*0254*/ 	.word	0xffffffff


	//   ....[22]....
        /*0258*/ 	.word	0xffffffff


	//   ....[23]....
        /*025c*/ 	.word	0xffffffff


	//   ....[24]....
        /*0260*/ 	.word	0xffffffff


	//   ....[25]....
        /*0264*/ 	.word	0xffffffff


	//   ....[26]....
        /*0268*/ 	.word	0xffffffff


	//   ....[27]....
        /*026c*/ 	.word	0xffffffff


	//   ....[28]....
        /*0270*/ 	.word	0xffffffff


	//   ....[29]....
        /*0274*/ 	.word	0xffffffff


	//   ....[30]....
        /*0278*/ 	.word	0xffffffff


	//   ....[31]....
        /*027c*/ 	.word	0xffffffff


	//   ....[32]....
        /*0280*/ 	.word	0xffffffff


	//   ....[33]....
        /*0284*/ 	.word	0xffffffff


	//   ....[34]....
        /*0288*/ 	.word	0xffffffff


	//   ....[35]....
        /*028c*/ 	.word	0xffffffff


	//   ....[36]....
        /*0290*/ 	.word	0xffffffff


	//   ....[37]....
        /*0294*/ 	.word	0xffffffff


	//   ....[38]....
        /*0298*/ 	.word	0xffffffff


	//   ....[39]....
        /*029c*/ 	.word	0xffffffff


	//   ....[40]....
        /*02a0*/ 	.word	0xffffffff


	//   ....[41]....
        /*02a4*/ 	.word	0xffffffff


	//   ....[42]....
        /*02a8*/ 	.word	0xffffffff


	//   ....[43]....
        /*02ac*/ 	.word	0xffffffff


	//   ....[44]....
        /*02b0*/ 	.word	0xffffffff


	//   ....[45]....
        /*02b4*/ 	.word	0xffffffff


	//   ....[46]....
        /*02b8*/ 	.word	0xffffffff


	//   ....[47]....
        /*02bc*/ 	.word	0xffffffff


	//   ....[48]....
        /*02c0*/ 	.word	0xffffffff


	//   ....[49]....
        /*02c4*/ 	.word	0xffffffff


	//   ....[50]....
        /*02c8*/ 	.word	0xffffffff


	//   ....[51]....
        /*02cc*/ 	.word	0xffffffff


	//   ....[52]....
        /*02d0*/ 	.word	0xffffffff


	//   ....[53]....
        /*02d4*/ 	.word	0xffffffff


	//   ....[54]....
        /*02d8*/ 	.word	0xffffffff


	//   ....[55]....
        /*02dc*/ 	.word	0xffffffff


	//   ....[56]....
        /*02e0*/ 	.word	0xffffffff


	//   ....[57]....
        /*02e4*/ 	.word	0xffffffff


	//   ....[58]....
        /*02e8*/ 	.word	0xffffffff


	//   ....[59]....
        /*02ec*/ 	.word	0xffffffff


	//   ....[60]....
        /*02f0*/ 	.word	0xffffffff


	//   ....[61]....
        /*02f4*/ 	.word	0xffffffff


	//   ....[62]....
        /*02f8*/ 	.word	0xffffffff


	//   ....[63]....
        /*02fc*/ 	.word	0xffffffff


	//   ....[64]....
        /*0300*/ 	.word	0xffffffff


	//   ....[65]....
        /*0304*/ 	.word	0xffffffff


	//   ....[66]....
        /*0308*/ 	.word	0xffffffff


	//   ....[67]....
        /*030c*/ 	.word	0xffffffff


	//----- nvinfo : EIATTR_COOP_GROUP_INSTR_OFFSETS
	.align		4
.L_84:
        /*0310*/ 	.byte	0x04, 0x28
        /*0312*/ 	.short	(.L_86 - .L_85)


	//   ....[0]....
.L_85:
        /*0314*/ 	.word	0x00000660


	//   ....[1]....
        /*0318*/ 	.word	0x000006b0


	//   ....[2]....
        /*031c*/ 	.word	0x00000790


	//   ....[3]....
        /*0320*/ 	.word	0x000007c0


	//   ....[4]....
        /*0324*/ 	.word	0x00000a50


	//   ....[5]....
        /*0328*/ 	.word	0x00000a80


	//   ....[6]....
        /*032c*/ 	.word	0x00000ab0


	//   ....[7]....
        /*0330*/ 	.word	0x00000af0


	//   ....[8]....
        /*0334*/ 	.word	0x00001040


	//   ....[9]....
        /*0338*/ 	.word	0x00001070


	//   ....[10]....
        /*033c*/ 	.word	0x00001080


	//   ....[11]....
        /*0340*/ 	.word	0x000010b0


	//   ....[12]....
        /*0344*/ 	.word	0x00001730


	//   ....[13]....
        /*0348*/ 	.word	0x00001750


	//   ....[14]....
        /*034c*/ 	.word	0x00001770


	//   ....[15]....
        /*0350*/ 	.word	0x000017a0


	//   ....[16]....
        /*0354*/ 	.word	0x00002ca0


	//   ....[17]....
        /*0358*/ 	.word	0x00002cd0


	//   ....[18]....
        /*035c*/ 	.word	0x00002cf0


	//   ....[19]....
        /*0360*/ 	.word	0x00002d10


	//   ....[20]....
        /*0364*/ 	.word	0x00003580


	//   ....[21]....
        /*0368*/ 	.word	0x000036d0


	//   ....[22]....
        /*036c*/ 	.word	0x00003700


	//   ....[23]....
        /*0370*/ 	.word	0x00003800


	//   ....[24]....
        /*0374*/ 	.word	0x00003840


	//   ....[25]....
        /*0378*/ 	.word	0x00003980


	//   ....[26]....
        /*037c*/ 	.word	0x000039b0


	//   ....[27]....
        /*0380*/ 	.word	0x00003b50


	//   ....[28]....
        /*0384*/ 	.word	0x000056b0


	//   ....[29]....
        /*0388*/ 	.word	0x000056c0


	//   ....[30]....
        /*038c*/ 	.word	0x00005740


	//   ....[31]....
        /*0390*/ 	.word	0x00005770


	//   ....[32]....
        /*0394*/ 	.word	0x000059d0


	//   ....[33]....
        /*0398*/ 	.word	0x000059e0


	//   ....[34]....
        /*039c*/ 	.word	0x00005ad0


	//   ....[35]....
        /*03a0*/ 	.word	0x00005af0


	//   ....[36]....
        /*03a4*/ 	.word	0x00006ed0


	//   ....[37]....
        /*03a8*/ 	.word	0x00006f40


	//   ....[38]....
        /*03ac*/ 	.word	0x00006fe0


	//   ....[39]....
        /*03b0*/ 	.word	0x00007040


	//   ....[40]....
        /*03b4*/ 	.word	0x00007070


	//   ....[41]....
        /*03b8*/ 	.word	0x000070a0


	//   ....[42]....
        /*03bc*/ 	.word	0x000071d0


	//   ....[43]....
        /*03c0*/ 	.word	0x000076a0


	//   ....[44]....
        /*03c4*/ 	.word	0x00009690


	//   ....[45]....
        /*03c8*/ 	.word	0x000096a0


	//   ....[46]....
        /*03cc*/ 	.word	0x000096b0


	//   ....[47]....
        /*03d0*/ 	.word	0x000096c0


	//   ....[48]....
        /*03d4*/ 	.word	0x000096f0


	//   ....[49]....
        /*03d8*/ 	.word	0x00009730


	//   ....[50]....
        /*03dc*/ 	.word	0x00009740


	//   ....[51]....
        /*03e0*/ 	.word	0x00009750


	//   ....[52]....
        /*03e4*/ 	.word	0x0000ac90


	//   ....[53]....
        /*03e8*/ 	.word	0x0000aca0


	//   ....[54]....
        /*03ec*/ 	.word	0x0000acc0


	//   ....[55]....
        /*03f0*/ 	.word	0x0000acd0


	//   ....[56]....
        /*03f4*/ 	.word	0x0000ace0


	//   ....[57]....
        /*03f8*/ 	.word	0x0000acf0


	//   ....[58]....
        /*03fc*/ 	.word	0x0000ad00


	//   ....[59]....
        /*0400*/ 	.word	0x0000ad10


	//   ....[60]....
        /*0404*/ 	.word	0x0000ae80


	//   ....[61]....
        /*0408*/ 	.word	0x0000aeb0


	//   ....[62]....
        /*040c*/ 	.word	0x0000b020


	//   ....[63]....
        /*0410*/ 	.word	0x0000b050


	//   ....[64]....
        /*0414*/ 	.word	0x0000b180


	//   ....[65]....
        /*0418*/ 	.word	0x0000b1b0


	//   ....[66]....
        /*041c*/ 	.word	0x0000b2e0


	//   ....[67]....
        /*0420*/ 	.word	0x0000b300


	//----- nvinfo : EIATTR_EXIT_INSTR_OFFSETS
	.align		4
.L_86:
        /*0424*/ 	.byte	0x04, 0x1c
        /*0426*/ 	.short	(.L_88 - .L_87)


	//   ....[0]....
.L_87:
        /*0428*/ 	.word	0x00000040


	//   ....[1]....
        /*042c*/ 	.word	0x0000b310


	//   ....[2]....
        /*0430*/ 	.word	0x0000b3c0


	//   ....[3]....
        /*0434*/ 	.word	0x0000b420


	//----- nvinfo : EIATTR_CTAIDZ_USED
	.align		4
.L_88:
        /*0438*/ 	.byte	0x01, 0x04
	.zero		2


	//----- nvinfo : EIATTR_MAX_THREADS
	.align		4
        /*043c*/ 	.byte	0x04, 0x05
        /*043e*/ 	.short	(.L_90 - .L_89)
.L_89:
        /*0440*/ 	.word	0x00000080
        /*0444*/ 	.word	0x00000001
        /*0448*/ 	.word	0x00000001


	//----- nvinfo : EIATTR_CRS_STACK_SIZE
	.align		4
.L_90:
        /*044c*/ 	.byte	0x04, 0x1e
        /*044e*/ 	.short	(.L_92 - .L_91)
.L_91:
        /*0450*/ 	.word	0x00000000
.L_92:


//--------------------- .nv.info._ZN7cutlass13device_kernelIN5flash19enable_sm80_to_sm89INS1_16FlashAttnFwdSm80INS1_25CollectiveMainloopFwdSm80ILi4ELi1ELb0EN4cute5tupleIJNS5_1CILi128EEENS7_ILi64EEENS7_ILi96EEEEEELi96ENS_10bfloat16_tEfNS_4arch4Sm80ELb0ELb0ELb1ELb1ELb1ELb0ELb1ELb0EEENS1_21CollectiveEpilogueFwdINS6_IJS8_SA_S9_EEENS6_IJNS7_ILi1EEESI_SI_EEESC_SE_Li128ELb1ELb1ELb0ELb0EEENS1_19SingleTileSchedulerILb1ELb0ELb1ELi128EEEEEEEEEvNT_6ParamsE --------------------------
	.section	.nv.info._ZN7cutlass13device_kernelIN5flash19enable_sm80_to_sm89INS1_16FlashAttnFwdSm80INS1_25CollectiveMainloopFwdSm80ILi4ELi1ELb0EN4cute5tupleIJNS5_1CILi128EEENS7_ILi64EEENS7_ILi96EEEEEELi96ENS_10bfloat16_tEfNS_4arch4Sm80ELb0ELb0ELb1ELb1ELb1ELb0ELb1ELb0EEENS1_21CollectiveEpilogueFwdINS6_IJS8_SA_S9_EEENS6_IJNS7_ILi1EEESI_SI_EEESC_SE_Li128ELb1ELb1ELb0ELb0EEENS1_19SingleTileSchedulerILb1ELb0ELb1ELi128EEEEEEEEEvNT_6ParamsE,"",@"SHT_CUDA_INFO"
	.sectionflags	@""
	.align	4


	//----- nvinfo : EIATTR_CUDA_API_VERSION
	.align		4
        /*0000*/ 	.byte	0x04, 0x37
        /*0002*/ 	.short	(.L_94 - .L_93)
.L_93:
        /*0004*/ 	.word	0x00000082


	//----- nvinfo : EIATTR_SW2861232_WAR
	.align		4
.L_94:
        /*0008*/ 	.byte	0x01, 0x35
	.zero		2


	//----- nvinfo : EIATTR_PARAM_CBANK
	.align		4
        /*000c*/ 	.byte	0x04, 0x0a
        /*000e*/ 	.short	(.L_96 - .L_95)
	.align		4
.L_95:
        /*0010*/ 	.word	index@(.nv.constant0._ZN7cutlass13device_kernelIN5flash19enable_sm80_to_sm89INS1_16FlashAttnFwdSm80INS1_25CollectiveMainloopFwdSm80ILi4ELi1ELb0EN4cute5tupleIJNS5_1CILi128EEENS7_ILi64EEENS7_ILi96EEEEEELi96ENS_10bfloat16_tEfNS_4arch4Sm80ELb0ELb0ELb1ELb1ELb1ELb0ELb1ELb0EEENS1_21CollectiveEpilogueFwdINS6_IJS8_SA_S9_EEENS6_IJNS7_ILi1EEESI_SI_EEESC_SE_Li128ELb1ELb1ELb0ELb0EEENS1_19SingleTileSchedulerILb1ELb0ELb1ELi128EEEEEEEEEvNT_6ParamsE)
        /*0014*/ 	.short	0x0160
        /*0016*/ 	.short	0x0418


	//----- nvinfo : EIATTR_CBANK_PARAM_SIZE
	.align		4
.L_96:
        /*0018*/ 	.byte	0x03, 0x19
        /*001a*/ 	.short	0x0418


	//----- nvinfo : EIATTR_KPARAM_INFO
	.align		4
        /*001c*/ 	.byte	0x04, 0x17
        /*001e*/ 	.short	(.L_98 - .L_97)
.L_97:
        /*0020*/ 	.word	0x00000000
        /*0024*/ 	.short	0x0000
        /*0026*/ 	.short	0x0000
        /*0028*/ 	.byte	0x00, 0xf0, 0x61, 0x10


	//----- nvinfo : EIATTR_MAXREG_COUNT
	.align		4
.L_98:
        /*002c*/ 	.byte	0x03, 0x1b
        /*002e*/ 	.short	0x00ff


	//----- nvinfo : EIATTR_NUM_BARRIERS
	.align		4
        /*0030*/ 	.byte	0x02, 0x4c
        /*0032*/ 	.byte	0x02
	.zero		1


	//----- nvinfo : EIATTR_ANNOTATIONS
	.align		4
        /*0034*/ 	.byte	0x04, 0x55
        /*0036*/ 	.short	(.L_100 - .L_99)


	//   ....[0]....
.L_99:
        /* <DEDUP_REMOVED lines=17> */
        /*013c*/ 	.byte	0xb0, 0xb6, 0x00, 0x00


	//----- nvinfo : EIATTR_MERCURY_ISA_VERSION
	.align		4
.L_100:
        /*0140*/ 	.byte	0x03, 0x5f
        /*0142*/ 	.short	0x0000


	//----- nvinfo : EIATTR_COOP_GROUP_MASK_REGIDS
	.align		4
        /*0144*/ 	.byte	0x04, 0x29
        /*0146*/ 	.short	(.L_102 - .L_101)


	//   ....[0]....
.L_101:
        /*0148*/ 	.word	0xffffffff


	//   ....[1]....
        /*014c*/ 	.word	0xffffffff


	//   ....[2]....
        /*0150*/ 	.word	0xffffffff


	//   ....[3]....
        /*0154*/ 	.word	0xffffffff


	//   ....[4]....
        /*0158*/ 	.word	0xffffffff


	//   ....[5]....
        /*015c*/ 	.word	0xffffffff


	//   ....[6]....
        /*0160*/ 	.word	0xffffffff


	//   ....[7]....
        /*0164*/ 	.word	0xffffffff


	//   ....[8]....
        /*0168*/ 	.word	0xffffffff


	//   ....[9]....
        /*016c*/ 	.word	0xffffffff


	//   ....[10]....
        /*0170*/ 	.word	0xffffffff


	//   ....[11]....
        /*0174*/ 	.word	0xffffffff


	//   ....[12]....
        /*0178*/ 	.word	0xffffffff


	//   ....[13]....
        /*017c*/ 	.word	0xffffffff


	//   ....[14]....
        /*0180*/ 	.word	0xffffffff


	//   ....[15]....
        /*0184*/ 	.word	0xffffffff


	//   ....[16]....
        /*0188*/ 	.word	0xffffffff


	//   ....[17]....
        /*018c*/ 	.word	0xffffffff


	//   ....[18]....
        /*0190*/ 	.word	0xffffffff


	//   ....[19]....
        /*0194*/ 	.word	0xffffffff


	//   ....[20]....
        /*0198*/ 	.word	0xffffffff


	//   ....[21]....
        /*019c*/ 	.word	0xffffffff


	//   ....[22]....
        /*01a0*/ 	.word	0xffffffff


	//   ....[23]....
        /*01a4*/ 	.word	0xffffffff


	//   ....[24]....
        /*01a8*/ 	.word	0xffffffff


	//   ....[25]....
        /*01ac*/ 	.word	0xffffffff


	//   ....[26]....
        /*01b0*/ 	.word	0xffffffff


	//   ....[27]....
        /*01b4*/ 	.word	0xffffffff


	//   ....[28]....
        /*01b8*/ 	.word	0xffffffff


	//   ....[29]....
        /*01bc*/ 	.word	0xffffffff


	//   ....[30]....
        /*01c0*/ 	.word	0xffffffff


	//   ....[31]....
        /*01c4*/ 	.word	0xffffffff


	//   ....[32]....
        /*01c8*/ 	.word	0xffffffff


	//   ....[33]....
        /*01cc*/ 	.word	0xffffffff


	//   ....[34]....
        /*01d0*/ 	.word	0xffffffff


	//   ....[35]....
        /*01d4*/ 	.word	0xffffffff


	//   ....[36]....
        /*01d8*/ 	.word	0xffffffff


	//   ....[37]....
        /*01dc*/ 	.word	0xffffffff


	//   ....[38]....
        /*01e0*/ 	.word	0xffffffff


	//   ....[39]....
        /*01e4*/ 	.word	0xffffffff


	//   ....[40]....
        /*01e8*/ 	.word	0xffffffff


	//   ....[41]....
        /*01ec*/ 	.word	0xffffffff


	//   ....[42]....
        /*01f0*/ 	.word	0xffffffff


	//   ....[43]....
        /*01f4*/ 	.word	0xffffffff


	//   ....[44]....
        /*01f8*/ 	.word	0xffffffff


	//   ....[45]....
        /*01fc*/ 	.word	0xffffffff


	//   ....[46]....
        /*0200*/ 	.word	0xffffffff


	//   ....[47]....
        /*0204*/ 	.word	0xffffffff


	//   ....[48]....
        /*0208*/ 	.word	0xffffffff


	//   ....[49]....
        /*020c*/ 	.word	0xffffffff


	//   ....[50]....
        /*0210*/ 	.word	0xffffffff


	//   ....[51]....
        /*0214*/ 	.word	0xffffffff


	//   ....[52]....
        /*0218*/ 	.word	0xffffffff


	//   ....[53]....
        /*021c*/ 	.word	0xffffffff


	//   ....[54]....
        /*0220*/ 	.word	0xffffffff


	//   ....[55]....
        /*0224*/ 	.word	0xffffffff


	//   ....[56]....
        /*0228*/ 	.word	0xffffffff


	//   ....[57]....
        /*022c*/ 	.word	0xffffffff


	//   ....[58]....
        /*0230*/ 	.word	0xffffffff


	//   ....[59]....
        /*0234*/ 	.word	0xffffffff


	//   ....[60]....
        /*0238*/ 	.word	0xffffffff


	//   ....[61]....
        /*023c*/ 	.word	0xffffffff


	//   ....[62]....
        /*0240*/ 	.word	0xffffffff


	//   ....[63]....
        /*0244*/ 	.word	0xffffffff


	//   ....[64]....
        /*0248*/ 	.word	0xffffffff


	//   ....[65]....
        /*024c*/ 	.word	0xffffffff


	//   ....[66]....
        /*0250*/ 	.word	0xffffffff


	//   ....[67]....
        /*0254*/ 	.word	0xffffffff


	//   ....[68]....
        /*0258*/ 	.word	0xffffffff


	//   ....[69]....
        /*025c*/ 	.word	0xffffffff


	//   ....[70]....
        /*0260*/ 	.word	0xffffffff


	//   ....[71]....
        /*0264*/ 	.word	0xffffffff


	//   ....[72]....
        /*0268*/ 	.word	0xffffffff


	//   ....[73]....
        /*026c*/ 	.word	0xffffffff


	//   ....[74]....
        /*0270*/ 	.word	0xffffffff


	//   ....[75]....
        /*0274*/ 	.word	0xffffffff


	//   ....[76]....
        /*0278*/ 	.word	0xffffffff


	//----- nvinfo : EIATTR_COOP_GROUP_INSTR_OFFSETS
	.align		4
.L_102:
        /*027c*/ 	.byte	0x04, 0x28
        /*027e*/ 	.short	(.L_104 - .L_103)


	//   ....[0]....
.L_103:
        /*0280*/ 	.word	0x00000090


	//   ....[1]....
        /*0284*/ 	.word	0x00000f60


	//   ....[2]....
        /*0288*/ 	.word	0x00000f90


	//   ....[3]....
        /*028c*/ 	.word	0x00001130


	//   ....[4]....
        /*0290*/ 	.word	0x00001160


	//   ....[5]....
        /*0294*/ 	.word	0x00001280


	//   ....[6]....
        /*0298*/ 	.word	0x000012b0


	//   ....[7]....
        /*029c*/ 	.word	0x000013d0


	//   ....[8]....
        /*02a0*/ 	.word	0x00001410


	//   ....[9]....
        /*02a4*/ 	.word	0x000018f0


	//   ....[10]....
        /*02a8*/ 	.word	0x00001920


	//   ....[11]....
        /*02ac*/ 	.word	0x00001a30


	//   ....[12]....
        /*02b0*/ 	.word	0x00001ad0


	//   ....[13]....
        /*02b4*/ 	.word	0x00001ae0


	//   ....[14]....
        /*02b8*/ 	.word	0x00001b00


	//   ....[15]....
        /*02bc*/ 	.word	0x00001b30


	//   ....[16]....
        /*02c0*/ 	.word	0x00001b60


	//   ....[17]....
        /*02c4*/ 	.word	0x00003310


	//   ....[18]....
        /*02c8*/ 	.word	0x00003320


	//   ....[19]....
        /*02cc*/ 	.word	0x00003390


	//   ....[20]....
        /*02d0*/ 	.word	0x000033b0


	//   ....[21]....
        /*02d4*/ 	.word	0x00003c00


	//   ....[22]....
        /*02d8*/ 	.word	0x00003ce0


	//   ....[23]....
        /*02dc*/ 	.word	0x00003d40


	//   ....[24]....
        /*02e0*/ 	.word	0x00003e10


	//   ....[25]....
        /*02e4*/ 	.word	0x00003e40


	//   ....[26]....
        /*02e8*/ 	.word	0x00003f70


	//   ....[27]....
        /*02ec*/ 	.word	0x00003f90


	//   ....[28]....
        /*02f0*/ 	.word	0x000040c0


	//   ....[29]....
        /*02f4*/ 	.word	0x000059f0


	//   ....[30]....
        /*02f8*/ 	.word	0x00005a00


	//   ....[31]....
        /*02fc*/ 	.word	0x00005a10


	//   ....[32]....
        /*0300*/ 	.word	0x00005a20


	//   ....[33]....
        /*0304*/ 	.word	0x00005e30


	//   ....[34]....
        /*0308*/ 	.word	0x00005e50


	//   ....[35]....
        /*030c*/ 	.word	0x00005e70


	//   ....[36]....
        /*0310*/ 	.word	0x00005ef0


	//   ....[37]....
        /*0314*/ 	.word	0x00007140


	//   ....[38]....
        /*0318*/ 	.word	0x000071d0


	//   ....[39]....
        /*031c*/ 	.word	0x000072d0


	//   ....[40]....
        /*0320*/ 	.word	0x00007320


	//   ....[41]....
        /*0324*/ 	.word	0x00007360


	//   ....[42]....
        /*0328*/ 	.word	0x00007450


	//   ....[43]....
        /*032c*/ 	.word	0x00007460


	//   ....[44]....
        /*0330*/ 	.word	0x000079a0


	//   ....[45]....
        /*0334*/ 	.word	0x00009640


	//   ....[46]....
        /*0338*/ 	.word	0x00009650


	//   ....[47]....
        /*033c*/ 	.word	0x00009660


	//   ....[48]....
        /*0340*/ 	.word	0x00009670


	//   ....[49]....
        /*0344*/ 	.word	0x000096a0


	//   ....[50]....
        /*0348*/ 	.word	0x000096c0


	//   ....[51]....
        /*034c*/ 	.word	0x000096e0


	//   ....[52]....
        /*0350*/ 	.word	0x000096f0


	//   ....[53]....
        /*0354*/ 	.word	0x0000add0


	//   ....[54]....
        /*0358*/ 	.word	0x0000ae00


	//   ....[55]....
        /*035c*/ 	.word	0x0000ae30


	//   ....[56]....
        /*0360*/ 	.word	0x0000ae50


	//   ....[57]....
        /*0364*/ 	.word	0x0000ae60


	//   ....[58]....
        /*0368*/ 	.word	0x0000ae70


	//   ....[59]....
        /*036c*/ 	.word	0x0000ae80


	//   ....[60]....
        /*0370*/ 	.word	0x0000ae90


	//   ....[61]....
        /*0374*/ 	.word	0x0000b0b0


	//   ....[62]....
        /*0378*/ 	.word	0x0000b0c0


	//   ....[63]....
        /*037c*/ 	.word	0x0000b240


	//   ....[64]....
        /*0380*/ 	.word	0x0000b270


	//   ....[65]....
        /*0384*/ 	.word	0x0000b3c0


	//   ....[66]....
        /*0388*/ 	.word	0x0000b3f0


	//   ....[67]....
        /*038c*/ 	.word	0x0000b540


	//   ....[68]....
        /*0390*/ 	.word	0x0000b560


	//   ....[69]....
        /*0394*/ 	.word	0x0000bd50


	//   ....[70]....
        /*0398*/ 	.word	0x0000bd70


	//   ....[71]....
        /*039c*/ 	.word	0x0000bec0


	//   ....[72]....
        /*03a0*/ 	.word	0x0000bef0


	//   ....[73]....
        /*03a4*/ 	.word	0x0000c020


	//   ....[74]....
        /*03a8*/ 	.word	0x0000c050


	//   ....[75]....
        /*03ac*/ 	.word	0x0000c180


	//   ....[76]....
        /*03b0*/ 	.word	0x0000c1a0


	//----- nvinfo : EIATTR_EXIT_INSTR_OFFSETS
	.align		4
.L_104:
        /*03b4*/ 	.byte	0x04, 0x1c
        /*03b6*/ 	.short	(.L_106 - .L_105)


	//   ....[0]....
.L_105:
        /*03b8*/ 	.word	0x00000350


	//   ....[1]....
        /*03bc*/ 	.word	0x0000b570


	//   ....[2]....
        /*03c0*/ 	.word	0x0000b640


	//   ....[3]....
        /*03c4*/ 	.word	0x0000b6a0


	//   ....[4]....
        /*03c8*/ 	.word	0x0000c1b0


	//   ....[5]....
        /*03cc*/ 	.word	0x0000c260


	//   ....[6]....
        /*03d0*/ 	.word	0x0000c2c0


	//----- nvinfo : EIATTR_CTAIDZ_USED
	.align		4
.L_106:
        /*03d4*/ 	.byte	0x01, 0x04
	.zero		2


	//----- nvinfo : EIATTR_MAX_THREADS
	.align		4
        /*03d8*/ 	.byte	0x04, 0x05
        /*03da*/ 	.short	(.L_108 - .L_107)
.L_107:
        /*03dc*/ 	.word	0x00000080
        /*03e0*/ 	.word	0x00000001
        /*03e4*/ 	.word	0x00000001


	//----- nvinfo : EIATTR_CRS_STACK_SIZE
	.align		4
.L_108:
        /*03e8*/ 	.byte	0x04, 0x1e
        /*03ea*/ 	.short	(.L_110 - .L_109)
.L_109:
        /*03ec*/ 	.word	0x00000000
.L_110:


//--------------------- .nv.info._ZN7cutlass13device_kernelIN5flash19enable_sm80_to_sm89INS1_16FlashAttnFwdSm80INS1_25CollectiveMainloopFwdSm80ILi4ELi1ELb0EN4cute5tupleIJNS5_1CILi128EEENS7_ILi64EEENS7_ILi96EEEEEELi96ENS_10bfloat16_tEfNS_4arch4Sm80ELb0ELb0ELb1ELb1ELb1ELb1ELb1ELb0EEENS1_21CollectiveEpilogueFwdINS6_IJS8_SA_S9_EEENS6_IJNS7_ILi1EEESI_SI_EEESC_SE_Li128ELb1ELb1ELb0ELb0EEENS1_19SingleTileSchedulerILb1ELb0ELb1ELi128EEEEEEEEEvNT_6ParamsE --------------------------
	.section	.nv.info._ZN7cutlass13device_kernelIN5flash19enable_sm80_to_sm89INS1_16FlashAttnFwdSm80INS1_25CollectiveMainloopFwdSm80ILi4ELi1ELb0EN4cute5tupleIJNS5_1CILi128EEENS7_ILi64EEENS7_ILi96EEEEEELi96ENS_10bfloat16_tEfNS_4arch4Sm80ELb0ELb0ELb1ELb1ELb1ELb1ELb1ELb0EEENS1_21CollectiveEpilogueFwdINS6_IJS8_SA_S9_EEENS6_IJNS7_ILi1EEESI_SI_EEESC_SE_Li128ELb1ELb1ELb0ELb0EEENS1_19SingleTileSchedulerILb1ELb0ELb1ELi128EEEEEEEEEvNT_6ParamsE,"",@"SHT_CUDA_INFO"
	.sectionflags	@""
	.align	4


	//----- nvinfo : EIATTR_CUDA_API_VERSION
	.align		4
        /*0000*/ 	.byte	0x04, 0x37
        /*0002*/ 	.short	(.L_112 - .L_111)
.L_111:
        /*0004*/ 	.word	0x00000082


	//----- nvinfo : EIATTR_SW2861232_WAR
	.align		4
.L_112:
        /*0008*/ 	.byte	0x01, 0x35
	.zero		2


	//----- nvinfo : EIATTR_PARAM_CBANK
	.align		4
        /*000c*/ 	.byte	0x04, 0x0a
        /*000e*/ 	.short	(.L_114 - .L_113)
	.align		4
.L_113:
        /*0010*/ 	.word	index@(.nv.constant0._ZN7cutlass13device_kernelIN5flash19enable_sm80_to_sm89INS1_16FlashAttnFwdSm80INS1_25CollectiveMainloopFwdSm80ILi4ELi1ELb0EN4cute5tupleIJNS5_1CILi128EEENS7_ILi64EEENS7_ILi96EEEEEELi96ENS_10bfloat16_tEfNS_4arch4Sm80ELb0ELb0ELb1ELb1ELb1ELb1ELb1ELb0EEENS1_21CollectiveEpilogueFwdINS6_IJS8_SA_S9_EEENS6_IJNS7_ILi1EEESI_SI_EEESC_SE_Li128ELb1ELb1ELb0ELb0EEENS1_19SingleTileSchedulerILb1ELb0ELb1ELi128EEEEEEEEEvNT_6ParamsE)
        /*0014*/ 	.short	0x0160
        /*0016*/ 	.short	0x0418


	//----- nvinfo : EIATTR_CBANK_PARAM_SIZE
	.align		4
.L_114:
        /*0018*/ 	.byte	0x03, 0x19
        /*001a*/ 	.short	0x0418


	//----- nvinfo : EIATTR_KPARAM_INFO
	.align		4
        /*001c*/ 	.byte	0x04, 0x17
        /*001e*/ 	.short	(.L_116 - .L_115)
.L_115:
        /*0020*/ 	.word	0x00000000
        /*0024*/ 	.short	0x0000
        /*0026*/ 	.short	0x0000
        /*0028*/ 	.byte	0x00, 0xf0, 0x61, 0x10


	//----- nvinfo : EIATTR_MAXREG_COUNT
	.align		4
.L_116:
        /*002c*/ 	.byte	0x03, 0x1b
        /*002e*/ 	.short	0x00ff


	//----- nvinfo : EIATTR_NUM_BARRIERS
	.align		4
        /*0030*/ 	.byte	0x02, 0x4c
        /*0032*/ 	.byte	0x02
	.zero		1


	//----- nvinfo : EIATTR_ANNOTATIONS
	.align		4
        /*0034*/ 	.byte	0x04, 0x55
        /*0036*/ 	.short	(.L_118 - .L_117)


	//   ....[0]....
.L_117:
        /* <DEDUP_REMOVED lines=19> */


	//----- nvinfo : EIATTR_MERCURY_ISA_VERSION
	.align		4
.L_118:
        /*0150*/ 	.byte	0x03, 0x5f
        /*0152*/ 	.short	0x0000


	//----- nvinfo : EIATTR_COOP_GROUP_MASK_REGIDS
	.align		4
        /*0154*/ 	.byte	0x04, 0x29
        /*0156*/ 	.short	(.L_120 - .L_119)


	//   ....[0]....
.L_119:
        /*0158*/ 	.word	0xffffffff


	//   ....[1]....
        /*015c*/ 	.word	0xffffffff


	//   ....[2]....
        /*0160*/ 	.word	0xffffffff


	//   ....[3]....
        /*0164*/ 	.word	0xffffffff


	//   ....[4]....
        /*0168*/ 	.word	0xffffffff


	//   ....[5]....
        /*016c*/ 	.word	0xffffffff


	//   ....[6]....
        /*0170*/ 	.word	0xffffffff


	//   ....[7]....
        /*0174*/ 	.word	0xffffffff


	//   ....[8]....
        /*0178*/ 	.word	0xffffffff


	//   ....[9]....
        /*017c*/ 	.word	0xffffffff


	//   ....[10]....
        /*0180*/ 	.word	0xffffffff


	//   ....[11]....
        /*0184*/ 	.word	0xffffffff


	//   ....[12]....
        /*0188*/ 	.word	0xffffffff


	//   ....[13]....
        /*018c*/ 	.word	0xffffffff


	//   ....[14]....
        /*0190*/ 	.word	0xffffffff


	//   ....[15]....
        /*0194*/ 	.word	0xffffffff


	//   ....[16]....
        /*0198*/ 	.word	0xffffffff


	//   ....[17]....
        /*019c*/ 	.word	0xffffffff


	//   ....[18]....
        /*01a0*/ 	.word	0xffffffff


	//   ....[19]....
        /*01a4*/ 	.word	0xffffffff


	//   ....[20]....
        /*01a8*/ 	.word	0xffffffff


	//   ....[21]....
        /*01ac*/ 	.word	0xffffffff


	//   ....[22]....
        /*01b0*/ 	.word	0xffffffff


	//   ....[23]....
        /*01b4*/ 	.word	0xffffffff


	//   ....[24]....
        /*01b8*/ 	.word	0xffffffff


	//   ....[25]....
        /*01bc*/ 	.word	0xffffffff


	//   ....[26]....
        /*01c0*/ 	.word	0xffffffff


	//   ....[27]....
        /*01c4*/ 	.word	0xffffffff


	//   ....[28]....
        /*01c8*/ 	.word	0xffffffff


	//   ....[29]....
        /*01cc*/ 	.word	0xffffffff


	//   ....[30]....
        /*01d0*/ 	.word	0xffffffff


	//   ....[31]....
        /*01d4*/ 	.word	0xffffffff


	//   ....[32]....
        /*01d8*/ 	.word	0xffffffff


	//   ....[33]....
        /*01dc*/ 	.word	0xffffffff


	//   ....[34]....
        /*01e0*/ 	.word	0xffffffff


	//   ....[35]....
        /*01e4*/ 	.word	0xffffffff


	//   ....[36]....
        /*01e8*/ 	.word	0xffffffff


	//   ....[37]....
        /*01ec*/ 	.word	0xffffffff


	//   ....[38]....
        /*01f0*/ 	.word	0xffffffff


	//   ....[39]....
        /*01f4*/ 	.word	0xffffffff


	//   ....[40]....
        /*01f8*/ 	.word	0xffffffff


	//   ....[41]....
        /*01fc*/ 	.word	0xffffffff


	//   ....[42]....
        /*0200*/ 	.word	0xffffffff


	//   ....[43]....
        /*0204*/ 	.word	0xffffffff


	//   ....[44]....
        /*0208*/ 	.word	0xffffffff


	//   ....[45]....
        /*020c*/ 	.word	0xffffffff


	//   ....[46]....
        /*0210*/ 	.word	0xffffffff


	//   ....[47]....
        /*0214*/ 	.word	0xffffffff


	//   ....[48]....
        /*0218*/ 	.word	0xffffffff


	//   ....[49]....
        /*021c*/ 	.word	0xffffffff


	//   ....[50]....
        /*0220*/ 	.word	0xffffffff


	//   ....[51]....
        /*0224*/ 	.word	0xffffffff


	//   ....[52]....
        /*0228*/ 	.word	0xffffffff


	//   ....[53]....
        /*022c*/ 	.word	0xffffffff


	//   ....[54]....
        /*0230*/ 	.word	0xffffffff


	//   ....[55]....
        /*0234*/ 	.word	0xffffffff


	//   ....[56]....
        /*0238*/ 	.word	0xffffffff


	//   ....[57]....
        /*023c*/ 	.word	0xffffffff


	//   ....[58]....
        /*0240*/ 	.word	0xffffffff


	//   ....[59]....
        /*0244*/ 	.word	0xffffffff


	//   ....[60]....
        /*0248*/ 	.word	0xffffffff


	//   ....[61]....
        /*024c*/ 	.word	0xffffffff


	//   ....[62]....
        /*0250*/ 	.word	0xffffffff


	//   ....[63]....
        /*0254*/ 	.word	0xffffffff


	//   ....[64]....
        /*0258*/ 	.word	0xffffffff


	//   ....[65]....
        /*025c*/ 	.word	0xffffffff


	//   ....[66]....
        /*0260*/ 	.word	0xffffffff


	//   ....[67]....
        /*0264*/ 	.word	0xffffffff


	//   ....[68]....
        /*0268*/ 	.word	0xffffffff


	//   ....[69]....
        /*026c*/ 	.word	0xffffffff


	//   ....[70]....
        /*0270*/ 	.word	0xffffffff


	//   ....[71]....
        /*0274*/ 	.word	0xffffffff


	//   ....[72]....
        /*0278*/ 	.word	0xffffffff


	//   ....[73]....
        /*027c*/ 	.word	0xffffffff


	//   ....[74]....
        /*0280*/ 	.word	0xffffffff


	//   ....[75]....
        /*0284*/ 	.word	0xffffffff


	//   ....[76]....
        /*0288*/ 	.word	0xffffffff


	//   ....[77]....
        /*028c*/ 	.word	0xffffffff


	//   ....[78]....
        /*0290*/ 	.word	0xffffffff


	//   ....[79]....
        /*0294*/ 	.word	0xffffffff


	//   ....[80]....
        /*0298*/ 	.word	0xffffffff


	//   ....[81]....
        /*029c*/ 	.word	0xffffffff


	//   ....[82]....
        /*02a0*/ 	.word	0xffffffff


	//   ....[83]....
        /*02a4*/ 	.word	0xffffffff


	//   ....[84]....
        /*02a8*/ 	.word	0xffffffff


	//----- nvinfo : EIATTR_COOP_GROUP_INSTR_OFFSETS
	.align		4
.L_120:
        /*02ac*/ 	.byte	0x04, 0x28
        /*02ae*/ 	.short	(.L_122 - .L_121)


	//   ....[0]....
.L_121:
        /*02b0*/ 	.word	0x00000090


	//   ....[1]....
        /*02b4*/ 	.word	0x00001fa0


	//   ....[2]....
        /*02b8*/ 	.word	0x00001fb0


	//   ....[3]....
        /*02bc*/ 	.word	0x00003af0


	//   ....[4]....
        /*02c0*/ 	.word	0x00003b00


	//   ....[5]....
        /*02c4*/ 	.word	0x00005480


	//   ....[6]....
        /*02c8*/ 	.word	0x000054a0


	//   ....[7]....
        /*02cc*/ 	.word	0x000059a0


	//   ....[8]....
        /*02d0*/ 	.word	0x00005a00


	//   ....[9]....
        /*02d4*/ 	.word	0x00006750


	//   ....[10]....
        /*02d8*/ 	.word	0x00006780


	//   ....[11]....
        /*02dc*/ 	.word	0x00006940


	//   ....[12]....
        /*02e0*/ 	.word	0x00006970


	//   ....[13]....
        /*02e4*/ 	.word	0x00006a90


	//   ....[14]....
        /*02e8*/ 	.word	0x00006ac0


	//   ....[15]....
        /*02ec*/ 	.word	0x00006c10


	//   ....[16]....
        /*02f0*/ 	.word	0x00006c40


	//   ....[17]....
        /*02f4*/ 	.word	0x000070c0


	//   ....[18]....
        /*02f8*/ 	.word	0x000070f0


	//   ....[19]....
        /*02fc*/ 	.word	0x00007130


	//   ....[20]....
        /*0300*/ 	.word	0x00007150


	//   ....[21]....
        /*0304*/ 	.word	0x0000d470


	//   ....[22]....
        /*0308*/ 	.word	0x0000d480


	//   ....[23]....
        /*030c*/ 	.word	0x0000d490


	//   ....[24]....
        /*0310*/ 	.word	0x0000d4a0


	//   ....[25]....
        /*0314*/ 	.word	0x0000eab0


	//   ....[26]....
        /*0318*/ 	.word	0x0000ead0


	//   ....[27]....
        /*031c*/ 	.word	0x0000eb40


	//   ....[28]....
        /*0320*/ 	.word	0x0000eb60


	//   ....[29]....
        /*0324*/ 	.word	0x0000f3c0


	//   ....[30]....
        /*0328*/ 	.word	0x0000f4a0


	//   ....[31]....
        /*032c*/ 	.word	0x0000f530


	//   ....[32]....
        /*0330*/ 	.word	0x0000f5b0


	//   ....[33]....
        /*0334*/ 	.word	0x0000f5e0


	//   ....[34]....
        /*0338*/ 	.word	0x0000f6c0


	//   ....[35]....
        /*033c*/ 	.word	0x0000f700


	//   ....[36]....
        /*0340*/ 	.word	0x0000f830


	//   ....[37]....
        /*0344*/ 	.word	0x00011180


	//   ....[38]....
        /*0348*/ 	.word	0x00011190


	//   ....[39]....
        /*034c*/ 	.word	0x000111a0


	//   ....[40]....
        /*0350*/ 	.word	0x000111b0


	//   ....[41]....
        /*0354*/ 	.word	0x000115c0


	//   ....[42]....
        /*0358*/ 	.word	0x000115e0


	//   ....[43]....
        /*035c*/ 	.word	0x00011600


	//   ....[44]....
        /*0360*/ 	.word	0x00011680


	//   ....[45]....
        /*0364*/ 	.word	0x000128d0


	//   ....[46]....
        /*0368*/ 	.word	0x00012960


	//   ....[47]....
        /*036c*/ 	.word	0x00012a60


	//   ....[48]....
        /*0370*/ 	.word	0x00012ab0


	//   ....[49]....
        /*0374*/ 	.word	0x00012af0


	//   ....[50]....
        /*0378*/ 	.word	0x00012be0


	//   ....[51]....
        /*037c*/ 	.word	0x00012bf0


	//   ....[52]....
        /*0380*/ 	.word	0x00013130


	//   ....[53]....
        /*0384*/ 	.word	0x00014dd0


	//   ....[54]....
        /*0388*/ 	.word	0x00014de0


	//   ....[55]....
        /*038c*/ 	.word	0x00014df0


	//   ....[56]....
        /*0390*/ 	.word	0x00014e00


	//   ....[57]....
        /*0394*/ 	.word	0x00014e30


	//   ....[58]....
        /*0398*/ 	.word	0x00014e50


	//   ....[59]....
        /*039c*/ 	.word	0x00014e70


	//   ....[60]....
        /*03a0*/ 	.word	0x00014e80


	//   ....[61]....
        /*03a4*/ 	.word	0x00016560


	//   ....[62]....
        /*03a8*/ 	.word	0x00016590


	//   ....[63]....
        /*03ac*/ 	.word	0x000165c0


	//   ....[64]....
        /*03b0*/ 	.word	0x000165e0


	//   ....[65]....
        /*03b4*/ 	.word	0x000165f0


	//   ....[66]....
        /*03b8*/ 	.word	0x00016600


	//   ....[67]....
        /*03bc*/ 	.word	0x00016610


	//   ....[68]....
        /*03c0*/ 	.word	0x00016620


	//   ....[69]....
        /*03c4*/ 	.word	0x00016840


	//   ....[70]....
        /*03c8*/ 	.word	0x00016850


	//   ....[71]....
        /*03cc*/ 	.word	0x000169d0


	//   ....[72]....
        /*03d0*/ 	.word	0x00016a00


	//   ....[73]....
        /*03d4*/ 	.word	0x00016b50


	//   ....[74]....
        /*03d8*/ 	.word	0x00016b80


	//   ....[75]....
        /*03dc*/ 	.word	0x00016cd0


	//   ....[76]....
        /*03e0*/ 	.word	0x00016cf0


	//   ....[77]....
        /*03e4*/ 	.word	0x000174e0


	//   ....[78]....
        /*03e8*/ 	.word	0x00017500


	//   ....[79]....
        /*03ec*/ 	.word	0x00017650


	//   ....[80]....
        /*03f0*/ 	.word	0x00017680


	//   ....[81]....
        /*03f4*/ 	.word	0x000177b0


	//   ....[82]....
        /*03f8*/ 	.word	0x000177e0


	//   ....[83]....
        /*03fc*/ 	.word	0x00017910


	//   ....[84]....
        /*0400*/ 	.word	0x00017930


	//----- nvinfo : EIATTR_EXIT_INSTR_OFFSETS
	.align		4
.L_122:
        /*0404*/ 	.byte	0x04, 0x1c
        /*0406*/ 	.short	(.L_124 - .L_123)


	//   ....[0]....
.L_123:
        /*0408*/ 	.word	0x00000350


	//   ....[1]....
        /*040c*/ 	.word	0x00016d00


	//   ....[2]....
        /*0410*/ 	.word	0x00016dd0


	//   ....[3]....
        /*0414*/ 	.word	0x00016e30


	//   ....[4]....
        /*0418*/ 	.word	0x00017940


	//   ....[5]....
        /*041c*/ 	.word	0x000179f0


	//   ....[6]....
        /*0420*/ 	.word	0x00017a50


	//----- nvinfo : EIATTR_CTAIDZ_USED
	.align		4
.L_124:
        /*0424*/ 	.byte	0x01, 0x04
	.zero		2


	//----- nvinfo : EIATTR_MAX_THREADS
	.align		4
        /*0428*/ 	.byte	0x04, 0x05
        /*042a*/ 	.short	(.L_126 - .L_125)
.L_125:
        /*042c*/ 	.word	0x00000080
        /*0430*/ 	.word	0x00000001
        /*0434*/ 	.word	0x00000001


	//----- nvinfo : EIATTR_CRS_STACK_SIZE
	.align		4
.L_126:
        /*0438*/ 	.byte	0x04, 0x1e
        /*043a*/ 	.short	(.L_128 - .L_127)
.L_127:
        /*043c*/ 	.word	0x00000000
.L_128:


//--------------------- .nv.info._ZN7cutlass13device_kernelIN5flash19enable_sm80_to_sm89INS1_16FlashAttnFwdSm80INS1_25CollectiveMainloopFwdSm80ILi4ELi1ELb0EN4cute5tupleIJNS5_1CILi128EEENS7_ILi48EEENS7_ILi96EEEEEELi96ENS_10bfloat16_tEfNS_4arch4Sm80ELb0ELb1ELb1ELb0ELb1ELb0ELb1ELb0EEENS1_21CollectiveEpilogueFwdINS6_IJS8_SA_S9_EEENS6_IJNS7_ILi1EEESI_SI_EEESC_SE_Li128ELb0ELb1ELb0ELb0EEENS1_19SingleTileSchedulerILb0ELb0ELb1ELi128EEEEEEEEEvNT_6ParamsE --------------------------
	.section	.nv.info._ZN7cutlass13device_kernelIN5flash19enable_sm80_to_sm89INS1_16FlashAttnFwdSm80INS1_25CollectiveMainloopFwdSm80ILi4ELi1ELb0EN4cute5tupleIJNS5_1CILi128EEENS7_ILi48EEENS7_ILi96EEEEEELi96ENS_10bfloat16_tEfNS_4arch4Sm80ELb0ELb1ELb1ELb0ELb1ELb0ELb1ELb0EEENS1_21CollectiveEpilogueFwdINS6_IJS8_SA_S9_EEENS6_IJNS7_ILi1EEESI_SI_EEESC_SE_Li128ELb0ELb1ELb0ELb0EEENS1_19SingleTileSchedulerILb0ELb0ELb1ELi128EEEEEEEEEvNT_6ParamsE,"",@"SHT_CUDA_INFO"
	.sectionflags	@""
	.align	4


	//----- nvinfo : EIATTR_CUDA_API_VERSION
	.align		4
        /*0000*/ 	.byte	0x04, 0x37
        /*0002*/ 	.short	(.L_130 - .L_129)
.L_129:
        /*0004*/ 	.word	0x00000082


	//----- nvinfo : EIATTR_SW2861232_WAR
	.align		4
.L_130:
        /*0008*/ 	.byte	0x01, 0x35
	.zero		2


	//----- nvinfo : EIATTR_PARAM_CBANK
	.align		4
        /*000c*/ 	.byte	0x04, 0x0a
        /*000e*/ 	.short	(.L_132 - .L_131)
	.align		4
.L_131:
        /*0010*/ 	.word	index@(.nv.constant0._ZN7cutlass13device_kernelIN5flash19enable_sm80_to_sm89INS1_16FlashAttnFwdSm80INS1_25CollectiveMainloopFwdSm80ILi4ELi1ELb0EN4cute5tupleIJNS5_1CILi128EEENS7_ILi48EEENS7_ILi96EEEEEELi96ENS_10bfloat16_tEfNS_4arch4Sm80ELb0ELb1ELb1ELb0ELb1ELb0ELb1ELb0EEENS1_21CollectiveEpilogueFwdINS6_IJS8_SA_S9_EEENS6_IJNS7_ILi1EEESI_SI_EEESC_SE_Li128ELb0ELb1ELb0ELb0EEENS1_19SingleTileSchedulerILb0ELb0ELb1ELi128EEEEEEEEEvNT_6ParamsE)
        /*0014*/ 	.short	0x0160
        /*0016*/ 	.short	0x0418


	//----- nvinfo : EIATTR_CBANK_PARAM_SIZE
	.align		4
.L_132:
        /*0018*/ 	.byte	0x03, 0x19
        /*001a*/ 	.short	0x0418


	//----- nvinfo : EIATTR_KPARAM_INFO
	.align		4
        /*001c*/ 	.byte	0x04, 0x17
        /*001e*/ 	.short	(.L_134 - .L_133)
.L_133:
        /*0020*/ 	.word	0x00000000
        /*0024*/ 	.short	0x0000
        /*0026*/ 	.short	0x0000
        /*0028*/ 	.byte	0x00, 0xf0, 0x61, 0x10


	//----- nvinfo : EIATTR_MAXREG_COUNT
	.align		4
.L_134:
        /*002c*/ 	.byte	0x03, 0x1b
        /*002e*/ 	.short	0x00ff


	//----- nvinfo : EIATTR_NUM_BARRIERS
	.align		4
        /*0030*/ 	.byte	0x02, 0x4c
        /*0032*/ 	.byte	0x02
	.zero		1


	//----- nvinfo : EIATTR_ANNOTATIONS
	.align		4
        /*0034*/ 	.byte	0x04, 0x55
        /*0036*/ 	.short	(.L_136 - .L_135)


	//   ....[0]....
.L_135:
        /* <DEDUP_REMOVED lines=36> */


	//----- nvinfo : EIATTR_MERCURY_ISA_VERSION
	.align		4
.L_136:
        /*0268*/ 	.byte	0x03, 0x5f
        /*026a*/ 	.short	0x0000


	//----- nvinfo : EIATTR_COOP_GROUP_MASK_REGIDS
	.align		4
        /*026c*/ 	.byte	0x04, 0x29
        /*026e*/ 	.short	(.L_138 - .L_137)


	//   ....[0]....
.L_137:
        /*0270*/ 	.word	0xffffffff


	//   ....[1]....
        /*0274*/ 	.word	0xffffffff


	//   ....[2]....
        /*0278*/ 	.word	0xffffffff


	//   ....[3]....
        /*027c*/ 	.word	0xffffffff


	//   ....[4]....
        /*0280*/ 	.word	0xffffffff


	//   ....[5]....
        /*0284*/ 	.word	0xffffffff


	//   ....[6]....
        /*0288*/ 	.word	0xffffffff


	//   ....[7]....
        /*028c*/ 	.word	0xffffffff


	//   ....[8]....
        /*0290*/ 	.word	0xffffffff


	//   ....[9]....
        /*0294*/ 	.word	0xffffffff


	//   ....[10]....
        /*0298*/ 	.word	0xffffffff


	//   ....[11]....
        /*029c*/ 	.word	0xffffffff


	//   ....[12]....
        /*02a0*/ 	.word	0xffffffff


	//   ....[13]....
        /*02a4*/ 	.word	0xffffffff


	//   ....[14]....
        /*02a8*/ 	.word	0xffffffff


	//   ....[15]....
        /*02ac*/ 	.word	0xffffffff


	//   ....[16]....
        /*02b0*/ 	.word	0xffffffff


	//   ....[17]....
        /*02b4*/ 	.word	0xffffffff


	//   ....[18]....
        /*02b8*/ 	.word	0xffffffff


	//   ....[19]....
        /*02bc*/ 	.word	0xffffffff


	//   ....[20]....
        /*02c0*/ 	.word	0xffffffff


	//   ....[21]....
        /*02c4*/ 	.word	0xffffffff


	//   ....[22]....
        /*02c8*/ 	.word	0xffffffff


	//   ....[23]....
        /*02cc*/ 	.word	0xffffffff


	//   ....[24]....
        /*02d0*/ 	.word	0xffffffff


	//   ....[25]....
        /*02d4*/ 	.word	0xffffffff


	//   ....[26]....
        /*02d8*/ 	.word	0xffffffff


	//   ....[27]....
        /*02dc*/ 	.word	0xffffffff


	//   ....[28]....
        /*02e0*/ 	.word	0xffffffff


	//   ....[29]....
        /*02e4*/ 	.word	0xffffffff


	//   ....[30]....
        /*02e8*/ 	.word	0xffffffff


	//   ....[31]....
        /*02ec*/ 	.word	0xffffffff


	//   ....[32]....
        /*02f0*/ 	.word	0xffffffff


	//   ....[33]....
        /*02f4*/ 	.word	0xffffffff


	//   ....[34]....
        /*02f8*/ 	.word	0xffffffff


	//   ....[35]....
        /*02fc*/ 	.word	0xffffffff


	//   ....[36]....
        /*0300*/ 	.word	0xffffffff


	//   ....[37]....
        /*0304*/ 	.word	0xffffffff


	//   ....[38]....
        /*0308*/ 	.word	0xffffffff


	//   ....[39]....
        /*030c*/ 	.word	0xffffffff


	//   ....[40]....
        /*0310*/ 	.word	0xffffffff


	//   ....[41]....
        /*0314*/ 	.word	0xffffffff


	//   ....[42]....
        /*0318*/ 	.word	0xffffffff


	//   ....[43]....
        /*031c*/ 	.word	0xffffffff


	//   ....[44]....
        /*0320*/ 	.word	0xffffffff


	//   ....[45]....
        /*0324*/ 	.word	0xffffffff


	//   ....[46]....
        /*0328*/ 	.word	0xffffffff


	//   ....[47]....
        /*032c*/ 	.word	0xffffffff


	//   ....[48]....
        /*0330*/ 	.word	0xffffffff


	//   ....[49]....
        /*0334*/ 	.word	0xffffffff


	//   ....[50]....
        /*0338*/ 	.word	0xffffffff


	//   ....[51]....
        /*033c*/ 	.word	0xffffffff


	//   ....[52]....
        /*0340*/ 	.word	0xffffffff


	//   ....[53]....
        /*0344*/ 	.word	0xffffffff


	//   ....[54]....
        /*0348*/ 	.word	0xffffffff


	//   ....[55]....
        /*034c*/ 	.word	0xffffffff


	//   ....[56]....
        /*0350*/ 	.word	0xffffffff


	//   ....[57]....
        /*0354*/ 	.word	0xffffffff


	//   ....[58]....
        /*0358*/ 	.word	0xffffffff


	//   ....[59]....
        /*035c*/ 	.word	0xffffffff


	//   ....[60]....
        /*0360*/ 	.word	0xffffffff


	//   ....[61]....
        /*0364*/ 	.word	0xffffffff


	//   ....[62]....
        /*0368*/ 	.word	0xffffffff


	//   ....[63]....
        /*036c*/ 	.word	0xffffffff


	//   ....[64]....
        /*0370*/ 	.word	0xffffffff


	//   ....[65]....
        /*0374*/ 	.word	0xffffffff


	//   ....[66]....
        /*0378*/ 	.word	0xffffffff


	//   ....[67]....
        /*037c*/ 	.word	0xffffffff


	//   ....[68]....
        /*0380*/ 	.word	0xffffffff


	//   ....[69]....
        /*0384*/ 	.word	0xffffffff


	//   ....[70]....
        /*0388*/ 	.word	0xffffffff


	//   ....[71]....
        /*038c*/ 	.word	0xffffffff


	//   ....[72]....
        /*0390*/ 	.word	0xffffffff


	//   ....[73]....
        /*0394*/ 	.word	0xffffffff


	//   ....[74]....
        /*0398*/ 	.word	0xffffffff


	//   ....[75]....
        /*039c*/ 	.word	0xffffffff


	//   ....[76]....
        /*03a0*/ 	.word	0xffffffff


	//   ....[77]....
        /*03a4*/ 	.word	0xffffffff


	//   ....[78]....
        /*03a8*/ 	.word	0xffffffff


	//   ....[79]....
        /*03ac*/ 	.word	0xffffffff


	//   ....[80]....
        /*03b0*/ 	.word	0xffffffff


	//   ....[81]....
        /*03b4*/ 	.word	0xffffffff


	//   ....[82]....
        /*03b8*/ 	.word	0xffffffff


	//   ....[83]....
        /*03bc*/ 	.word	0xffffffff


	//   ....[84]....
        /*03c0*/ 	.word	0xffffffff


	//   ....[85]....
        /*03c4*/ 	.word	0xffffffff


	//   ....[86]....
        /*03c8*/ 	.word	0xffffffff


	//   ....[87]....
        /*03cc*/ 	.word	0xffffffff


	//   ....[88]....
        /*03d0*/ 	.word	0xffffffff


	//   ....[89]....
        /*03d4*/ 	.word	0xffffffff


	//   ....[90]....
        /*03d8*/ 	.word	0xffffffff


	//   ....[91]....
        /*03dc*/ 	.word	0xffffffff


	//   ....[92]....
        /*03e0*/ 	.word	0xffffffff


	//   ....[93]....
        /*03e4*/ 	.word	0xffffffff


	//   ....[94]....
        /*03e8*/ 	.word	0xffffffff


	//   ....[95]....
        /*03ec*/ 	.word	0xffffffff


	//   ....[96]....
        /*03f0*/ 	.word	0xffffffff


	//   ....[97]....
        /*03f4*/ 	.word	0xffffffff


	//   ....[98]....
        /*03f8*/ 	.word	0xffffffff


	//   ....[99]....
        /*03fc*/ 	.word	0xffffffff


	//   ....[100]....
        /*0400*/ 	.word	0xffffffff


	//   ....[101]....
        /*0404*/ 	.word	0xffffffff


	//   ....[102]....
        /*0408*/ 	.word	0xffffffff


	//   ....[103]....
        /*040c*/ 	.word	0xffffffff


	//   ....[104]....
        /*0410*/ 	.word	0xffffffff


	//   ....[105]....
        /*0414*/ 	.word	0xffffffff


	//   ....[106]....
        /*0418*/ 	.word	0xffffffff


	//   ....[107]....
        /*041c*/ 	.word	0xffffffff


	//   ....[108]....
        /*0420*/ 	.word	0xffffffff


	//   ....[109]....
        /*0424*/ 	.word	0xffffffff


	//   ....[110]....
        /*0428*/ 	.word	0xffffffff


	//   ....[111]....
        /*042c*/ 	.word	0xffffffff


	//   ....[112]....
        /*0430*/ 	.word	0xffffffff


	//   ....[113]....
        /*0434*/ 	.word	0xffffffff


	//   ....[114]....
        /*0438*/ 	.word	0xffffffff


	//   ....[115]....
        /*043c*/ 	.word	0xffffffff


	//   ....[116]....
        /*0440*/ 	.word	0xffffffff


	//   ....[117]....
        /*0444*/ 	.word	0xffffffff


	//   ....[118]....
        /*0448*/ 	.word	0xffffffff


	//   ....[119]....
        /*044c*/ 	.word	0xffffffff


	//   ....[120]....
        /*0450*/ 	.word	0xffffffff


	//   ....[121]....
        /*0454*/ 	.word	0xffffffff


	//   ....[122]....
        /*0458*/ 	.word	0xffffffff


	//   ....[123]....
        /*045c*/ 	.word	0xffffffff


	//   ....[124]....
        /*0460*/ 	.word	0xffffffff


	//   ....[125]....
        /*0464*/ 	.word	0xffffffff


	//   ....[126]....
        /*0468*/ 	.word	0xffffffff


	//   ....[127]....
        /*046c*/ 	.word	0xffffffff


	//----- nvinfo : EIATTR_COOP_GROUP_INSTR_OFFSETS
	.align		4
.L_138:
        /*0470*/ 	.byte	0x04, 0x28
        /*0472*/ 	.short	(.L_140 - .L_139)


	//   ....[0]....
.L_139:
        /*0474*/ 	.word	0x00000e80


	//   ....[1]....
        /*0478*/ 	.word	0x00000eb0


	//   ....[2]....
        /*047c*/ 	.word	0x00000ee0


	//   ....[3]....
        /*0480*/ 	.word	0x00000f10


	//   ....[4]....
        /*0484*/ 	.word	0x00000f80


	//   ....[5]....
        /*0488*/ 	.word	0x00000fb0


	//   ....[6]....
        /*048c*/ 	.word	0x00001050


	//   ....[7]....
        /*0490*/ 	.word	0x00001060


	//   ....[8]....
        /*0494*/ 	.word	0x000014f0


	//   ....[9]....
        /*0498*/ 	.word	0x00001520


	//   ....[10]....
        /*049c*/ 	.word	0x00001540


	//   ....[11]....
        /*04a0*/ 	.word	0x00001560


	//   ....[12]....
        /*04a4*/ 	.word	0x00001830


	//   ....[13]....
        /*04a8*/ 	.word	0x00001930


	//   ....[14]....
        /*04ac*/ 	.word	0x00001c60


	//   ....[15]....
        /*04b0*/ 	.word	0x00001c70


	//   ....[16]....
        /*04b4*/ 	.word	0x000028c0


	//   ....[17]....
        /*04b8*/ 	.word	0x000028d0


	//   ....[18]....
        /*04bc*/ 	.word	0x00002950


	//   ....[19]....
        /*04c0*/ 	.word	0x00002970


	//   ....[20]....
        /*04c4*/ 	.word	0x00002d80


	//   ....[21]....
        /*04c8*/ 	.word	0x00003010


	//   ....[22]....
        /*04cc*/ 	.word	0x000036b0


	//   ....[23]....
        /*04d0*/ 	.word	0x00003c90


	//   ....[24]....
        /*04d4*/ 	.word	0x000047a0


	//   ....[25]....
        /*04d8*/ 	.word	0x00004830


	//   ....[26]....
        /*04dc*/ 	.word	0x000048a0


	//   ....[27]....
        /*04e0*/ 	.word	0x000048c0


	//   ....[28]....
        /*04e4*/ 	.word	0x000048e0


	//   ....[29]....
        /*04e8*/ 	.word	0x00004990


	//   ....[30]....
        /*04ec*/ 	.word	0x00004a40


	//   ....[31]....
        /*04f0*/ 	.word	0x00004ac0


	//   ....[32]....
        /*04f4*/ 	.word	0x00005f80


	//   ....[33]....
        /*04f8*/ 	.word	0x00005f90


	//   ....[34]....
        /*04fc*/ 	.word	0x00006070


	//   ....[35]....
        /*0500*/ 	.word	0x00006080


	//   ....[36]....
        /*0504*/ 	.word	0x00007080


	//   ....[37]....
        /*0508*/ 	.word	0x00007090


	//   ....[38]....
        /*050c*/ 	.word	0x00007110


	//   ....[39]....
        /*0510*/ 	.word	0x00007150


	//   ....[40]....
        /*0514*/ 	.word	0x000072e0


	//   ....[41]....
        /*0518*/ 	.word	0x00007510


	//   ....[42]....
        /*051c*/ 	.word	0x00007a60


	//   ....[43]....
        /*0520*/ 	.word	0x00007ef0


	//   ....[44]....
        /*0524*/ 	.word	0x00008510


	//   ....[45]....
        /*0528*/ 	.word	0x00008610


	//   ....[46]....
        /*052c*/ 	.word	0x000086d0


	//   ....[47]....
        /*0530*/ 	.word	0x00008790


	//   ....[48]....
        /*0534*/ 	.word	0x00008820


	//   ....[49]....
        /*0538*/ 	.word	0x000088e0


	//   ....[50]....
        /*053c*/ 	.word	0x00008b00


	//   ....[51]....
        /*0540*/ 	.word	0x00008b20


	//   ....[52]....
        /*0544*/ 	.word	0x0000a900


	//   ....[53]....
        /*0548*/ 	.word	0x0000a910


	//   ....[54]....
        /*054c*/ 	.word	0x0000a9f0


	//   ....[55]....
        /*0550*/ 	.word	0x0000aa00


	//   ....[56]....
        /*0554*/ 	.word	0x0000ba00


	//   ....[57]....
        /*0558*/ 	.word	0x0000ba10


	//   ....[58]....
        /*055c*/ 	.word	0x0000ba90


	//   ....[59]....
        /*0560*/ 	.word	0x0000bad0


	//   ....[60]....
        /*0564*/ 	.word	0x0000bd60


	//   ....[61]....
        /*0568*/ 	.word	0x0000bdb0


	//   ....[62]....
        /*056c*/ 	.word	0x0000be50


	//   ....[63]....
        /*0570*/ 	.word	0x0000be90


	//   ....[64]....
        /*0574*/ 	.word	0x0000bec0


	//   ....[65]....
        /*0578*/ 	.word	0x0000bf70


	//   ....[66]....
        /*057c*/ 	.word	0x0000bfb0


	//   ....[67]....
        /*0580*/ 	.word	0x0000c470


	//   ....[68]....
        /*0584*/ 	.word	0x0000dad0


	//   ....[69]....
        /*0588*/ 	.word	0x0000daf0


	//   ....[70]....
        /*058c*/ 	.word	0x0000dcc0


	//   ....[71]....
        /*0590*/ 	.word	0x0000dcd0


	//   ....[72]....
        /*0594*/ 	.word	0x0000ec80


	//   ....[73]....
        /*0598*/ 	.word	0x0000ec90


	//   ....[74]....
        /*059c*/ 	.word	0x0000ed10


	//   ....[75]....
        /*05a0*/ 	.word	0x0000ed50


	//   ....[76]....
        /*05a4*/ 	.word	0x0000eed0


	//   ....[77]....
        /*05a8*/ 	.word	0x0000f440


	//   ....[78]....
        /*05ac*/ 	.word	0x0000f640


	//   ....[79]....
        /*05b0*/ 	.word	0x0000fad0


	//   ....[80]....
        /*05b4*/ 	.word	0x000103b0


	//   ....[81]....
        /*05b8*/ 	.word	0x00010490


	//   ....[82]....
        /*05bc*/ 	.word	0x000104b0


	//   ....[83]....
        /*05c0*/ 	.word	0x00010550


	//   ....[84]....
        /*05c4*/ 	.word	0x00010570


	//   ....[85]....
        /*05c8*/ 	.word	0x000105d0


	//   ....[86]....
        /*05cc*/ 	.word	0x00010710


	//   ....[87]....
        /*05d0*/ 	.word	0x00010730


	//   ....[88]....
        /*05d4*/ 	.word	0x00011f70


	//   ....[89]....
        /*05d8*/ 	.word	0x00011f80


	//   ....[90]....
        /*05dc*/ 	.word	0x00011f90


	//   ....[91]....
        /*05e0*/ 	.word	0x00011fa0


	//   ....[92]....
        /*05e4*/ 	.word	0x00011fd0


	//   ....[93]....
        /*05e8*/ 	.word	0x00011ff0


	//   ....[94]....
        /*05ec*/ 	.word	0x00012010


	//   ....[95]....
        /*05f0*/ 	.word	0x00012020


	//   ....[96]....
        /*05f4*/ 	.word	0x00013780


	//   ....[97]....
        /*05f8*/ 	.word	0x00013790


	//   ....[98]....
        /*05fc*/ 	.word	0x000137b0


	//   ....[99]....
        /*0600*/ 	.word	0x000137c0


	//   ....[100]....
        /*0604*/ 	.word	0x000137d0


	//   ....[101]....
        /*0608*/ 	.word	0x000137e0


	//   ....[102]....
        /*060c*/ 	.word	0x000137f0


	//   ....[103]....
        /*0610*/ 	.word	0x00013800


	//   ....[104]....
        /*0614*/ 	.word	0x00013830


	//   ....[105]....
        /*0618*/ 	.word	0x00013850


	//   ....[106]....
        /*061c*/ 	.word	0x00013a70


	//   ....[107]....
        /*0620*/ 	.word	0x00013aa0


	//   ....[108]....
        /*0624*/ 	.word	0x00013bf0


	//   ....[109]....
        /*0628*/ 	.word	0x00013c20


	//   ....[110]....
        /*062c*/ 	.word	0x00013d70


	//   ....[111]....
        /*0630*/ 	.word	0x00013d90


	//   ....[112]....
        /*0634*/ 	.word	0x00014430


	//   ....[113]....
        /*0638*/ 	.word	0x00014450


	//   ....[114]....
        /*063c*/ 	.word	0x000145a0


	//   ....[115]....
        /*0640*/ 	.word	0x000145d0


	//   ....[116]....
        /*0644*/ 	.word	0x00014700


	//   ....[117]....
        /*0648*/ 	.word	0x00014730


	//   ....[118]....
        /*064c*/ 	.word	0x00014860


	//   ....[119]....
        /*0650*/ 	.word	0x00014880


	//   ....[120]....
        /*0654*/ 	.word	0x000149d0


	//   ....[121]....
        /*0658*/ 	.word	0x00014a10


	//   ....[122]....
        /*065c*/ 	.word	0x00014a50


	//   ....[123]....
        /*0660*/ 	.word	0x00014a90


	//   ....[124]....
        /*0664*/ 	.word	0x00014ad0


	//   ....[125]....
        /*0668*/ 	.word	0x00014b10


	//   ....[126]....
        /*066c*/ 	.word	0x00014b50


	//   ....[127]....
        /*0670*/ 	.word	0x00014b90


	//----- nvinfo : EIATTR_EXIT_INSTR_OFFSETS
	.align		4
.L_140:
        /*0674*/ 	.byte	0x04, 0x1c
        /*0676*/ 	.short	(.L_142 - .L_141)


	//   ....[0]....
.L_141:
        /*0678*/ 	.word	0x00000040


	//   ....[1]....
        /*067c*/ 	.word	0x00013da0


	//   ....[2]....
        /*0680*/ 	.word	0x00013e70


	//   ....[3]....
        /*0684*/ 	.word	0x00013ed0


	//   ....[4]....
        /*0688*/ 	.word	0x00014890


	//   ....[5]....
        /*068c*/ 	.word	0x00014940


	//   ....[6]....
        /*0690*/ 	.word	0x000149a0


	//----- nvinfo : EIATTR_CTAIDZ_USED
	.align		4
.L_142:
        /*0694*/ 	.byte	0x01, 0x04
	.zero		2


	//----- nvinfo : EIATTR_MAX_THREADS
	.align		4
        /*0698*/ 	.byte	0x04, 0x05
        /*069a*/ 	.short	(.L_144 - .L_143)
.L_143:
        /*069c*/ 	.word	0x00000080
        /*06a0*/ 	.word	0x00000001
        /*06a4*/ 	.word	0x00000001


	//----- nvinfo : EIATTR_CRS_STACK_SIZE
	.align		4
.L_144:
        /*06a8*/ 	.byte	0x04, 0x1e
        /*06aa*/ 	.short	(.L_146 - .L_145)
.L_145:
        /*06ac*/ 	.word	0x00000000
.L_146:


//--------------------- .nv.info._ZN7cutlass13device_kernelIN5flash19enable_sm80_to_sm89INS1_16FlashAttnFwdSm80INS1_25CollectiveMainloopFwdSm80ILi4ELi1ELb0EN4cute5tupleIJNS5_1CILi128EEENS7_ILi48EEENS7_ILi96EEEEEELi96ENS_10bfloat16_tEfNS_4arch4Sm80ELb0ELb1ELb1ELb1ELb1ELb0ELb1ELb0EEENS1_21CollectiveEpilogueFwdINS6_IJS8_SA_S9_EEENS6_IJNS7_ILi1EEESI_SI_EEESC_SE_Li128ELb1ELb1ELb0ELb0EEENS1_19SingleTileSchedulerILb1ELb0ELb1ELi128EEEEEEEEEvNT_6ParamsE --------------------------
	.section	.nv.info._ZN7cutlass13device_kernelIN5flash19enable_sm80_to_sm89INS1_16FlashAttnFwdSm80INS1_25CollectiveMainloopFwdSm80ILi4ELi1ELb0EN4cute5tupleIJNS5_1CILi128EEENS7_ILi48EEENS7_ILi96EEEEEELi96ENS_10bfloat16_tEfNS_4arch4Sm80ELb0ELb1ELb1ELb1ELb1ELb0ELb1ELb0EEENS1_21CollectiveEpilogueFwdINS6_IJS8_SA_S9_EEENS6_IJNS7_ILi1EEESI_SI_EEESC_SE_Li128ELb1ELb1ELb0ELb0EEENS1_19SingleTileSchedulerILb1ELb0ELb1ELi128EEEEEEEEEvNT_6ParamsE,"",@"SHT_CUDA_INFO"
	.sectionflags	@""
	.align	4


	//----- nvinfo : EIATTR_CUDA_API_VERSION
	.align		4
        /*0000*/ 	.byte	0x04, 0x37
        /*0002*/ 	.short	(.L_148 - .L_147)
.L_147:
        /*0004*/ 	.word	0x00000082


	//----- nvinfo : EIATTR_SW2861232_WAR
	.align		4
.L_148:
        /*0008*/ 	.byte	0x01, 0x35
	.zero		2


	//----- nvinfo : EIATTR_PARAM_CBANK
	.align		4
        /*000c*/ 	.byte	0x04, 0x0a
        /*000e*/ 	.short	(.L_150 - .L_149)
	.align		4
.L_149:
        /*0010*/ 	.word	index@(.nv.constant0._ZN7cutlass13device_kernelIN5flash19enable_sm80_to_sm89INS1_16FlashAttnFwdSm80INS1_25CollectiveMainloopFwdSm80ILi4ELi1ELb0EN4cute5tupleIJNS5_1CILi128EEENS7_ILi48EEENS7_ILi96EEEEEELi96ENS_10bfloat16_tEfNS_4arch4Sm80ELb0ELb1ELb1ELb1ELb1ELb0ELb1ELb0EEENS1_21CollectiveEpilogueFwdINS6_IJS8_SA_S9_EEENS6_IJNS7_ILi1EEESI_SI_EEESC_SE_Li128ELb1ELb1ELb0ELb0EEENS1_19SingleTileSchedulerILb1ELb0ELb1ELi128EEEEEEEEEvNT_6ParamsE)
        /*0014*/ 	.short	0x0160
        /*0016*/ 	.short	0x0418


	//----- nvinfo : EIATTR_CBANK_PARAM_SIZE
	.align		4
.L_150:
        /*0018*/ 	.byte	0x03, 0x19
        /*001a*/ 	.short	0x0418


	//----- nvinfo : EIATTR_KPARAM_INFO
	.align		4
        /*001c*/ 	.byte	0x04, 0x17
        /*001e*/ 	.short	(.L_152 - .L_151)
.L_151:
        /*0020*/ 	.word	0x00000000
        /*0024*/ 	.short	0x0000
        /*0026*/ 	.short	0x0000
        /*0028*/ 	.byte	0x00, 0xf0, 0x61, 0x10


	//----- nvinfo : EIATTR_MAXREG_COUNT
	.align		4
.L_152:
        /*002c*/ 	.byte	0x03, 0x1b
        /*002e*/ 	.short	0x00ff


	//----- nvinfo : EIATTR_NUM_BARRIERS
	.align		4
        /*0030*/ 	.byte	0x02, 0x4c
        /*0032*/ 	.byte	0x02
	.zero		1


	//----- nvinfo : EIATTR_ANNOTATIONS
	.align		4
        /*0034*/ 	.byte	0x04, 0x55
        /*0036*/ 	.short	(.L_154 - .L_153)


	//   ....[0]....
.L_153:
        /* <DEDUP_REMOVED lines=45> */


	//----- nvinfo : EIATTR_MERCURY_ISA_VERSION
	.align		4
.L_154:
        /*02f0*/ 	.byte	0x03, 0x5f
        /*02f2*/ 	.short	0x0000


	//----- nvinfo : EIATTR_COOP_GROUP_MASK_REGIDS
	.align		4
        /*02f4*/ 	.byte	0x04, 0x29
        /*02f6*/ 	.short	(.L_156 - .L_155)


	//   ....[0]....
.L_155:
        /*02f8*/ 	.word	0xffffffff


	//   ....[1]....
        /*02fc*/ 	.word	0xffffffff


	//   ....[2]....
        /*0300*/ 	.word	0xffffffff


	//   ....[3]....
        /*0304*/ 	.word	0xffffffff


	//   ....[4]....
        /*0308*/ 	.word	0xffffffff


	//   ....[5]....
        /*030c*/ 	.word	0xffffffff


	//   ....[6]....
        /*0310*/ 	.word	0xffffffff


	//   ....[7]....
        /*0314*/ 	.word	0xffffffff


	//   ....[8]....
        /*0318*/ 	.word	0xffffffff


	//   ....[9]....
        /*031c*/ 	.word	0xffffffff


	//   ....[10]....
        /*0320*/ 	.word	0xffffffff


	//   ....[11]....
        /*0324*/ 	.word	0xffffffff


	//   ....[12]....
        /*0328*/ 	.word	0xffffffff


	//   ....[13]....
        /*032c*/ 	.word	0xffffffff


	//   ....[14]....
        /*0330*/ 	.word	0xffffffff


	//   ....[15]....
        /*0334*/ 	.word	0xffffffff


	//   ....[16]....
        /*0338*/ 	.word	0xffffffff


	//   ....[17]....
        /*033c*/ 	.word	0xffffffff


	//   ....[18]....
        /*0340*/ 	.word	0xffffffff


	//   ....[19]....
        /*0344*/ 	.word	0xffffffff


	//   ....[20]....
        /*0348*/ 	.word	0xffffffff


	//   ....[21]....
        /*034c*/ 	.word	0xffffffff


	//   ....[22]....
        /*0350*/ 	.word	0xffffffff


	//   ....[23]....
        /*0354*/ 	.word	0xffffffff


	//   ....[24]....
        /*0358*/ 	.word	0xffffffff


	//   ....[25]....
        /*035c*/ 	.word	0xffffffff


	//   ....[26]....
        /*0360*/ 	.word	0xffffffff


	//   ....[27]....
        /*0364*/ 	.word	0xffffffff


	//   ....[28]....
        /*0368*/ 	.word	0xffffffff


	//   ....[29]....
        /*036c*/ 	.word	0xffffffff


	//   ....[30]....
        /*0370*/ 	.word	0xffffffff


	//   ....[31]....
        /*0374*/ 	.word	0xffffffff


	//   ....[32]....
        /*0378*/ 	.word	0xffffffff


	//   ....[33]....
        /*037c*/ 	.word	0xffffffff


	//   ....[34]....
        /*0380*/ 	.word	0xffffffff


	//   ....[35]....
        /*0384*/ 	.word	0xffffffff


	//   ....[36]....
        /*0388*/ 	.word	0xffffffff


	//   ....[37]....
        /*038c*/ 	.word	0xffffffff


	//   ....[38]....
        /*0390*/ 	.word	0xffffffff


	//   ....[39]....
        /*0394*/ 	.word	0xffffffff


	//   ....[40]....
        /*0398*/ 	.word	0xffffffff


	//   ....[41]....
        /*039c*/ 	.word	0xffffffff


	//   ....[42]....
        /*03a0*/ 	.word	0xffffffff


	//   ....[43]....
        /*03a4*/ 	.word	0xffffffff


	//   ....[44]....
        /*03a8*/ 	.word	0xffffffff


	//   ....[45]....
        /*03ac*/ 	.word	0xffffffff


	//   ....[46]....
        /*03b0*/ 	.word	0xffffffff


	//   ....[47]....
        /*03b4*/ 	.word	0xffffffff


	//   ....[48]....
        /*03b8*/ 	.word	0xffffffff


	//   ....[49]....
        /*03bc*/ 	.word	0xffffffff


	//   ....[50]....
        /*03c0*/ 	.word	0xffffffff


	//   ....[51]....
        /*03c4*/ 	.word	0xffffffff


	//   ....[52]....
        /*03c8*/ 	.word	0xffffffff


	//   ....[53]....
        /*03cc*/ 	.word	0xffffffff


	//   ....[54]....
        /*03d0*/ 	.word	0xffffffff


	//   ....[55]....
        /*03d4*/ 	.word	0xffffffff


	//   ....[56]....
        /*03d8*/ 	.word	0xffffffff


	//   ....[57]....
        /*03dc*/ 	.word	0xffffffff


	//   ....[58]....
        /*03e0*/ 	.word	0xffffffff


	//   ....[59]....
        /*03e4*/ 	.word	0xffffffff


	//   ....[60]....
        /*03e8*/ 	.word	0xffffffff


	//   ....[61]....
        /*03ec*/ 	.word	0xffffffff


	//   ....[62]....
        /*03f0*/ 	.word	0xffffffff


	//   ....[63]....
        /*03f4*/ 	.word	0xffffffff


	//   ....[64]....
        /*03f8*/ 	.word	0xffffffff


	//   ....[65]....
        /*03fc*/ 	.word	0xffffffff


	//   ....[66]....
        /*0400*/ 	.word	0xffffffff


	//   ....[67]....
        /*0404*/ 	.word	0xffffffff


	//   ....[68]....
        /*0408*/ 	.word	0xffffffff


	//   ....[69]....
        /*040c*/ 	.word	0xffffffff


	//   ....[70]....
        /*0410*/ 	.word	0xffffffff


	//   ....[71]....
        /*0414*/ 	.word	0xffffffff


	//   ....[72]....
        /*0418*/ 	.word	0xffffffff


	//   ....[73]....
        /*041c*/ 	.word	0xffffffff


	//   ....[74]....
        /*0420*/ 	.word	0xffffffff


	//   ....[75]....
        /*0424*/ 	.word	0xffffffff


	//   ....[76]....
        /*0428*/ 	.word	0xffffffff


	//   ....[77]....
        /*042c*/ 	.word	0xffffffff


	//   ....[78]....
        /*0430*/ 	.word	0xffffffff


	//   ....[79]....
        /*0434*/ 	.word	0xffffffff


	//   ....[80]....
        /*0438*/ 	.word	0xffffffff


	//   ....[81]....
        /*043c*/ 	.word	0xffffffff


	//   ....[82]....
        /*0440*/ 	.word	0xffffffff


	//   ....[83]....
        /*0444*/ 	.word	0xffffffff


	//   ....[84]....
        /*0448*/ 	.word	0xffffffff


	//   ....[85]....
        /*044c*/ 	.word	0xffffffff


	//   ....[86]....
        /*0450*/ 	.word	0xffffffff


	//   ....[87]....
        /*0454*/ 	.word	0xffffffff


	//   ....[88]....
        /*0458*/ 	.word	0xffffffff


	//   ....[89]....
        /*045c*/ 	.word	0xffffffff


	//   ....[90]....
        /*0460*/ 	.word	0xffffffff


	//   ....[91]....
        /*0464*/ 	.word	0xffffffff


	//   ....[92]....
        /*0468*/ 	.word	0xffffffff


	//   ....[93]....
        /*046c*/ 	.word	0xffffffff


	//   ....[94]....
        /*0470*/ 	.word	0xffffffff


	//   ....[95]....
        /*0474*/ 	.word	0xffffffff


	//   ....[96]....
        /*0478*/ 	.word	0xffffffff


	//   ....[97]....
        /*047c*/ 	.word	0xffffffff


	//   ....[98]....
        /*0480*/ 	.word	0xffffffff


	//   ....[99]....
        /*0484*/ 	.word	0xffffffff


	//   ....[100]....
        /*0488*/ 	.word	0xffffffff


	//   ....[101]....
        /*048c*/ 	.word	0xffffffff


	//   ....[102]....
        /*0490*/ 	.word	0xffffffff


	//   ....[103]....
        /*0494*/ 	.word	0xffffffff


	//   ....[104]....
        /*0498*/ 	.word	0xffffffff


	//   ....[105]....
        /*049c*/ 	.word	0xffffffff


	//   ....[106]....
        /*04a0*/ 	.word	0xffffffff


	//   ....[107]....
        /*04a4*/ 	.word	0xffffffff


	//   ....[108]....
        /*04a8*/ 	.word	0xffffffff


	//   ....[109]....
        /*04ac*/ 	.word	0xffffffff


	//   ....[110]....
        /*04b0*/ 	.word	0xffffffff


	//   ....[111]....
        /*04b4*/ 	.word	0xffffffff


	//   ....[112]....
        /*04b8*/ 	.word	0xffffffff


	//   ....[113]....
        /*04bc*/ 	.word	0xffffffff


	//   ....[114]....
        /*04c0*/ 	.word	0xffffffff


	//   ....[115]....
        /*04c4*/ 	.word	0xffffffff


	//   ....[116]....
        /*04c8*/ 	.word	0xffffffff


	//   ....[117]....
        /*04cc*/ 	.word	0xffffffff


	//   ....[118]....
        /*04d0*/ 	.word	0xffffffff


	//   ....[119]....
        /*04d4*/ 	.word	0xffffffff


	//   ....[120]....
        /*04d8*/ 	.word	0xffffffff


	//   ....[121]....
        /*04dc*/ 	.word	0xffffffff


	//   ....[122]....
        /*04e0*/ 	.word	0xffffffff


	//   ....[123]....
        /*04e4*/ 	.word	0xffffffff


	//   ....[124]....
        /*04e8*/ 	.word	0xffffffff


	//   ....[125]....
        /*04ec*/ 	.word	0xffffffff


	//   ....[126]....
        /*04f0*/ 	.word	0xffffffff


	//   ....[127]....
        /*04f4*/ 	.word	0xffffffff


	//   ....[128]....
        /*04f8*/ 	.word	0xffffffff


	//----- nvinfo : EIATTR_COOP_GROUP_INSTR_OFFSETS
	.align		4
.L_156:
        /*04fc*/ 	.byte	0x04, 0x28
        /*04fe*/ 	.short	(.L_158 - .L_157)


	//   ....[0]....
.L_157:
        /*0500*/ 	.word	0x00000090


	//   ....[1]....
        /*0504*/ 	.word	0x00001300


	//   ....[2]....
        /*0508*/ 	.word	0x00001340


	//   ....[3]....
        /*050c*/ 	.word	0x000014e0


	//   ....[4]....
        /*0510*/ 	.word	0x00001510


	//   ....[5]....
        /*0514*/ 	.word	0x00001630


	//   ....[6]....
        /*0518*/ 	.word	0x00001660


	//   ....[7]....
        /*051c*/ 	.word	0x00001770


	//   ....[8]....
        /*0520*/ 	.word	0x000017b0


	//   ....[9]....
        /*0524*/ 	.word	0x00001c20


	//   ....[10]....
        /*0528*/ 	.word	0x00001c40


	//   ....[11]....
        /*052c*/ 	.word	0x00001c60


	//   ....[12]....
        /*0530*/ 	.word	0x00001c70


	//   ....[13]....
        /*0534*/ 	.word	0x00001ed0


	//   ....[14]....
        /*0538*/ 	.word	0x00002010


	//   ....[15]....
        /*053c*/ 	.word	0x00002350


	//   ....[16]....
        /*0540*/ 	.word	0x00002360


	//   ....[17]....
        /*0544*/ 	.word	0x00003000


	//   ....[18]....
        /*0548*/ 	.word	0x00003030


	//   ....[19]....
        /*054c*/ 	.word	0x00003130


	//   ....[20]....
        /*0550*/ 	.word	0x00003150


	//   ....[21]....
        /*0554*/ 	.word	0x00003540


	//   ....[22]....
        /*0558*/ 	.word	0x000037b0


	//   ....[23]....
        /*055c*/ 	.word	0x00003e30


	//   ....[24]....
        /*0560*/ 	.word	0x000043f0


	//   ....[25]....
        /*0564*/ 	.word	0x00004db0


	//   ....[26]....
        /*0568*/ 	.word	0x00004e00


	//   ....[27]....
        /*056c*/ 	.word	0x00004f00


	//   ....[28]....
        /*0570*/ 	.word	0x00004f30


	//   ....[29]....
        /*0574*/ 	.word	0x00005030


	//   ....[30]....
        /*0578*/ 	.word	0x00005080


	//   ....[31]....
        /*057c*/ 	.word	0x00005210


	//   ....[32]....
        /*0580*/ 	.word	0x00005260


	//   ....[33]....
        /*0584*/ 	.word	0x00006740


	//   ....[34]....
        /*0588*/ 	.word	0x00006750


	//   ....[35]....
        /*058c*/ 	.word	0x00006830


	//   ....[36]....
        /*0590*/ 	.word	0x00006840


	//   ....[37]....
        /*0594*/ 	.word	0x000078c0


	//   ....[38]....
        /*0598*/ 	.word	0x000078e0


	//   ....[39]....
        /*059c*/ 	.word	0x00007960


	//   ....[40]....
        /*05a0*/ 	.word	0x000079a0


	//   ....[41]....
        /*05a4*/ 	.word	0x00007b20


	//   ....[42]....
        /*05a8*/ 	.word	0x00007d30


	//   ....[43]....
        /*05ac*/ 	.word	0x00008270


	//   ....[44]....
        /*05b0*/ 	.word	0x000086f0


	//   ....[45]....
        /*05b4*/ 	.word	0x00008d00


	//   ....[46]....
        /*05b8*/ 	.word	0x00008da0


	//   ....[47]....
        /*05bc*/ 	.word	0x00008fd0


	//   ....[48]....
        /*05c0*/ 	.word	0x00009070


	//   ....[49]....
        /*05c4*/ 	.word	0x00009190


	//   ....[50]....
        /*05c8*/ 	.word	0x000091b0


	//   ....[51]....
        /*05cc*/ 	.word	0x000092f0


	//   ....[52]....
        /*05d0*/ 	.word	0x00009310


	//   ....[53]....
        /*05d4*/ 	.word	0x0000b190


	//   ....[54]....
        /*05d8*/ 	.word	0x0000b1a0


	//   ....[55]....
        /*05dc*/ 	.word	0x0000b280


	//   ....[56]....
        /*05e0*/ 	.word	0x0000b290


	//   ....[57]....
        /*05e4*/ 	.word	0x0000c310


	//   ....[58]....
        /*05e8*/ 	.word	0x0000c330


	//   ....[59]....
        /*05ec*/ 	.word	0x0000c3b0


	//   ....[60]....
        /*05f0*/ 	.word	0x0000c3f0


	//   ....[61]....
        /*05f4*/ 	.word	0x0000c6d0


	//   ....[62]....
        /*05f8*/ 	.word	0x0000c720


	//   ....[63]....
        /*05fc*/ 	.word	0x0000c750


	//   ....[64]....
        /*0600*/ 	.word	0x0000c7a0


	//   ....[65]....
        /*0604*/ 	.word	0x0000c7d0


	//   ....[66]....
        /*0608*/ 	.word	0x0000c800


	//   ....[67]....
        /*060c*/ 	.word	0x0000c8e0


	//   ....[68]....
        /*0610*/ 	.word	0x0000cd90


	//   ....[69]....
        /*0614*/ 	.word	0x0000e470


	//   ....[70]....
        /*0618*/ 	.word	0x0000e4a0


	//   ....[71]....
        /*061c*/ 	.word	0x0000e630


	//   ....[72]....
        /*0620*/ 	.word	0x0000e640


	//   ....[73]....
        /*0624*/ 	.word	0x0000f670


	//   ....[74]....
        /*0628*/ 	.word	0x0000f690


	//   ....[75]....
        /*062c*/ 	.word	0x0000f710


	//   ....[76]....
        /*0630*/ 	.word	0x0000f750


	//   ....[77]....
        /*0634*/ 	.word	0x0000f8b0


	//   ....[78]....
        /*0638*/ 	.word	0x0000fe00


	//   ....[79]....
        /*063c*/ 	.word	0x0000ffe0


	//   ....[80]....
        /*0640*/ 	.word	0x00010450


	//   ....[81]....
        /*0644*/ 	.word	0x00010c10


	//   ....[82]....
        /*0648*/ 	.word	0x00010c50


	//   ....[83]....
        /*064c*/ 	.word	0x00010db0


	//   ....[84]....
        /*0650*/ 	.word	0x00010dd0


	//   ....[85]....
        /*0654*/ 	.word	0x00010ef0


	//   ....[86]....
        /*0658*/ 	.word	0x00010f10


	//   ....[87]....
        /*065c*/ 	.word	0x00011050


	//   ....[88]....
        /*0660*/ 	.word	0x00011070


	//   ....[89]....
        /*0664*/ 	.word	0x000128d0


	//   ....[90]....
        /*0668*/ 	.word	0x000128e0


	//   ....[91]....
        /*066c*/ 	.word	0x000128f0


	//   ....[92]....
        /*0670*/ 	.word	0x00012900


	//   ....[93]....
        /*0674*/ 	.word	0x00012930


	//   ....[94]....
        /*0678*/ 	.word	0x00012950


	//   ....[95]....
        /*067c*/ 	.word	0x00012970


	//   ....[96]....
        /*0680*/ 	.word	0x00012980


	//   ....[97]....
        /*0684*/ 	.word	0x00014080


	//   ....[98]....
        /*0688*/ 	.word	0x000140b0


	//   ....[99]....
        /*068c*/ 	.word	0x000140e0


	//   ....[100]....
        /*0690*/ 	.word	0x00014100


	//   ....[101]....
        /*0694*/ 	.word	0x00014110


	//   ....[102]....
        /*0698*/ 	.word	0x00014120


	//   ....[103]....
        /*069c*/ 	.word	0x00014130


	//   ....[104]....
        /*06a0*/ 	.word	0x00014140


	//   ....[105]....
        /*06a4*/ 	.word	0x00014360


	//   ....[106]....
        /*06a8*/ 	.word	0x00014370


	//   ....[107]....
        /*06ac*/ 	.word	0x000144f0


	//   ....[108]....
        /*06b0*/ 	.word	0x00014520


	//   ....[109]....
        /*06b4*/ 	.word	0x00014670


	//   ....[110]....
        /*06b8*/ 	.word	0x000146a0


	//   ....[111]....
        /*06bc*/ 	.word	0x000147f0


	//   ....[112]....
        /*06c0*/ 	.word	0x00014810


	//   ....[113]....
        /*06c4*/ 	.word	0x00015000


	//   ....[114]....
        /*06c8*/ 	.word	0x00015020


	//   ....[115]....
        /*06cc*/ 	.word	0x00015170


	//   ....[116]....
        /*06d0*/ 	.word	0x000151a0


	//   ....[117]....
        /*06d4*/ 	.word	0x000152d0


	//   ....[118]....
        /*06d8*/ 	.word	0x00015300


	//   ....[119]....
        /*06dc*/ 	.word	0x00015430


	//   ....[120]....
        /*06e0*/ 	.word	0x00015450


	//   ....[121]....
        /*06e4*/ 	.word	0x000155b0


	//   ....[122]....
        /*06e8*/ 	.word	0x00015600


	//   ....[123]....
        /*06ec*/ 	.word	0x00015650


	//   ....[124]....
        /*06f0*/ 	.word	0x000156a0


	//   ....[125]....
        /*06f4*/ 	.word	0x000156f0


	//   ....[126]....
        /*06f8*/ 	.word	0x00015740


	//   ....[127]....
        /*06fc*/ 	.word	0x00015790


	//   ....[128]....
        /*0700*/ 	.word	0x000157e0


	//----- nvinfo : EIATTR_EXIT_INSTR_OFFSETS
	.align		4
.L_158:
        /*0704*/ 	.byte	0x04, 0x1c
        /*0706*/ 	.short	(.L_160 - .L_159)


	//   ....[0]....
.L_159:
        /*0708*/ 	.word	0x00000370


	//   ....[1]....
        /*070c*/ 	.word	0x00014820


	//   ....[2]....
        /*0710*/ 	.word	0x000148f0


	//   ....[3]....
        /*0714*/ 	.word	0x00014950


	//   ....[4]....
        /*0718*/ 	.word	0x00015460


	//   ....[5]....
        /*071c*/ 	.word	0x00015510


	//   ....[6]....
        /*0720*/ 	.word	0x00015570


	//----- nvinfo : EIATTR_CTAIDZ_USED
	.align		4
.L_160:
        /*0724*/ 	.byte	0x01, 0x04
	.zero		2


	//----- nvinfo : EIATTR_MAX_THREADS
	.align		4
        /*0728*/ 	.byte	0x04, 0x05
        /*072a*/ 	.short	(.L_162 - .L_161)
.L_161:
        /*072c*/ 	.word	0x00000080
        /*0730*/ 	.word	0x00000001
        /*0734*/ 	.word	0x00000001


	//----- nvinfo : EIATTR_CRS_STACK_SIZE
	.align		4
.L_162:
        /*0738*/ 	.byte	0x04, 0x1e
        /*073a*/ 	.short	(.L_164 - .L_163)
.L_163:
        /*073c*/ 	.word	0x00000000
.L_164:


//--------------------- .nv.info._ZN7cutlass13device_kernelIN5flash19enable_sm80_to_sm89INS1_16FlashAttnFwdSm80INS1_25CollectiveMainloopFwdSm80ILi4ELi1ELb0EN4cute5tupleIJNS5_1CILi128EEENS7_ILi48EEENS7_ILi96EEEEEELi96ENS_10bfloat16_tEfNS_4arch4Sm80ELb0ELb1ELb1ELb1ELb1ELb1ELb1ELb0EEENS1_21CollectiveEpilogueFwdINS6_IJS8_SA_S9_EEENS6_IJNS7_ILi1EEESI_SI_EEESC_SE_Li128ELb1ELb1ELb0ELb0EEENS1_19SingleTileSchedulerILb1ELb0ELb1ELi128EEEEEEEEEvNT_6ParamsE --------------------------
	.section	.nv.info._ZN7cutlass13device_kernelIN5flash19enable_sm80_to_sm89INS1_16FlashAttnFwdSm80INS1_25CollectiveMainloopFwdSm80ILi4ELi1ELb0EN4cute5tupleIJNS5_1CILi128EEENS7_ILi48EEENS7_ILi96EEEEEELi96ENS_10bfloat16_tEfNS_4arch4Sm80ELb0ELb1ELb1ELb1ELb1ELb1ELb1ELb0EEENS1_21CollectiveEpilogueFwdINS6_IJS8_SA_S9_EEENS6_IJNS7_ILi1EEESI_SI_EEESC_SE_Li128ELb1ELb1ELb0ELb0EEENS1_19SingleTileSchedulerILb1ELb0ELb1ELi128EEEEEEEEEvNT_6ParamsE,"",@"SHT_CUDA_INFO"
	.sectionflags	@""
	.align	4


	//----- nvinfo : EIATTR_CUDA_API_VERSION
	.align		4
        /*0000*/ 	.byte	0x04, 0x37
        /*0002*/ 	.short	(.L_166 - .L_165)
.L_165:
        /*0004*/ 	.word	0x00000082


	//----- nvinfo : EIATTR_SW2861232_WAR
	.align		4
.L_166:
        /*0008*/ 	.byte	0x01, 0x35
	.zero		2


	//----- nvinfo : EIATTR_PARAM_CBANK
	.align		4
        /*000c*/ 	.byte	0x04, 0x0a
        /*000e*/ 	.short	(.L_168 - .L_167)
	.align		4
.L_167:
        /*0010*/ 	.word	index@(.nv.constant0._ZN7cutlass13device_kernelIN5flash19enable_sm80_to_sm89INS1_16FlashAttnFwdSm80INS1_25CollectiveMainloopFwdSm80ILi4ELi1ELb0EN4cute5tupleIJNS5_1CILi128EEENS7_ILi48EEENS7_ILi96EEEEEELi96ENS_10bfloat16_tEfNS_4arch4Sm80ELb0ELb1ELb1ELb1ELb1ELb1ELb1ELb0EEENS1_21CollectiveEpilogueFwdINS6_IJS8_SA_S9_EEENS6_IJNS7_ILi1EEESI_SI_EEESC_SE_Li128ELb1ELb1ELb0ELb0EEENS1_19SingleTileSchedulerILb1ELb0ELb1ELi128EEEEEEEEEvNT_6ParamsE)
        /*0014*/ 	.short	0x0160
        /*0016*/ 	.short	0x0418


	//----- nvinfo : EIATTR_CBANK_PARAM_SIZE
	.align		4
.L_168:
        /*0018*/ 	.byte	0x03, 0x19
        /*001a*/ 	.short	0x0418


	//----- nvinfo : EIATTR_KPARAM_INFO
	.align		4
        /*001c*/ 	.byte	0x04, 0x17
        /*001e*/ 	.short	(.L_170 - .L_169)
.L_169:
        /*0020*/ 	.word	0x00000000
        /*0024*/ 	.short	0x0000
        /*0026*/ 	.short	0x0000
        /*0028*/ 	.byte	0x00, 0xf0, 0x61, 0x10


	//----- nvinfo : EIATTR_MAXREG_COUNT
	.align		4
.L_170:
        /*002c*/ 	.byte	0x03, 0x1b
        /*002e*/ 	.short	0x00ff


	//----- nvinfo : EIATTR_NUM_BARRIERS
	.align		4
        /*0030*/ 	.byte	0x02, 0x4c
        /*0032*/ 	.byte	0x02
	.zero		1


	//----- nvinfo : EIATTR_ANNOTATIONS
	.align		4
        /*0034*/ 	.byte	0x04, 0x55
        /*0036*/ 	.short	(.L_172 - .L_171)


	//   ....[0]....
.L_171:
        /* <DEDUP_REMOVED lines=51> */


	//----- nvinfo : EIATTR_MERCURY_ISA_VERSION
	.align		4
.L_172:
        /*0358*/ 	.byte	0x03, 0x5f
        /*035a*/ 	.short	0x0000


	//----- nvinfo : EIATTR_COOP_GROUP_MASK_REGIDS
	.align		4
        /*035c*/ 	.byte	0x04, 0x29
        /*035e*/ 	.short	(.L_174 - .L_173)


	//   ....[0]....
.L_173:
        /*0360*/ 	.word	0xffffffff


	//   ....[1]....
        /*0364*/ 	.word	0xffffffff


	//   ....[2]....
        /*0368*/ 	.word	0xffffffff


	//   ....[3]....
        /*036c*/ 	.word	0xffffffff


	//   ....[4]....
        /*0370*/ 	.word	0xffffffff


	//   ....[5]....
        /*0374*/ 	.word	0xffffffff


	//   ....[6]....
        /*0378*/ 	.word	0xffffffff


	//   ....[7]....
        /*037c*/ 	.word	0xffffffff


	//   ....[8]....
        /*0380*/ 	.word	0xffffffff


	//   ....[9]....
        /*0384*/ 	.word	0xffffffff


	//   ....[10]....
        /*0388*/ 	.word	0xffffffff


	//   ....[11]....
        /*038c*/ 	.word	0xffffffff


	//   ....[12]....
        /*0390*/ 	.word	0xffffffff


	//   ....[13]....
        /*0394*/ 	.word	0xffffffff


	//   ....[14]....
        /*0398*/ 	.word	0xffffffff


	//   ....[15]....
        /*039c*/ 	.word	0xffffffff


	//   ....[16]....
        /*03a0*/ 	.word	0xffffffff


	//   ....[17]....
        /*03a4*/ 	.word	0xffffffff


	//   ....[18]....
        /*03a8*/ 	.word	0xffffffff


	//   ....[19]....
        /*03ac*/ 	.word	0xffffffff


	//   ....[20]....
        /*03b0*/ 	.word	0xffffffff


	//   ....[21]....
        /*03b4*/ 	.word	0xffffffff


	//   ....[22]....
        /*03b8*/ 	.word	0xffffffff


	//   ....[23]....
        /*03bc*/ 	.word	0xffffffff


	//   ....[24]....
        /*03c0*/ 	.word	0xffffffff


	//   ....[25]....
        /*03c4*/ 	.word	0xffffffff


	//   ....[26]....
        /*03c8*/ 	.word	0xffffffff


	//   ....[27]....
        /*03cc*/ 	.word	0xffffffff


	//   ....[28]....
        /*03d0*/ 	.word	0xffffffff


	//   ....[29]....
        /*03d4*/ 	.word	0xffffffff


	//   ....[30]....
        /*03d8*/ 	.word	0xffffffff


	//   ....[31]....
        /*03dc*/ 	.word	0xffffffff


	//   ....[32]....
        /*03e0*/ 	.word	0xffffffff


	//   ....[33]....
        /*03e4*/ 	.word	0xffffffff


	//   ....[34]....
        /*03e8*/ 	.word	0xffffffff


	//   ....[35]....
        /*03ec*/ 	.word	0xffffffff


	//   ....[36]....
        /*03f0*/ 	.word	0xffffffff


	//   ....[37]....
        /*03f4*/ 	.word	0xffffffff


	//   ....[38]....
        /*03f8*/ 	.word	0xffffffff


	//   ....[39]....
        /*03fc*/ 	.word	0xffffffff


	//   ....[40]....
        /*0400*/ 	.word	0xffffffff


	//   ....[41]....
        /*0404*/ 	.word	0xffffffff


	//   ....[42]....
        /*0408*/ 	.word	0xffffffff


	//   ....[43]....
        /*040c*/ 	.word	0xffffffff


	//   ....[44]....
        /*0410*/ 	.word	0xffffffff


	//   ....[45]....
        /*0414*/ 	.word	0xffffffff


	//   ....[46]....
        /*0418*/ 	.word	0xffffffff


	//   ....[47]....
        /*041c*/ 	.word	0xffffffff


	//   ....[48]....
        /*0420*/ 	.word	0xffffffff


	//   ....[49]....
        /*0424*/ 	.word	0xffffffff


	//   ....[50]....
        /*0428*/ 	.word	0xffffffff


	//   ....[51]....
        /*042c*/ 	.word	0xffffffff


	//   ....[52]....
        /*0430*/ 	.word	0xffffffff


	//   ....[53]....
        /*0434*/ 	.word	0xffffffff


	//   ....[54]....
        /*0438*/ 	.word	0xffffffff


	//   ....[55]....
        /*043c*/ 	.word	0xffffffff


	//   ....[56]....
        /*0440*/ 	.word	0xffffffff


	//   ....[57]....
        /*0444*/ 	.word	0xffffffff


	//   ....[58]....
        /*0448*/ 	.word	0xffffffff


	//   ....[59]....
        /*044c*/ 	.word	0xffffffff


	//   ....[60]....
        /*0450*/ 	.word	0xffffffff


	//   ....[61]....
        /*0454*/ 	.word	0xffffffff


	//   ....[62]....
        /*0458*/ 	.word	0xffffffff


	//   ....[63]....
        /*045c*/ 	.word	0xffffffff


	//   ....[64]....
        /*0460*/ 	.word	0xffffffff


	//   ....[65]....
        /*0464*/ 	.word	0xffffffff


	//   ....[66]....
        /*0468*/ 	.word	0xffffffff


	//   ....[67]....
        /*046c*/ 	.word	0xffffffff


	//   ....[68]....
        /*0470*/ 	.word	0xffffffff


	//   ....[69]....
        /*0474*/ 	.word	0xffffffff


	//   ....[70]....
        /*0478*/ 	.word	0xffffffff


	//   ....[71]....
        /*047c*/ 	.word	0xffffffff


	//   ....[72]....
        /*0480*/ 	.word	0xffffffff


	//   ....[73]....
        /*0484*/ 	.word	0xffffffff


	//   ....[74]....
        /*0488*/ 	.word	0xffffffff


	//   ....[75]....
        /*048c*/ 	.word	0xffffffff


	//   ....[76]....
        /*0490*/ 	.word	0xffffffff


	//   ....[77]....
        /*0494*/ 	.word	0xffffffff


	//   ....[78]....
        /*0498*/ 	.word	0xffffffff


	//   ....[79]....
        /*049c*/ 	.word	0xffffffff


	//   ....[80]....
        /*04a0*/ 	.word	0xffffffff


	//   ....[81]....
        /*04a4*/ 	.word	0xffffffff


	//   ....[82]....
        /*04a8*/ 	.word	0xffffffff


	//   ....[83]....
        /*04ac*/ 	.word	0xffffffff


	//   ....[84]....
        /*04b0*/ 	.word	0xffffffff


	//   ....[85]....
        /*04b4*/ 	.word	0xffffffff


	//   ....[86]....
        /*04b8*/ 	.word	0xffffffff


	//   ....[87]....
        /*04bc*/ 	.word	0xffffffff


	//   ....[88]....
        /*04c0*/ 	.word	0xffffffff


	//   ....[89]....
        /*04c4*/ 	.word	0xffffffff


	//   ....[90]....
        /*04c8*/ 	.word	0xffffffff


	//   ....[91]....
        /*04cc*/ 	.word	0xffffffff


	//   ....[92]....
        /*04d0*/ 	.word	0xffffffff


	//   ....[93]....
        /*04d4*/ 	.word	0xffffffff


	//   ....[94]....
        /*04d8*/ 	.word	0xffffffff


	//   ....[95]....
        /*04dc*/ 	.word	0xffffffff


	//   ....[96]....
        /*04e0*/ 	.word	0xffffffff


	//   ....[97]....
        /*04e4*/ 	.word	0xffffffff


	//   ....[98]....
        /*04e8*/ 	.word	0xffffffff


	//   ....[99]....
        /*04ec*/ 	.word	0xffffffff


	//   ....[100]....
        /*04f0*/ 	.word	0xffffffff


	//   ....[101]....
        /*04f4*/ 	.word	0xffffffff


	//   ....[102]....
        /*04f8*/ 	.word	0xffffffff


	//   ....[103]....
        /*04fc*/ 	.word	0xffffffff


	//   ....[104]....
        /*0500*/ 	.word	0xffffffff


	//   ....[105]....
        /*0504*/ 	.word	0xffffffff


	//   ....[106]....
        /*0508*/ 	.word	0xffffffff


	//   ....[107]....
        /*050c*/ 	.word	0xffffffff


	//   ....[108]....
        /*0510*/ 	.word	0xffffffff


	//   ....[109]....
        /*0514*/ 	.word	0xffffffff


	//   ....[110]....
        /*0518*/ 	.word	0xffffffff


	//   ....[111]....
        /*051c*/ 	.word	0xffffffff


	//   ....[112]....
        /*0520*/ 	.word	0xffffffff


	//   ....[113]....
        /*0524*/ 	.word	0xffffffff


	//   ....[114]....
        /*0528*/ 	.word	0xffffffff


	//   ....[115]....
        /*052c*/ 	.word	0xffffffff


	//   ....[116]....
        /*0530*/ 	.word	0xffffffff


	//   ....[117]....
        /*0534*/ 	.word	0xffffffff


	//   ....[118]....
        /*0538*/ 	.word	0xffffffff


	//   ....[119]....
        /*053c*/ 	.word	0xffffffff


	//   ....[120]....
        /*0540*/ 	.word	0xffffffff


	//   ....[121]....
        /*0544*/ 	.word	0xffffffff


	//   ....[122]....
        /*0548*/ 	.word	0xffffffff


	//   ....[123]....
        /*054c*/ 	.word	0xffffffff


	//   ....[124]....
        /*0550*/ 	.word	0xffffffff


	//   ....[125]....
        /*0554*/ 	.word	0xffffffff


	//   ....[126]....
        /*0558*/ 	.word	0xffffffff


	//   ....[127]....
        /*055c*/ 	.word	0xffffffff


	//   ....[128]....
        /*0560*/ 	.word	0xffffffff


	//   ....[129]....
        /*0564*/ 	.word	0xffffffff


	//   ....[130]....
        /*0568*/ 	.word	0xffffffff


	//   ....[131]....
        /*056c*/ 	.word	0xffffffff


	//   ....[132]....
        /*0570*/ 	.word	0xffffffff


	//   ....[133]....
        /*0574*/ 	.word	0xffffffff


	//   ....[134]....
        /*0578*/ 	.word	0xffffffff


	//   ....[135]....
        /*057c*/ 	.word	0xffffffff


	//   ....[136]....
        /*0580*/ 	.word	0xffffffff


	//   ....[137]....
        /*0584*/ 	.word	0xffffffff


	//   ....[138]....
        /*0588*/ 	.word	0xffffffff


	//   ....[139]....
        /*058c*/ 	.word	0xffffffff


	//   ....[140]....
        /*0590*/ 	.word	0xffffffff


	//   ....[141]....
        /*0594*/ 	.word	0xffffffff


	//   ....[142]....
        /*0598*/ 	.word	0xffffffff


	//   ....[143]....
        /*059c*/ 	.word	0xffffffff


	//   ....[144]....
        /*05a0*/ 	.word	0xffffffff


	//   ....[145]....
        /*05a4*/ 	.word	0xffffffff


	//   ....[146]....
        /*05a8*/ 	.word	0xffffffff


	//   ....[147]....
        /*05ac*/ 	.word	0xffffffff


	//   ....[148]....
        /*05b0*/ 	.word	0xffffffff


	//   ....[149]....
        /*05b4*/ 	.word	0xffffffff


	//   ....[150]....
        /*05b8*/ 	.word	0xffffffff


	//   ....[151]....
        /*05bc*/ 	.word	0xffffffff


	//   ....[152]....
        /*05c0*/ 	.word	0xffffffff


	//----- nvinfo : EIATTR_COOP_GROUP_INSTR_OFFSETS
	.align		4
.L_174:
        /*05c4*/ 	.byte	0x04, 0x28
        /*05c6*/ 	.short	(.L_176 - .L_175)


	//   ....[0]....
.L_175:
        /*05c8*/ 	.word	0x00000090


	//   ....[1]....
        /*05cc*/ 	.word	0x000023b0


	//   ....[2]....
        /*05d0*/ 	.word	0x000023c0


	//   ....[3]....
        /*05d4*/ 	.word	0x00003f00


	//   ....[4]....
        /*05d8*/ 	.word	0x00003f10


	//   ....[5]....
        /*05dc*/ 	.word	0x00005860


	//   ....[6]....
        /*05e0*/ 	.word	0x00005880


	//   ....[7]....
        /*05e4*/ 	.word	0x00005d80


	//   ....[8]....
        /*05e8*/ 	.word	0x00005e40


	//   ....[9]....
        /*05ec*/ 	.word	0x00006fb0


	//   ....[10]....
        /*05f0*/ 	.word	0x00006fe0


	//   ....[11]....
        /*05f4*/ 	.word	0x00007220


	//   ....[12]....
        /*05f8*/ 	.word	0x00007250


	//   ....[13]....
        /*05fc*/ 	.word	0x00007370


	//   ....[14]....
        /*0600*/ 	.word	0x000073a0


	//   ....[15]....
        /*0604*/ 	.word	0x000074d0


	//   ....[16]....
        /*0608*/ 	.word	0x000074e0


	//   ....[17]....
        /*060c*/ 	.word	0x000079f0


	//   ....[18]....
        /*0610*/ 	.word	0x00007a00


	//   ....[19]....
        /*0614*/ 	.word	0x00007b00


	//   ....[20]....
        /*0618*/ 	.word	0x00007b10


	//   ....[21]....
        /*061c*/ 	.word	0x00007fb0


	//   ....[22]....
        /*0620*/ 	.word	0x00007fd0


	//   ....[23]....
        /*0624*/ 	.word	0x00008010


	//   ....[24]....
        /*0628*/ 	.word	0x00008040


	//   ....[25]....
        /*062c*/ 	.word	0x00008460


	//   ....[26]....
        /*0630*/ 	.word	0x000084a0


	//   ....[27]....
        /*0634*/ 	.word	0x000084f0


	//   ....[28]....
        /*0638*/ 	.word	0x00008560


	//   ....[29]....
        /*063c*/ 	.word	0x0000b7b0


	//   ....[30]....
        /*0640*/ 	.word	0x0000b7d0


	//   ....[31]....
        /*0644*/ 	.word	0x0000b830


	//   ....[32]....
        /*0648*/ 	.word	0x0000b840


	//   ....[33]....
        /*064c*/ 	.word	0x0000bab0


	//   ....[34]....
        /*0650*/ 	.word	0x0000baf0


	//   ....[35]....
        /*0654*/ 	.word	0x0000bb40


	//   ....[36]....
        /*0658*/ 	.word	0x0000bbb0


	//   ....[37]....
        /*065c*/ 	.word	0x0000f450


	//   ....[38]....
        /*0660*/ 	.word	0x0000f530


	//   ....[39]....
        /*0664*/ 	.word	0x0000f8a0


	//   ....[40]....
        /*0668*/ 	.word	0x0000f8b0


	//   ....[41]....
        /*066c*/ 	.word	0x00010550


	//   ....[42]....
        /*0670*/ 	.word	0x00010580


	//   ....[43]....
        /*0674*/ 	.word	0x00010680


	//   ....[44]....
        /*0678*/ 	.word	0x000106a0


	//   ....[45]....
        /*067c*/ 	.word	0x00010a50


	//   ....[46]....
        /*0680*/ 	.word	0x00010d10


	//   ....[47]....
        /*0684*/ 	.word	0x00011390


	//   ....[48]....
        /*0688*/ 	.word	0x00011950


	//   ....[49]....
        /*068c*/ 	.word	0x00012310


	//   ....[50]....
        /*0690*/ 	.word	0x00012350


	//   ....[51]....
        /*0694*/ 	.word	0x00012450


	//   ....[52]....
        /*0698*/ 	.word	0x00012480


	//   ....[53]....
        /*069c*/ 	.word	0x00012580


	//   ....[54]....
        /*06a0*/ 	.word	0x000125d0


	//   ....[55]....
        /*06a4*/ 	.word	0x00012770


	//   ....[56]....
        /*06a8*/ 	.word	0x000127c0


	//   ....[57]....
        /*06ac*/ 	.word	0x00013ca0


	//   ....[58]....
        /*06b0*/ 	.word	0x00013cb0


	//   ....[59]....
        /*06b4*/ 	.word	0x00013d90


	//   ....[60]....
        /*06b8*/ 	.word	0x00013da0


	//   ....[61]....
        /*06bc*/ 	.word	0x00014e30


	//   ....[62]....
        /*06c0*/ 	.word	0x00014e40


	//   ....[63]....
        /*06c4*/ 	.word	0x00014ec0


	//   ....[64]....
        /*06c8*/ 	.word	0x00014f00


	//   ....[65]....
        /*06cc*/ 	.word	0x000150a0


	//   ....[66]....
        /*06d0*/ 	.word	0x000152b0


	//   ....[67]....
        /*06d4*/ 	.word	0x000157f0


	//   ....[68]....
        /*06d8*/ 	.word	0x00015c70


	//   ....[69]....
        /*06dc*/ 	.word	0x00016280


	//   ....[70]....
        /*06e0*/ 	.word	0x00016320


	//   ....[71]....
        /*06e4*/ 	.word	0x00016550


	//   ....[72]....
        /*06e8*/ 	.word	0x000165f0


	//   ....[73]....
        /*06ec*/ 	.word	0x00016710


	//   ....[74]....
        /*06f0*/ 	.word	0x00016730


	//   ....[75]....
        /*06f4*/ 	.word	0x00016870


	//   ....[76]....
        /*06f8*/ 	.word	0x00016890


	//   ....[77]....
        /*06fc*/ 	.word	0x00018700


	//   ....[78]....
        /*0700*/ 	.word	0x00018710


	//   ....[79]....
        /*0704*/ 	.word	0x000187f0


	//   ....[80]....
        /*0708*/ 	.word	0x00018800


	//   ....[81]....
        /*070c*/ 	.word	0x00019890


	//   ....[82]....
        /*0710*/ 	.word	0x000198a0


	//   ....[83]....
        /*0714*/ 	.word	0x00019920


	//   ....[84]....
        /*0718*/ 	.word	0x00019960


	//   ....[85]....
        /*071c*/ 	.word	0x00019c50


	//   ....[86]....
        /*0720*/ 	.word	0x00019ca0


	//   ....[87]....
        /*0724*/ 	.word	0x00019cd0


	//   ....[88]....
        /*0728*/ 	.word	0x00019d20


	//   ....[89]....
        /*072c*/ 	.word	0x00019d50


	//   ....[90]....
        /*0730*/ 	.word	0x00019d80


	//   ....[91]....
        /*0734*/ 	.word	0x00019e60


	//   ....[92]....
        /*0738*/ 	.word	0x0001a310


	//   ....[93]....
        /*073c*/ 	.word	0x0001b9c0


	//   ....[94]....
        /*0740*/ 	.word	0x0001b9f0


	//   ....[95]....
        /*0744*/ 	.word	0x0001bb80


	//   ....[96]....
        /*0748*/ 	.word	0x0001bb90


	//   ....[97]....
        /*074c*/ 	.word	0x0001cbc0


	//   ....[98]....
        /*0750*/ 	.word	0x0001cbe0


	//   ....[99]....
        /*0754*/ 	.word	0x0001cc60


	//   ....[100]....
        /*0758*/ 	.word	0x0001cca0


	//   ....[101]....
        /*075c*/ 	.word	0x0001ce20


	//   ....[102]....
        /*0760*/ 	.word	0x0001d370


	//   ....[103]....
        /*0764*/ 	.word	0x0001d550


	//   ....[104]....
        /*0768*/ 	.word	0x0001d9c0


	//   ....[105]....
        /*076c*/ 	.word	0x0001e180


	//   ....[106]....
        /*0770*/ 	.word	0x0001e1c0


	//   ....[107]....
        /*0774*/ 	.word	0x0001e320


	//   ....[108]....
        /*0778*/ 	.word	0x0001e340


	//   ....[109]....
        /*077c*/ 	.word	0x0001e460


	//   ....[110]....
        /*0780*/ 	.word	0x0001e480


	//   ....[111]....
        /*0784*/ 	.word	0x0001e5c0


	//   ....[112]....
        /*0788*/ 	.word	0x0001e5e0


	//   ....[113]....
        /*078c*/ 	.word	0x0001fe20


	//   ....[114]....
        /*0790*/ 	.word	0x0001fe30


	//   ....[115]....
        /*0794*/ 	.word	0x0001fe40


	//   ....[116]....
        /*0798*/ 	.word	0x0001fe50


	//   ....[117]....
        /*079c*/ 	.word	0x0001fe80


	//   ....[118]....
        /*07a0*/ 	.word	0x0001fea0


	//   ....[119]....
        /*07a4*/ 	.word	0x0001fec0


	//   ....[120]....
        /*07a8*/ 	.word	0x0001fed0


	//   ....[121]....
        /*07ac*/ 	.word	0x000215d0


	//   ....[122]....
        /*07b0*/ 	.word	0x00021600


	//   ....[123]....
        /*07b4*/ 	.word	0x00021630


	//   ....[124]....
        /*07b8*/ 	.word	0x00021650


	//   ....[125]....
        /*07bc*/ 	.word	0x00021660


	//   ....[126]....
        /*07c0*/ 	.word	0x00021670


	//   ....[127]....
        /*07c4*/ 	.word	0x00021680


	//   ....[128]....
        /*07c8*/ 	.word	0x00021690


	//   ....[129]....
        /*07cc*/ 	.word	0x000218b0


	//   ....[130]....
        /*07d0*/ 	.word	0x000218c0


	//   ....[131]....
        /*07d4*/ 	.word	0x00021a40


	//   ....[132]....
        /*07d8*/ 	.word	0x00021a70


	//   ....[133]....
        /*07dc*/ 	.word	0x00021bc0


	//   ....[134]....
        /*07e0*/ 	.word	0x00021bf0


	//   ....[135]....
        /*07e4*/ 	.word	0x00021d40


	//   ....[136]....
        /*07e8*/ 	.word	0x00021d60


	//   ....[137]....
        /*07ec*/ 	.word	0x00022550


	//   ....[138]....
        /*07f0*/ 	.word	0x00022570


	//   ....[139]....
        /*07f4*/ 	.word	0x000226c0


	//   ....[140]....
        /*07f8*/ 	.word	0x000226f0


	//   ....[141]....
        /*07fc*/ 	.word	0x00022820


	//   ....[142]....
        /*0800*/ 	.word	0x00022850


	//   ....[143]....
        /*0804*/ 	.word	0x00022980


	//   ....[144]....
        /*0808*/ 	.word	0x000229a0


	//   ....[145]....
        /*080c*/ 	.word	0x00022b00


	//   ....[146]....
        /*0810*/ 	.word	0x00022b50


	//   ....[147]....
        /*0814*/ 	.word	0x00022ba0


	//   ....[148]....
        /*0818*/ 	.word	0x00022bf0


	//   ....[149]....
        /*081c*/ 	.word	0x00022c40


	//   ....[150]....
        /*0820*/ 	.word	0x00022c90


	//   ....[151]....
        /*0824*/ 	.word	0x00022ce0


	//   ....[152]....
        /*0828*/ 	.word	0x00022d30


	//----- nvinfo : EIATTR_EXIT_INSTR_OFFSETS
	.align		4
.L_176:
        /*082c*/ 	.byte	0x04, 0x1c
        /*082e*/ 	.short	(.L_178 - .L_177)


	//   ....[0]....
.L_177:
        /*0830*/ 	.word	0x00000370


	//   ....[1]....
        /*0834*/ 	.word	0x00021d70


	//   ....[2]....
        /*0838*/ 	.word	0x00021e40


	//   ....[3]....
        /*083c*/ 	.word	0x00021ea0


	//   ....[4]....
        /*0840*/ 	.word	0x000229b0


	//   ....[5]....
        /*0844*/ 	.word	0x00022a60


	//   ....[6]....
        /*0848*/ 	.word	0x00022ac0


	//----- nvinfo : EIATTR_CTAIDZ_USED
	.align		4
.L_178:
        /*084c*/ 	.byte	0x01, 0x04
	.zero		2


	//----- nvinfo : EIATTR_MAX_THREADS
	.align		4
        /*0850*/ 	.byte	0x04, 0x05
        /*0852*/ 	.short	(.L_180 - .L_179)
.L_179:
        /*0854*/ 	.word	0x00000080
        /*0858*/ 	.word	0x00000001
        /*085c*/ 	.word	0x00000001


	//----- nvinfo : EIATTR_CRS_STACK_SIZE
	.align		4
.L_180:
        /*0860*/ 	.byte	0x04, 0x1e
        /*0862*/ 	.short	(.L_182 - .L_181)
.L_181:
        /*0864*/ 	.word	0x00000000
.L_182:


//--------------------- .nv.info._ZN7cutlass13device_kernelIN5flash19enable_sm80_to_sm89INS1_16FlashAttnFwdSm80INS1_25CollectiveMainloopFwdSm80ILi4ELi1ELb0EN4cute5tupleIJNS5_1CILi128EEENS7_ILi64EEENS7_ILi96EEEEEELi96ENS_10bfloat16_tEfNS_4arch4Sm80ELb1ELb0ELb1ELb0ELb1ELb0ELb1ELb0EEENS1_21CollectiveEpilogueFwdINS6_IJS8_SA_S9_EEENS6_IJNS7_ILi1EEESI_SI_EEESC_SE_Li128ELb0ELb1ELb0ELb0EEENS1_30DynamicPersistentTileSchedulerILi128ELi128ELb0ELb1ELb0EEEEEEEEEvNT_6ParamsE --------------------------
	.section	.nv.info._ZN7cutlass13device_kernelIN5flash19enable_sm80_to_sm89INS1_16FlashAttnFwdSm80INS1_25CollectiveMainloopFwdSm80ILi4ELi1ELb0EN4cute5tupleIJNS5_1CILi128EEENS7_ILi64EEENS7_ILi96EEEEEELi96ENS_10bfloat16_tEfNS_4arch4Sm80ELb1ELb0ELb1ELb0ELb1ELb0ELb1ELb0EEENS1_21CollectiveEpilogueFwdINS6_IJS8_SA_S9_EEENS6_IJNS7_ILi1EEESI_SI_EEESC_SE_Li128ELb0ELb1ELb0ELb0EEENS1_30DynamicPersistentTileSchedulerILi128ELi128ELb0ELb1ELb0EEEEEEEEEvNT_6ParamsE,"",@"SHT_CUDA_INFO"
	.sectionflags	@""
	.align	4


	//----- nvinfo : EIATTR_CUDA_API_VERSION
	.align		4
        /*0000*/ 	.byte	0x04, 0x37
        /*0002*/ 	.short	(.L_184 - .L_183)
.L_183:
        /*0004*/ 	.word	0x00000082


	//----- nvinfo : EIATTR_SW2861232_WAR
	.align		4
.L_184:
        /*0008*/ 	.byte	0x01, 0x35
	.zero		2


	//----- nvinfo : EIATTR_PARAM_CBANK
	.align		4
        /*000c*/ 	.byte	0x04, 0x0a
        /*000e*/ 	.short	(.L_186 - .L_185)
	.align		4
.L_185:
        /*0010*/ 	.word	index@(.nv.constant0._ZN7cutlass13device_kernelIN5flash19enable_sm80_to_sm89INS1_16FlashAttnFwdSm80INS1_25CollectiveMainloopFwdSm80ILi4ELi1ELb0EN4cute5tupleIJNS5_1CILi128EEENS7_ILi64EEENS7_ILi96EEEEEELi96ENS_10bfloat16_tEfNS_4arch4Sm80ELb1ELb0ELb1ELb0ELb1ELb0ELb1ELb0EEENS1_21CollectiveEpilogueFwdINS6_IJS8_SA_S9_EEENS6_IJNS7_ILi1EEESI_SI_EEESC_SE_Li128ELb0ELb1ELb0ELb0EEENS1_30DynamicPersistentTileSchedulerILi128ELi128ELb0ELb1ELb0EEEEEEEEEvNT_6ParamsE)
        /*0014*/ 	.short	0x0160
        /*0016*/ 	.short	0x0428


	//----- nvinfo : EIATTR_CBANK_PARAM_SIZE
	.align		4
.L_186:
        /*0018*/ 	.byte	0x03, 0x19
        /*001a*/ 	.short	0x0428


	//----- nvinfo : EIATTR_KPARAM_INFO
	.align		4
        /*001c*/ 	.byte	0x04, 0x17
        /*001e*/ 	.short	(.L_188 - .L_187)
.L_187:
        /*0020*/ 	.word	0x00000000
        /*0024*/ 	.short	0x0000
        /*0026*/ 	.short	0x0000
        /*0028*/ 	.byte	0x00, 0xf0, 0xa1, 0x10


	//----- nvinfo : EIATTR_MAXREG_COUNT
	.align		4
.L_188:
        /*002c*/ 	.byte	0x03, 0x1b
        /*002e*/ 	.short	0x00ff


	//----- nvinfo : EIATTR_NUM_BARRIERS
	.align		4
        /*0030*/ 	.byte	0x02, 0x4c
        /*0032*/ 	.byte	0x06
	.zero		1


	//----- nvinfo : EIATTR_ANNOTATIONS
	.align		4
        /*0034*/ 	.byte	0x04, 0x55
        /*0036*/ 	.short	(.L_190 - .L_189)


	//   ....[0]....
.L_189:
        /* <DEDUP_REMOVED lines=66> */


	//----- nvinfo : EIATTR_MERCURY_ISA_VERSION
	.align		4
.L_190:
        /*0448*/ 	.byte	0x03, 0x5f
        /*044a*/ 	.short	0x0000


	//----- nvinfo : EIATTR_INT_WARP_WIDE_INSTR_OFFSETS
	.align		4
        /*044c*/ 	.byte	0x04, 0x31
        /*044e*/ 	.short	(.L_192 - .L_191)


	//   ....[0]....
.L_191:
        /*0450*/ 	.word	0x0000f870


	//   ....[1]....
        /*0454*/ 	.word	0x0000f8f0


	//----- nvinfo : EIATTR_COOP_GROUP_MASK_REGIDS
	.align		4
.L_192:
        /*0458*/ 	.byte	0x04, 0x29
        /*045a*/ 	.short	(.L_194 - .L_193)


	//   ....[0]....
.L_193:
        /*045c*/ 	.word	0xffffffff


	//   ....[1]....
        /*0460*/ 	.word	0xffffffff


	//   ....[2]....
        /*0464*/ 	.word	0xffffffff


	//   ....[3]....
        /*0468*/ 	.word	0xffffffff


	//   ....[4]....
        /*046c*/ 	.word	0xffffffff


	//   ....[5]....
        /*0470*/ 	.word	0xffffffff


	//   ....[6]....
        /*0474*/ 	.word	0xffffffff


	//   ....[7]....
        /*0478*/ 	.word	0xffffffff


	//   ....[8]....
        /*047c*/ 	.word	0xffffffff


	//   ....[9]....
        /*0480*/ 	.word	0xffffffff


	//   ....[10]....
        /*0484*/ 	.word	0xffffffff


	//   ....[11]....
        /*0488*/ 	.word	0xffffffff


	//   ....[12]....
        /*048c*/ 	.word	0xffffffff


	//   ....[13]....
        /*0490*/ 	.word	0xffffffff


	//   ....[14]....
        /*0494*/ 	.word	0xffffffff


	//   ....[15]....
        /*0498*/ 	.word	0xffffffff


	//   ....[16]....
        /*049c*/ 	.word	0xffffffff


	//   ....[17]....
        /*04a0*/ 	.word	0xffffffff


	//   ....[18]....
        /*04a4*/ 	.word	0xffffffff


	//   ....[19]....
        /*04a8*/ 	.word	0xffffffff


	//   ....[20]....
        /*04ac*/ 	.word	0xffffffff


	//   ....[21]....
        /*04b0*/ 	.word	0xffffffff


	//   ....[22]....
        /*04b4*/ 	.word	0xffffffff


	//   ....[23]....
        /*04b8*/ 	.word	0xffffffff


	//   ....[24]....
        /*04bc*/ 	.word	0xffffffff


	//   ....[25]....
        /*04c0*/ 	.word	0xffffffff


	//   ....[26]....
        /*04c4*/ 	.word	0xffffffff


	//   ....[27]....
        /*04c8*/ 	.word	0xffffffff


	//   ....[28]....
        /*04cc*/ 	.word	0xffffffff


	//   ....[29]....
        /*04d0*/ 	.word	0xffffffff


	//   ....[30]....
        /*04d4*/ 	.word	0xffffffff


	//   ....[31]....
        /*04d8*/ 	.word	0xffffffff


	//   ....[32]....
        /*04dc*/ 	.word	0xffffffff


	//   ....[33]....
        /*04e0*/ 	.word	0xffffffff


	//   ....[34]....
        /*04e4*/ 	.word	0xffffffff


	//   ....[35]....
        /*04e8*/ 	.word	0xffffffff


	//   ....[36]....
        /*04ec*/ 	.word	0xffffffff


	//   ....[37]....
        /*04f0*/ 	.word	0xffffffff


	//   ....[38]....
        /*04f4*/ 	.word	0xffffffff


	//   ....[39]....
        /*04f8*/ 	.word	0xffffffff


	//   ....[40]....
        /*04fc*/ 	.word	0xffffffff


	//   ....[41]....
        /*0500*/ 	.word	0xffffffff


	//   ....[42]....
        /*0504*/ 	.word	0xffffffff


	//   ....[43]....
        /*0508*/ 	.word	0xffffffff


	//   ....[44]....
        /*050c*/ 	.word	0xffffffff


	//   ....[45]....
        /*0510*/ 	.word	0xffffffff


	//   ....[46]....
        /*0514*/ 	.word	0xffffffff


	//   ....[47]....
        /*0518*/ 	.word	0xffffffff


	//   ....[48]....
        /*051c*/ 	.word	0xffffffff


	//   ....[49]....
        /*0520*/ 	.word	0xffffffff


	//   ....[50]....
        /*0524*/ 	.word	0xffffffff


	//   ....[51]....
        /*0528*/ 	.word	0xffffffff


	//   ....[52]....
        /*052c*/ 	.word	0xffffffff


	//   ....[53]....
        /*0530*/ 	.word	0xffffffff


	//   ....[54]....
        /*0534*/ 	.word	0xffffffff


	//   ....[55]....
        /*0538*/ 	.word	0xffffffff


	//   ....[56]....
        /*053c*/ 	.word	0xffffffff


	//   ....[57]....
        /*0540*/ 	.word	0xffffffff


	//   ....[58]....
        /*0544*/ 	.word	0xffffffff


	//   ....[59]....
        /*0548*/ 	.word	0xffffffff


	//   ....[60]....
        /*054c*/ 	.word	0xffffffff


	//   ....[61]....
        /*0550*/ 	.word	0xffffffff


	//   ....[62]....
        /*0554*/ 	.word	0xffffffff


	//   ....[63]....
        /*0558*/ 	.word	0xffffffff


	//   ....[64]....
        /*055c*/ 	.word	0xffffffff


	//   ....[65]....
        /*0560*/ 	.word	0xffffffff


	//   ....[66]....
        /*0564*/ 	.word	0xffffffff


	//   ....[67]....
        /*0568*/ 	.word	0xffffffff


	//   ....[68]....
        /*056c*/ 	.word	0xffffffff


	//   ....[69]....
        /*0570*/ 	.word	0xffffffff


	//   ....[70]....
        /*0574*/ 	.word	0xffffffff


	//   ....[71]....
        /*0578*/ 	.word	0xffffffff


	//   ....[72]....
        /*057c*/ 	.word	0xffffffff


	//   ....[73]....
        /*0580*/ 	.word	0xffffffff


	//   ....[74]....
        /*0584*/ 	.word	0xffffffff


	//   ....[75]....
        /*0588*/ 	.word	0xffffffff


	//   ....[76]....
        /*058c*/ 	.word	0xffffffff


	//   ....[77]....
        /*0590*/ 	.word	0xffffffff


	//   ....[78]....
        /*0594*/ 	.word	0xffffffff


	//   ....[79]....
        /*0598*/ 	.word	0xffffffff


	//   ....[80]....
        /*059c*/ 	.word	0xffffffff


	//   ....[81]....
        /*05a0*/ 	.word	0xffffffff


	//   ....[82]....
        /*05a4*/ 	.word	0xffffffff


	//   ....[83]....
        /*05a8*/ 	.word	0xffffffff


	//   ....[84]....
        /*05ac*/ 	.word	0xffffffff


	//   ....[85]....
        /*05b0*/ 	.word	0xffffffff


	//   ....[86]....
        /*05b4*/ 	.word	0xffffffff


	//   ....[87]....
        /*05b8*/ 	.word	0xffffffff


	//   ....[88]....
        /*05bc*/ 	.word	0xffffffff


	//   ....[89]....
        /*05c0*/ 	.word	0xffffffff


	//   ....[90]....
        /*05c4*/ 	.word	0xffffffff


	//   ....[91]....
        /*05c8*/ 	.word	0xffffffff


	//   ....[92]....
        /*05cc*/ 	.word	0xffffffff


	//   ....[93]....
        /*05d0*/ 	.word	0xffffffff


	//   ....[94]....
        /*05d4*/ 	.word	0xffffffff


	//   ....[95]....
        /*05d8*/ 	.word	0xffffffff


	//   ....[96]....
        /*05dc*/ 	.word	0xffffffff


	//   ....[97]....
        /*05e0*/ 	.word	0xffffffff


	//   ....[98]....
        /*05e4*/ 	.word	0xffffffff


	//   ....[99]....
        /*05e8*/ 	.word	0xffffffff


	//   ....[100]....
        /*05ec*/ 	.word	0xffffffff


	//   ....[101]....
        /*05f0*/ 	.word	0xffffffff


	//   ....[102]....
        /*05f4*/ 	.word	0xffffffff


	//   ....[103]....
        /*05f8*/ 	.word	0xffffffff


	//   ....[104]....
        /*05fc*/ 	.word	0xffffffff


	//   ....[105]....
        /*0600*/ 	.word	0xffffffff


	//   ....[106]....
        /*0604*/ 	.word	0xffffffff


	//   ....[107]....
        /*0608*/ 	.word	0xffffffff


	//   ....[108]....
        /*060c*/ 	.word	0xffffffff


	//   ....[109]....
        /*0610*/ 	.word	0xffffffff


	//   ....[110]....
        /*0614*/ 	.word	0xffffffff


	//   ....[111]....
        /*0618*/ 	.word	0xffffffff


	//   ....[112]....
        /*061c*/ 	.word	0xffffffff


	//   ....[113]....
        /*0620*/ 	.word	0xffffffff


	//   ....[114]....
        /*0624*/ 	.word	0xffffffff


	//   ....[115]....
        /*0628*/ 	.word	0xffffffff


	//   ....[116]....
        /*062c*/ 	.word	0xffffffff


	//   ....[117]....
        /*0630*/ 	.word	0xffffffff


	//   ....[118]....
        /*0634*/ 	.word	0xffffffff


	//   ....[119]....
        /*0638*/ 	.word	0xffffffff


	//   ....[120]....
        /*063c*/ 	.word	0xffffffff


	//   ....[121]....
        /*0640*/ 	.word	0xffffffff


	//   ....[122]....
        /*0644*/ 	.word	0xffffffff


	//   ....[123]....
        /*0648*/ 	.word	0xffffffff


	//   ....[124]....
        /*064c*/ 	.word	0xffffffff


	//   ....[125]....
        /*0650*/ 	.word	0xffffffff


	//   ....[126]....
        /*0654*/ 	.word	0xffffffff


	//   ....[127]....
        /*0658*/ 	.word	0xffffffff


	//   ....[128]....
        /*065c*/ 	.word	0xffffffff


	//   ....[129]....
        /*0660*/ 	.word	0xffffffff


	//   ....[130]....
        /*0664*/ 	.word	0xffffffff


	//   ....[131]....
        /*0668*/ 	.word	0xffffffff


	//   ....[132]....
        /*066c*/ 	.word	0xffffffff


	//   ....[133]....
        /*0670*/ 	.word	0xffffffff


	//   ....[134]....
        /*0674*/ 	.word	0xffffffff


	//   ....[135]....
        /*0678*/ 	.word	0xffffffff


	//   ....[136]....
        /*067c*/ 	.word	0xffffffff


	//   ....[137]....
        /*0680*/ 	.word	0xffffffff


	//   ....[138]....
        /*0684*/ 	.word	0xffffffff


	//   ....[139]....
        /*0688*/ 	.word	0xffffffff


	//   ....[140]....
        /*068c*/ 	.word	0xffffffff


	//   ....[141]....
        /*0690*/ 	.word	0xffffffff


	//   ....[142]....
        /*0694*/ 	.word	0xffffffff


	//   ....[143]....
        /*0698*/ 	.word	0xffffffff


	//   ....[144]....
        /*069c*/ 	.word	0xffffffff


	//   ....[145]....
        /*06a0*/ 	.word	0xffffffff


	//   ....[146]....
        /*06a4*/ 	.word	0xffffffff


	//   ....[147]....
        /*06a8*/ 	.word	0xffffffff


	//   ....[148]....
        /*06ac*/ 	.word	0xffffffff


	//   ....[149]....
        /*06b0*/ 	.word	0xffffffff


	//   ....[150]....
        /*06b4*/ 	.word	0xffffffff


	//   ....[151]....
        /*06b8*/ 	.word	0xffffffff


	//   ....[152]....
        /*06bc*/ 	.word	0xffffffff


	//   ....[153]....
        /*06c0*/ 	.word	0xffffffff


	//   ....[154]....
        /*06c4*/ 	.word	0xffffffff


	//   ....[155]....
        /*06c8*/ 	.word	0xffffffff


	//   ....[156]....
        /*06cc*/ 	.word	0xffffffff


	//   ....[157]....
        /*06d0*/ 	.word	0xffffffff


	//   ....[158]....
        /*06d4*/ 	.word	0xffffffff


	//   ....[159]....
        /*06d8*/ 	.word	0xffffffff


	//   ....[160]....
        /*06dc*/ 	.word	0xffffffff


	//   ....[161]....
        /*06e0*/ 	.word	0xffffffff


	//   ....[162]....
        /*06e4*/ 	.word	0xffffffff


	//   ....[163]....
        /*06e8*/ 	.word	0xffffffff


	//   ....[164]....
        /*06ec*/ 	.word	0xffffffff


	//   ....[165]....
        /*06f0*/ 	.word	0xffffffff


	//   ....[166]....
        /*06f4*/ 	.word	0xffffffff


	//   ....[167]....
        /*06f8*/ 	.word	0xffffffff


	//   ....[168]....
        /*06fc*/ 	.word	0xffffffff


	//   ....[169]....
        /*0700*/ 	.word	0xffffffff


	//   ....[170]....
        /*0704*/ 	.word	0xffffffff


	//   ....[171]....
        /*0708*/ 	.word	0xffffffff


	//   ....[172]....
        /*070c*/ 	.word	0xffffffff


	//   ....[173]....
        /*0710*/ 	.word	0xffffffff


	//   ....[174]....
        /*0714*/ 	.word	0xffffffff


	//   ....[175]....
        /*0718*/ 	.word	0xffffffff


	//   ....[176]....
        /*071c*/ 	.word	0xffffffff


	//----- nvinfo : EIATTR_COOP_GROUP_INSTR_OFFSETS
	.align		4
.L_194:
        /*0720*/ 	.byte	0x04, 0x28
        /*0722*/ 	.short	(.L_196 - .L_195)


	//   ....[0]....
.L_195:
        /*0724*/ 	.word	0x00000050


	//   ....[1]....
        /*0728*/ 	.word	0x00001540


	//   ....[2]....
        /*072c*/ 	.word	0x00001560


	//   ....[3]....
        /*0730*/ 	.word	0x00001790


	//   ....[4]....
        /*0734*/ 	.word	0x000017a0


	//   ....[5]....
        /*0738*/ 	.word	0x00001960


	//   ....[6]....
        /*073c*/ 	.word	0x00001980


	//   ....[7]....
        /*0740*/ 	.word	0x00001b40


	//   ....[8]....
        /*0744*/ 	.word	0x00001b50


	//   ....[9]....
        /*0748*/ 	.word	0x00002120


	//   ....[10]....
        /*074c*/ 	.word	0x00002130


	//   ....[11]....
        /*0750*/ 	.word	0x00002140


	//   ....[12]....
        /*0754*/ 	.word	0x00002150


	//   ....[13]....
        /*0758*/ 	.word	0x00002420


	//   ....[14]....
        /*075c*/ 	.word	0x00002430


	//   ....[15]....
        /*0760*/ 	.word	0x00002440


	//   ....[16]....
        /*0764*/ 	.word	0x00002450


	//   ....[17]....
        /*0768*/ 	.word	0x000038b0


	//   ....[18]....
        /*076c*/ 	.word	0x000038d0


	//   ....[19]....
        /*0770*/ 	.word	0x000039f0


	//   ....[20]....
        /*0774*/ 	.word	0x00003a10


	//   ....[21]....
        /*0778*/ 	.word	0x00003c70


	//   ....[22]....
        /*077c*/ 	.word	0x00003eb0


	//   ....[23]....
        /*0780*/ 	.word	0x00003ec0


	//   ....[24]....
        /*0784*/ 	.word	0x00003ed0


	//   ....[25]....
        /*0788*/ 	.word	0x000048d0


	//   ....[26]....
        /*078c*/ 	.word	0x00004900


	//   ....[27]....
        /*0790*/ 	.word	0x00004920


	//   ....[28]....
        /*0794*/ 	.word	0x00004930


	//   ....[29]....
        /*0798*/ 	.word	0x00004960


	//   ....[30]....
        /*079c*/ 	.word	0x00004980


	//   ....[31]....
        /*07a0*/ 	.word	0x000049a0


	//   ....[32]....
        /*07a4*/ 	.word	0x000049b0


	//   ....[33]....
        /*07a8*/ 	.word	0x00006520


	//   ....[34]....
        /*07ac*/ 	.word	0x00006540


	//   ....[35]....
        /*07b0*/ 	.word	0x00006660


	//   ....[36]....
        /*07b4*/ 	.word	0x00006670


	//   ....[37]....
        /*07b8*/ 	.word	0x00007ad0


	//   ....[38]....
        /*07bc*/ 	.word	0x00007af0


	//   ....[39]....
        /*07c0*/ 	.word	0x00007c10


	//   ....[40]....
        /*07c4*/ 	.word	0x00007c20


	//   ....[41]....
        /*07c8*/ 	.word	0x00007e90


	//   ....[42]....
        /*07cc*/ 	.word	0x000080c0


	//   ....[43]....
        /*07d0*/ 	.word	0x000080d0


	//   ....[44]....
        /*07d4*/ 	.word	0x000080e0


	//   ....[45]....
        /*07d8*/ 	.word	0x00008af0


	//   ....[46]....
        /*07dc*/ 	.word	0x00008b30


	//   ....[47]....
        /*07e0*/ 	.word	0x00008b40


	//   ....[48]....
        /*07e4*/ 	.word	0x00008b50


	//   ....[49]....
        /*07e8*/ 	.word	0x00008b70


	//   ....[50]....
        /*07ec*/ 	.word	0x00008b90


	//   ....[51]....
        /*07f0*/ 	.word	0x00008bb0


	//   ....[52]....
        /*07f4*/ 	.word	0x00008bd0


	//   ....[53]....
        /*07f8*/ 	.word	0x0000b050


	//   ....[54]....
        /*07fc*/ 	.word	0x0000b070


	//   ....[55]....
        /*0800*/ 	.word	0x0000b0d0


	//   ....[56]....
        /*0804*/ 	.word	0x0000b120


	//   ....[57]....
        /*0808*/ 	.word	0x0000c5c0


	//   ....[58]....
        /*080c*/ 	.word	0x0000c5e0


	//   ....[59]....
        /*0810*/ 	.word	0x0000c6a0


	//   ....[60]....
        /*0814*/ 	.word	0x0000c6d0


	//   ....[61]....
        /*0818*/ 	.word	0x0000cc70


	//   ....[62]....
        /*081c*/ 	.word	0x0000cc80


	//   ....[63]....
        /*0820*/ 	.word	0x0000cc90


	//   ....[64]....
        /*0824*/ 	.word	0x0000cca0


	//   ....[65]....
        /*0828*/ 	.word	0x0000cce0


	//   ....[66]....
        /*082c*/ 	.word	0x0000cd00


	//   ....[67]....
        /*0830*/ 	.word	0x0000cd10


	//   ....[68]....
        /*0834*/ 	.word	0x0000cd20


	//   ....[69]....
        /*0838*/ 	.word	0x0000ee70


	//   ....[70]....
        /*083c*/ 	.word	0x0000eee0


	//   ....[71]....
        /*0840*/ 	.word	0x0000eef0


	//   ....[72]....
        /*0844*/ 	.word	0x0000ef00


	//   ....[73]....
        /*0848*/ 	.word	0x0000ef30


	//   ....[74]....
        /*084c*/ 	.word	0x0000ef50


	//   ....[75]....
        /*0850*/ 	.word	0x0000ef60


	//   ....[76]....
        /*0854*/ 	.word	0x0000ef70


	//   ....[77]....
        /*0858*/ 	.word	0x00010090


	//   ....[78]....
        /*085c*/ 	.word	0x000104a0


	//   ....[79]....
        /*0860*/ 	.word	0x000104d0


	//   ....[80]....
        /*0864*/ 	.word	0x000104f0


	//   ....[81]....
        /*0868*/ 	.word	0x00010500


	//   ....[82]....
        /*086c*/ 	.word	0x00010510


	//   ....[83]....
        /*0870*/ 	.word	0x00010520


	//   ....[84]....
        /*0874*/ 	.word	0x00010530


	//   ....[85]....
        /*0878*/ 	.word	0x00010540


	//   ....[86]....
        /*087c*/ 	.word	0x000107c0


	//   ....[87]....
        /*0880*/ 	.word	0x000107e0


	//   ....[88]....
        /*0884*/ 	.word	0x00010920


	//   ....[89]....
        /*0888*/ 	.word	0x00010950


	//   ....[90]....
        /*088c*/ 	.word	0x00010a50


	//   ....[91]....
        /*0890*/ 	.word	0x00010a80


	//   ....[92]....
        /*0894*/ 	.word	0x00010b80


	//   ....[93]....
        /*0898*/ 	.word	0x00010ba0


	//   ....[94]....
        /*089c*/ 	.word	0x00011130


	//   ....[95]....
        /*08a0*/ 	.word	0x00011150


	//   ....[96]....
        /*08a4*/ 	.word	0x00011360


	//   ....[97]....
        /*08a8*/ 	.word	0x00011370


	//   ....[98]....
        /*08ac*/ 	.word	0x00011510


	//   ....[99]....
        /*08b0*/ 	.word	0x00011530


	//   ....[100]....
        /*08b4*/ 	.word	0x000116d0


	//   ....[101]....
        /*08b8*/ 	.word	0x000116e0


	//   ....[102]....
        /*08bc*/ 	.word	0x000118f0


	//   ....[103]....
        /*08c0*/ 	.word	0x000119e0


	//   ....[104]....
        /*08c4*/ 	.word	0x00011a50


	//   ....[105]....
        /*08c8*/ 	.word	0x00011ac0


	//   ....[106]....
        /*08cc*/ 	.word	0x00011b20


	//   ....[107]....
        /*08d0*/ 	.word	0x00011b90


	//   ....[108]....
        /*08d4*/ 	.word	0x00011c00


	//   ....[109]....
        /*08d8*/ 	.word	0x00011c70


	//   ....[110]....
        /*08dc*/ 	.word	0x00011cd0


	//   ....[111]....
        /*08e0*/ 	.word	0x00011d40


	//   ....[112]....
        /*08e4*/ 	.word	0x00011db0


	//   ....[113]....
        /*08e8*/ 	.word	0x00011f40


	//   ....[114]....
        /*08ec*/ 	.word	0x00011fa0


	//   ....[115]....
        /*08f0*/ 	.word	0x00012000


	//   ....[116]....
        /*08f4*/ 	.word	0x00012060


	//   ....[117]....
        /*08f8*/ 	.word	0x000122c0


	//   ....[118]....
        /*08fc*/ 	.word	0x00012520


	//   ....[119]....
        /*0900*/ 	.word	0x00012b40


	//   ....[120]....
        /*0904*/ 	.word	0x00012b90


	//   ....[121]....
        /*0908*/ 	.word	0x00012be0


	//   ....[122]....
        /*090c*/ 	.word	0x00012c30


	//   ....[123]....
        /*0910*/ 	.word	0x00012c80


	//   ....[124]....
        /*0914*/ 	.word	0x00012cd0


	//   ....[125]....
        /*0918*/ 	.word	0x00012d20


	//   ....[126]....
        /*091c*/ 	.word	0x00012d70


	//   ....[127]....
        /*0920*/ 	.word	0x00012dd0


	//   ....[128]....
        /*0924*/ 	.word	0x00012e40


	//   ....[129]....
        /*0928*/ 	.word	0x00012fd0


	//   ....[130]....
        /*092c*/ 	.word	0x00013030


	//   ....[131]....
        /*0930*/ 	.word	0x000130a0


	//   ....[132]....
        /*0934*/ 	.word	0x00013110


	//   ....[133]....
        /*0938*/ 	.word	0x000132a0


	//   ....[134]....
        /*093c*/ 	.word	0x00013300


	//   ....[135]....
        /*0940*/ 	.word	0x00013360


	//   ....[136]....
        /*0944*/ 	.word	0x000133c0


	//   ....[137]....
        /*0948*/ 	.word	0x00013610


	//   ....[138]....
        /*094c*/ 	.word	0x00013860


	//   ....[139]....
        /*0950*/ 	.word	0x00013ea0


	//   ....[140]....
        /*0954*/ 	.word	0x00013ee0


	//   ....[141]....
        /*0958*/ 	.word	0x00013f30


	//   ....[142]....
        /*095c*/ 	.word	0x00013f70


	//   ....[143]....
        /*0960*/ 	.word	0x00013fc0


	//   ....[144]....
        /*0964*/ 	.word	0x00014000


	//   ....[145]....
        /*0968*/ 	.word	0x00014050


	//   ....[146]....
        /*096c*/ 	.word	0x00014090


	//   ....[147]....
        /*0970*/ 	.word	0x00014100


	//   ....[148]....
        /*0974*/ 	.word	0x00014170


	//   ....[149]....
        /*0978*/ 	.word	0x000141e0


	//   ....[150]....
        /*097c*/ 	.word	0x00014320


	//   ....[151]....
        /*0980*/ 	.word	0x00014380


	//   ....[152]....
        /*0984*/ 	.word	0x000143d0


	//   ....[153]....
        /*0988*/ 	.word	0x00014410


	//   ....[154]....
        /*098c*/ 	.word	0x00014460


	//   ....[155]....
        /*0990*/ 	.word	0x000144a0


	//   ....[156]....
        /*0994*/ 	.word	0x000144f0


	//   ....[157]....
        /*0998*/ 	.word	0x00014530


	//   ....[158]....
        /*099c*/ 	.word	0x00014580


	//   ....[159]....
        /*09a0*/ 	.word	0x000145c0


	//   ....[160]....
        /*09a4*/ 	.word	0x00014620


	//   ....[161]....
        /*09a8*/ 	.word	0x00014680


	//   ....[162]....
        /*09ac*/ 	.word	0x000146d0


	//   ....[163]....
        /*09b0*/ 	.word	0x00014730


	//   ....[164]....
        /*09b4*/ 	.word	0x00014780


	//   ....[165]....
        /*09b8*/ 	.word	0x000147e0


	//   ....[166]....
        /*09bc*/ 	.word	0x00014830


	//   ....[167]....
        /*09c0*/ 	.word	0x00014880


	//   ....[168]....
        /*09c4*/ 	.word	0x000148e0


	//   ....[169]....
        /*09c8*/ 	.word	0x00014950


	//   ....[170]....
        /*09cc*/ 	.word	0x000149c0


	//   ....[171]....
        /*09d0*/ 	.word	0x00014a20


	//   ....[172]....
        /*09d4*/ 	.word	0x00014a90


	//   ....[173]....
        /*09d8*/ 	.word	0x00014b00


	//   ....[174]....
        /*09dc*/ 	.word	0x00014b70


	//   ....[175]....
        /*09e0*/ 	.word	0x00014bd0


	//   ....[176]....
        /*09e4*/ 	.word	0x00014c40


	//----- nvinfo : EIATTR_EXIT_INSTR_OFFSETS
	.align		4
.L_196:
        /*09e8*/ 	.byte	0x04, 0x1c
        /*09ea*/ 	.short	(.L_198 - .L_197)


	//   ....[0]....
.L_197:
        /*09ec*/ 	.word	0x000000a0


	//   ....[1]....
        /*09f0*/ 	.word	0x00011990


	//----- nvinfo : EIATTR_MAX_THREADS
	.align		4
.L_198:
        /*09f4*/ 	.byte	0x04, 0x05
        /*09f6*/ 	.short	(.L_200 - .L_199)
.L_199:
        /*09f8*/ 	.word	0x00000080
        /*09fc*/ 	.word	0x00000001
        /*0a00*/ 	.word	0x00000001


	//----- nvinfo : EIATTR_CRS_STACK_SIZE
	.align		4
.L_200:
        /*0a04*/ 	.byte	0x04, 0x1e
        /*0a06*/ 	.short	(.L_202 - .L_201)
.L_201:
        /*0a08*/ 	.word	0x00000000
.L_202:


//--------------------- .nv.info._ZN7cutlass13device_kernelIN5flash19enable_sm80_to_sm89INS1_16FlashAttnFwdSm80INS1_25CollectiveMainloopFwdSm80ILi4ELi1ELb0EN4cute5tupleIJNS5_1CILi128EEENS7_ILi64EEENS7_ILi96EEEEEELi96ENS_10bfloat16_tEfNS_4arch4Sm80ELb1ELb0ELb1ELb1ELb1ELb0ELb1ELb0EEENS1_21CollectiveEpilogueFwdINS6_IJS8_SA_S9_EEENS6_IJNS7_ILi1EEESI_SI_EEESC_SE_Li128ELb1ELb1ELb0ELb0EEENS1_19SingleTileSchedulerILb1ELb0ELb1ELi128EEEEEEEEEvNT_6ParamsE --------------------------
	.section	.nv.info._ZN7cutlass13device_kernelIN5flash19enable_sm80_to_sm89INS1_16FlashAttnFwdSm80INS1_25CollectiveMainloopFwdSm80ILi4ELi1ELb0EN4cute5tupleIJNS5_1CILi128EEENS7_ILi64EEENS7_ILi96EEEEEELi96ENS_10bfloat16_tEfNS_4arch4Sm80ELb1ELb0ELb1ELb1ELb1ELb0ELb1ELb0EEENS1_21CollectiveEpilogueFwdINS6_IJS8_SA_S9_EEENS6_IJNS7_ILi1EEESI_SI_EEESC_SE_Li128ELb1ELb1ELb0ELb0EEENS1_19SingleTileSchedulerILb1ELb0ELb1ELi128EEEEEEEEEvNT_6ParamsE,"",@"SHT_CUDA_INFO"
	.sectionflags	@""
	.align	4


	//----- nvinfo : EIATTR_CUDA_API_VERSION
	.align		4
        /*0000*/ 	.byte	0x04, 0x37
        /*0002*/ 	.short	(.L_204 - .L_203)
.L_203:
        /*0004*/ 	.word	0x00000082


	//----- nvinfo : EIATTR_SW2861232_WAR
	.align		4
.L_204:
        /*0008*/ 	.byte	0x01, 0x35
	.zero		2


	//----- nvinfo : EIATTR_PARAM_CBANK
	.align		4
        /*000c*/ 	.byte	0x04, 0x0a
        /*000e*/ 	.short	(.L_206 - .L_205)
	.align		4
.L_205:
        /*0010*/ 	.word	index@(.nv.constant0._ZN7cutlass13device_kernelIN5flash19enable_sm80_to_sm89INS1_16FlashAttnFwdSm80INS1_25CollectiveMainloopFwdSm80ILi4ELi1ELb0EN4cute5tupleIJNS5_1CILi128EEENS7_ILi64EEENS7_ILi96EEEEEELi96ENS_10bfloat16_tEfNS_4arch4Sm80ELb1ELb0ELb1ELb1ELb1ELb0ELb1ELb0EEENS1_21CollectiveEpilogueFwdINS6_IJS8_SA_S9_EEENS6_IJNS7_ILi1EEESI_SI_EEESC_SE_Li128ELb1ELb1ELb0ELb0EEENS1_19SingleTileSchedulerILb1ELb0ELb1ELi128EEEEEEEEEvNT_6ParamsE)
        /*0014*/ 	.short	0x0160
        /*0016*/ 	.short	0x0418


	//----- nvinfo : EIATTR_CBANK_PARAM_SIZE
	.align		4
.L_206:
        /*0018*/ 	.byte	0x03, 0x19
        /*001a*/ 	.short	0x0418


	//----- nvinfo : EIATTR_KPARAM_INFO
	.align		4
        /*001c*/ 	.byte	0x04, 0x17
        /*001e*/ 	.short	(.L_208 - .L_207)
.L_207:
        /*0020*/ 	.word	0x00000000
        /*0024*/ 	.short	0x0000
        /*0026*/ 	.short	0x0000
        /*0028*/ 	.byte	0x00, 0xf0, 0x61, 0x10


	//----- nvinfo : EIATTR_MAXREG_COUNT
	.align		4
.L_208:
        /*002c*/ 	.byte	0x03, 0x1b
        /*002e*/ 	.short	0x00ff


	//----- nvinfo : EIATTR_NUM_BARRIERS
	.align		4
        /*0030*/ 	.byte	0x02, 0x4c
        /*0032*/ 	.byte	0x02
	.zero		1


	//----- nvinfo : EIATTR_ANNOTATIONS
	.align		4
        /*0034*/ 	.byte	0x04, 0x55
        /*0036*/ 	.short	(.L_210 - .L_209)


	//   ....[0]....
.L_209:
        /* <DEDUP_REMOVED lines=41> */


	//----- nvinfo : EIATTR_MERCURY_ISA_VERSION
	.align		4
.L_210:
        /*02b0*/ 	.byte	0x03, 0x5f
        /*02b2*/ 	.short	0x0000


	//----- nvinfo : EIATTR_COOP_GROUP_MASK_REGIDS
	.align		4
        /*02b4*/ 	.byte	0x04, 0x29
        /*02b6*/ 	.short	(.L_212 - .L_211)


	//   ....[0]....
.L_211:
        /*02b8*/ 	.word	0xffffffff


	//   ....[1]....
        /*02bc*/ 	.word	0xffffffff


	//   ....[2]....
        /*02c0*/ 	.word	0xffffffff


	//   ....[3]....
        /*02c4*/ 	.word	0xffffffff


	//   ....[4]....
        /*02c8*/ 	.word	0xffffffff


	//   ....[5]....
        /*02cc*/ 	.word	0xffffffff


	//   ....[6]....
        /*02d0*/ 	.word	0xffffffff


	//   ....[7]....
        /*02d4*/ 	.word	0xffffffff


	//   ....[8]....
        /*02d8*/ 	.word	0xffffffff


	//   ....[9]....
        /*02dc*/ 	.word	0xffffffff


	//   ....[10]....
        /*02e0*/ 	.word	0xffffffff


	//   ....[11]....
        /*02e4*/ 	.word	0xffffffff


	//   ....[12]....
        /*02e8*/ 	.word	0xffffffff


	//   ....[13]....
        /*02ec*/ 	.word	0xffffffff


	//   ....[14]....
        /*02f0*/ 	.word	0xffffffff


	//   ....[15]....
        /*02f4*/ 	.word	0xffffffff


	//   ....[16]....
        /*02f8*/ 	.word	0xffffffff


	//   ....[17]....
        /*02fc*/ 	.word	0xffffffff


	//   ....[18]....
        /*0300*/ 	.word	0xffffffff


	//   ....[19]....
        /*0304*/ 	.word	0xffffffff


	//   ....[20]....
        /*0308*/ 	.word	0xffffffff


	//   ....[21]....
        /*030c*/ 	.word	0xffffffff


	//   ....[22]....
        /*0310*/ 	.word	0xffffffff


	//   ....[23]....
        /*0314*/ 	.word	0xffffffff


	//   ....[24]....
        /*0318*/ 	.word	0xffffffff


	//   ....[25]....
        /*031c*/ 	.word	0xffffffff


	//   ....[26]....
        /*0320*/ 	.word	0xffffffff


	//   ....[27]....
        /*0324*/ 	.word	0xffffffff


	//   ....[28]....
        /*0328*/ 	.word	0xffffffff


	//   ....[29]....
        /*032c*/ 	.word	0xffffffff


	//   ....[30]....
        /*0330*/ 	.word	0xffffffff


	//   ....[31]....
        /*0334*/ 	.word	0xffffffff


	//   ....[32]....
        /*0338*/ 	.word	0xffffffff


	//   ....[33]....
        /*033c*/ 	.word	0xffffffff


	//   ....[34]....
        /*0340*/ 	.word	0xffffffff


	//   ....[35]....
        /*0344*/ 	.word	0xffffffff


	//   ....[36]....
        /*0348*/ 	.word	0xffffffff


	//   ....[37]....
        /*034c*/ 	.word	0xffffffff


	//   ....[38]....
        /*0350*/ 	.word	0xffffffff


	//   ....[39]....
        /*0354*/ 	.word	0xffffffff


	//   ....[40]....
        /*0358*/ 	.word	0xffffffff


	//   ....[41]....
        /*035c*/ 	.word	0xffffffff


	//   ....[42]....
        /*0360*/ 	.word	0xffffffff


	//   ....[43]....
        /*0364*/ 	.word	0xffffffff


	//   ....[44]....
        /*0368*/ 	.word	0xffffffff


	//   ....[45]....
        /*036c*/ 	.word	0xffffffff


	//   ....[46]....
        /*0370*/ 	.word	0xffffffff


	//   ....[47]....
        /*0374*/ 	.word	0xffffffff


	//   ....[48]....
        /*0378*/ 	.word	0xffffffff


	//   ....[49]....
        /*037c*/ 	.word	0xffffffff


	//   ....[50]....
        /*0380*/ 	.word	0xffffffff


	//   ....[51]....
        /*0384*/ 	.word	0xffffffff


	//   ....[52]....
        /*0388*/ 	.word	0xffffffff


	//   ....[53]....
        /*038c*/ 	.word	0xffffffff


	//   ....[54]....
        /*0390*/ 	.word	0xffffffff


	//   ....[55]....
        /*0394*/ 	.word	0xffffffff


	//   ....[56]....
        /*0398*/ 	.word	0xffffffff


	//   ....[57]....
        /*039c*/ 	.word	0xffffffff


	//   ....[58]....
        /*03a0*/ 	.word	0xffffffff


	//   ....[59]....
        /*03a4*/ 	.word	0xffffffff


	//   ....[60]....
        /*03a8*/ 	.word	0xffffffff


	//   ....[61]....
        /*03ac*/ 	.word	0xffffffff


	//   ....[62]....
        /*03b0*/ 	.word	0xffffffff


	//   ....[63]....
        /*03b4*/ 	.word	0xffffffff


	//   ....[64]....
        /*03b8*/ 	.word	0xffffffff


	//   ....[65]....
        /*03bc*/ 	.word	0xffffffff


	//   ....[66]....
        /*03c0*/ 	.word	0xffffffff


	//   ....[67]....
        /*03c4*/ 	.word	0xffffffff


	//   ....[68]....
        /*03c8*/ 	.word	0xffffffff


	//   ....[69]....
        /*03cc*/ 	.word	0xffffffff


	//   ....[70]....
        /*03d0*/ 	.word	0xffffffff


	//   ....[71]....
        /*03d4*/ 	.word	0xffffffff


	//   ....[72]....
        /*03d8*/ 	.word	0xffffffff


	//   ....[73]....
        /*03dc*/ 	.word	0xffffffff


	//   ....[74]....
        /*03e0*/ 	.word	0xffffffff


	//   ....[75]....
        /*03e4*/ 	.word	0xffffffff


	//   ....[76]....
        /*03e8*/ 	.word	0xffffffff


	//   ....[77]....
        /*03ec*/ 	.word	0xffffffff


	//   ....[78]....
        /*03f0*/ 	.word	0xffffffff


	//   ....[79]....
        /*03f4*/ 	.word	0xffffffff


	//   ....[80]....
        /*03f8*/ 	.word	0xffffffff


	//   ....[81]....
        /*03fc*/ 	.word	0xffffffff


	//   ....[82]....
        /*0400*/ 	.word	0xffffffff


	//   ....[83]....
        /*0404*/ 	.word	0xffffffff


	//   ....[84]....
        /*0408*/ 	.word	0xffffffff


	//   ....[85]....
        /*040c*/ 	.word	0xffffffff


	//   ....[86]....
        /*0410*/ 	.word	0xffffffff


	//   ....[87]....
        /*0414*/ 	.word	0xffffffff


	//   ....[88]....
        /*0418*/ 	.word	0xffffffff


	//   ....[89]....
        /*041c*/ 	.word	0xffffffff


	//   ....[90]....
        /*0420*/ 	.word	0xffffffff


	//   ....[91]....
        /*0424*/ 	.word	0xffffffff


	//   ....[92]....
        /*0428*/ 	.word	0xffffffff


	//   ....[93]....
        /*042c*/ 	.word	0xffffffff


	//   ....[94]....
        /*0430*/ 	.word	0xffffffff


	//   ....[95]....
        /*0434*/ 	.word	0xffffffff


	//   ....[96]....
        /*0438*/ 	.word	0xffffffff


	//   ....[97]....
        /*043c*/ 	.word	0xffffffff


	//   ....[98]....
        /*0440*/ 	.word	0xffffffff


	//   ....[99]....
        /*0444*/ 	.word	0xffffffff


	//   ....[100]....
        /*0448*/ 	.word	0xffffffff


	//----- nvinfo : EIATTR_COOP_GROUP_INSTR_OFFSETS
	.align		4
.L_212:
        /*044c*/ 	.byte	0x04, 0x28
        /*044e*/ 	.short	(.L_214 - .L_213)


	//   ....[0]....
.L_213:
        /*0450*/ 	.word	0x000000a0


	//   ....[1]....
        /*0454*/ 	.word	0x000013a0


	//   ....[2]....
        /*0458*/ 	.word	0x000013d0


	//   ....[3]....
        /*045c*/ 	.word	0x000015b0


	//   ....[4]....
        /*0460*/ 	.word	0x000015e0


	//   ....[5]....
        /*0464*/ 	.word	0x00001700


	//   ....[6]....
        /*0468*/ 	.word	0x00001730


	//   ....[7]....
        /*046c*/ 	.word	0x00001850


	//   ....[8]....
        /*0470*/ 	.word	0x000018b0


	//   ....[9]....
        /*0474*/ 	.word	0x00002000


	//   ....[10]....
        /*0478*/ 	.word	0x00002030


	//   ....[11]....
        /*047c*/ 	.word	0x00002060


	//   ....[12]....
        /*0480*/ 	.word	0x00002090


	//   ....[13]....
        /*0484*/ 	.word	0x000020b0


	//   ....[14]....
        /*0488*/ 	.word	0x000020d0


	//   ....[15]....
        /*048c*/ 	.word	0x000020f0


	//   ....[16]....
        /*0490*/ 	.word	0x00002100


	//   ....[17]....
        /*0494*/ 	.word	0x00003050


	//   ....[18]....
        /*0498*/ 	.word	0x00003060


	//   ....[19]....
        /*049c*/ 	.word	0x00003070


	//   ....[20]....
        /*04a0*/ 	.word	0x00003080


	//   ....[21]....
        /*04a4*/ 	.word	0x00003a70


	//   ....[22]....
        /*04a8*/ 	.word	0x00003aa0


	//   ....[23]....
        /*04ac*/ 	.word	0x00003dd0


	//   ....[24]....
        /*04b0*/ 	.word	0x00004000


	//   ....[25]....
        /*04b4*/ 	.word	0x000043d0


	//   ....[26]....
        /*04b8*/ 	.word	0x00004600


	//   ....[27]....
        /*04bc*/ 	.word	0x00004630


	//   ....[28]....
        /*04c0*/ 	.word	0x00004720


	//   ....[29]....
        /*04c4*/ 	.word	0x00004860


	//   ....[30]....
        /*04c8*/ 	.word	0x00004a50


	//   ....[31]....
        /*04cc*/ 	.word	0x00004ad0


	//   ....[32]....
        /*04d0*/ 	.word	0x00004b60


	//   ....[33]....
        /*04d4*/ 	.word	0x00006710


	//   ....[34]....
        /*04d8*/ 	.word	0x00006720


	//   ....[35]....
        /*04dc*/ 	.word	0x00006730


	//   ....[36]....
        /*04e0*/ 	.word	0x00006740


	//   ....[37]....
        /*04e4*/ 	.word	0x00007a60


	//   ....[38]....
        /*04e8*/ 	.word	0x00007a70


	//   ....[39]....
        /*04ec*/ 	.word	0x00007a80


	//   ....[40]....
        /*04f0*/ 	.word	0x00007a90


	//   ....[41]....
        /*04f4*/ 	.word	0x00007c90


	//   ....[42]....
        /*04f8*/ 	.word	0x00007ca0


	//   ....[43]....
        /*04fc*/ 	.word	0x00007cb0


	//   ....[44]....
        /*0500*/ 	.word	0x00007cd0


	//   ....[45]....
        /*0504*/ 	.word	0x00008120


	//   ....[46]....
        /*0508*/ 	.word	0x00008330


	//   ....[47]....
        /*050c*/ 	.word	0x000085b0


	//   ....[48]....
        /*0510*/ 	.word	0x00008950


	//   ....[49]....
        /*0514*/ 	.word	0x000089c0


	//   ....[50]....
        /*0518*/ 	.word	0x00008a90


	//   ....[51]....
        /*051c*/ 	.word	0x00008ac0


	//   ....[52]....
        /*0520*/ 	.word	0x00008bb0


	//   ....[53]....
        /*0524*/ 	.word	0x0000b080


	//   ....[54]....
        /*0528*/ 	.word	0x0000b090


	//   ....[55]....
        /*052c*/ 	.word	0x0000b0a0


	//   ....[56]....
        /*0530*/ 	.word	0x0000b0b0


	//   ....[57]....
        /*0534*/ 	.word	0x0000b440


	//   ....[58]....
        /*0538*/ 	.word	0x0000b460


	//   ....[59]....
        /*053c*/ 	.word	0x0000b480


	//   ....[60]....
        /*0540*/ 	.word	0x0000b4a0


	//   ....[61]....
        /*0544*/ 	.word	0x0000c7d0


	//   ....[62]....
        /*0548*/ 	.word	0x0000c870


	//   ....[63]....
        /*054c*/ 	.word	0x0000c970


	//   ....[64]....
        /*0550*/ 	.word	0x0000c9b0


	//   ....[65]....
        /*0554*/ 	.word	0x0000c9e0


	//   ....[66]....
        /*0558*/ 	.word	0x0000cac0


	//   ....[67]....
        /*055c*/ 	.word	0x0000cae0


	//   ....[68]....
        /*0560*/ 	.word	0x0000cf40


	//   ....[69]....
        /*0564*/ 	.word	0x0000ecc0


	//   ....[70]....
        /*0568*/ 	.word	0x0000ecd0


	//   ....[71]....
        /*056c*/ 	.word	0x0000ece0


	//   ....[72]....
        /*0570*/ 	.word	0x0000ecf0


	//   ....[73]....
        /*0574*/ 	.word	0x0000ed20


	//   ....[74]....
        /*0578*/ 	.word	0x0000ed40


	//   ....[75]....
        /*057c*/ 	.word	0x0000ed60


	//   ....[76]....
        /*0580*/ 	.word	0x0000ed70


	//   ....[77]....
        /*0584*/ 	.word	0x00010550


	//   ....[78]....
        /*0588*/ 	.word	0x000105a0


	//   ....[79]....
        /*058c*/ 	.word	0x000105e0


	//   ....[80]....
        /*0590*/ 	.word	0x00010620


	//   ....[81]....
        /*0594*/ 	.word	0x00010630


	//   ....[82]....
        /*0598*/ 	.word	0x00010640


	//   ....[83]....
        /*059c*/ 	.word	0x00010650


	//   ....[84]....
        /*05a0*/ 	.word	0x00010660


	//   ....[85]....
        /*05a4*/ 	.word	0x00010880


	//   ....[86]....
        /*05a8*/ 	.word	0x00010890


	//   ....[87]....
        /*05ac*/ 	.word	0x00010a10


	//   ....[88]....
        /*05b0*/ 	.word	0x00010a40


	//   ....[89]....
        /*05b4*/ 	.word	0x00010b90


	//   ....[90]....
        /*05b8*/ 	.word	0x00010bc0


	//   ....[91]....
        /*05bc*/ 	.word	0x00010d10


	//   ....[92]....
        /*05c0*/ 	.word	0x00010d30


	//   ....[93]....
        /*05c4*/ 	.word	0x00011640


	//   ....[94]....
        /*05c8*/ 	.word	0x00011660


	//   ....[95]....
        /*05cc*/ 	.word	0x000117b0


	//   ....[96]....
        /*05d0*/ 	.word	0x000117e0


	//   ....[97]....
        /*05d4*/ 	.word	0x00011910


	//   ....[98]....
        /*05d8*/ 	.word	0x00011940


	//   ....[99]....
        /*05dc*/ 	.word	0x00011a70


	//   ....[100]....
        /*05e0*/ 	.word	0x00011a90


	//----- nvinfo : EIATTR_EXIT_INSTR_OFFSETS
	.align		4
.L_214:
        /*05e4*/ 	.byte	0x04, 0x1c
        /*05e6*/ 	.short	(.L_216 - .L_215)


	//   ....[0]....
.L_215:
        /*05e8*/ 	.word	0x00000450


	//   ....[1]....
        /*05ec*/ 	.word	0x00010d40


	//   ....[2]....
        /*05f0*/ 	.word	0x00010e10


	//   ....[3]....
        /*05f4*/ 	.word	0x00010e70


	//   ....[4]....
        /*05f8*/ 	.word	0x00011aa0


	//   ....[5]....
        /*05fc*/ 	.word	0x00011b50


	//   ....[6]....
        /*0600*/ 	.word	0x00011bb0


	//----- nvinfo : EIATTR_CTAIDZ_USED
	.align		4
.L_216:
        /*0604*/ 	.byte	0x01, 0x04
	.zero		2


	//----- nvinfo : EIATTR_MAX_THREADS
	.align		4
        /*0608*/ 	.byte	0x04, 0x05
        /*060a*/ 	.short	(.L_218 - .L_217)
.L_217:
        /*060c*/ 	.word	0x00000080
        /*0610*/ 	.word	0x00000001
        /*0614*/ 	.word	0x00000001


	//----- nvinfo : EIATTR_CRS_STACK_SIZE
	.align		4
.L_218:
        /*0618*/ 	.byte	0x04, 0x1e
        /*061a*/ 	.short	(.L_220 - .L_219)
.L_219:
        /*061c*/ 	.word	0x00000000
.L_220:


//--------------------- .nv.info._ZN7cutlass13device_kernelIN5flash19enable_sm80_to_sm89INS1_16FlashAttnFwdSm80INS1_25CollectiveMainloopFwdSm80ILi4ELi1ELb0EN4cute5tupleIJNS5_1CILi128EEENS7_ILi64EEENS7_ILi96EEEEEELi96ENS_10bfloat16_tEfNS_4arch4Sm80ELb1ELb0ELb1ELb1ELb1ELb1ELb1ELb0EEENS1_21CollectiveEpilogueFwdINS6_IJS8_SA_S9_EEENS6_IJNS7_ILi1EEESI_SI_EEESC_SE_Li128ELb1ELb1ELb0ELb0EEENS1_19SingleTileSchedulerILb1ELb0ELb1ELi128EEEEEEEEEvNT_6ParamsE --------------------------
	.section	.nv.info._ZN7cutlass13device_kernelIN5flash19enable_sm80_to_sm89INS1_16FlashAttnFwdSm80INS1_25CollectiveMainloopFwdSm80ILi4ELi1ELb0EN4cute5tupleIJNS5_1CILi128EEENS7_ILi64EEENS7_ILi96EEEEEELi96ENS_10bfloat16_tEfNS_4arch4Sm80ELb1ELb0ELb1ELb1ELb1ELb1ELb1ELb0EEENS1_21CollectiveEpilogueFwdINS6_IJS8_SA_S9_EEENS6_IJNS7_ILi1EEESI_SI_EEESC_SE_Li128ELb1ELb1ELb0ELb0EEENS1_19SingleTileSchedulerILb1ELb0ELb1ELi128EEEEEEEEEvNT_6ParamsE,"",@"SHT_CUDA_INFO"
	.sectionflags	@""
	.align	4


	//----- nvinfo : EIATTR_CUDA_API_VERSION
	.align		4
        /*0000*/ 	.byte	0x04, 0x37
        /*0002*/ 	.short	(.L_222 - .L_221)
.L_221:
        /*0004*/ 	.word	0x00000082


	//----- nvinfo : EIATTR_SW2861232_WAR
	.align		4
.L_222:
        /*0008*/ 	.byte	0x01, 0x35
	.zero		2


	//----- nvinfo : EIATTR_PARAM_CBANK
	.align		4
        /*000c*/ 	.byte	0x04, 0x0a
        /*000e*/ 	.short	(.L_224 - .L_223)
	.align		4
.L_223:
        /*0010*/ 	.word	index@(.nv.constant0._ZN7cutlass13device_kernelIN5flash19enable_sm80_to_sm89INS1_16FlashAttnFwdSm80INS1_25CollectiveMainloopFwdSm80ILi4ELi1ELb0EN4cute5tupleIJNS5_1CILi128EEENS7_ILi64EEENS7_ILi96EEEEEELi96ENS_10bfloat16_tEfNS_4arch4Sm80ELb1ELb0ELb1ELb1ELb1ELb1ELb1ELb0EEENS1_21CollectiveEpilogueFwdINS6_IJS8_SA_S9_EEENS6_IJNS7_ILi1EEESI_SI_EEESC_SE_Li128ELb1ELb1ELb0ELb0EEENS1_19SingleTileSchedulerILb1ELb0ELb1ELi128EEEEEEEEEvNT_6ParamsE)
        /*0014*/ 	.short	0x0160
        /*0016*/ 	.short	0x0418


	//----- nvinfo : EIATTR_CBANK_PARAM_SIZE
	.align		4
.L_224:
        /*0018*/ 	.byte	0x03, 0x19
        /*001a*/ 	.short	0x0418


	//----- nvinfo : EIATTR_KPARAM_INFO
	.align		4
        /*001c*/ 	.byte	0x04, 0x17
        /*001e*/ 	.short	(.L_226 - .L_225)
.L_225:
        /*0020*/ 	.word	0x00000000
        /*0024*/ 	.short	0x0000
        /*0026*/ 	.short	0x0000
        /*0028*/ 	.byte	0x00, 0xf0, 0x61, 0x10


	//----- nvinfo : EIATTR_MAXREG_COUNT
	.align		4
.L_226:
        /*002c*/ 	.byte	0x03, 0x1b
        /*002e*/ 	.short	0x00ff


	//----- nvinfo : EIATTR_NUM_BARRIERS
	.align		4
        /*0030*/ 	.byte	0x02, 0x4c
        /*0032*/ 	.byte	0x02
	.zero		1


	//----- nvinfo : EIATTR_ANNOTATIONS
	.align		4
        /*0034*/ 	.byte	0x04, 0x55
        /*0036*/ 	.short	(.L_228 - .L_227)


	//   ....[0]....
.L_227:
        /* <DEDUP_REMOVED lines=48> */


	//----- nvinfo : EIATTR_MERCURY_ISA_VERSION
	.align		4
.L_228:
        /*0320*/ 	.byte	0x03, 0x5f
        /*0322*/ 	.short	0x0000


	//----- nvinfo : EIATTR_COOP_GROUP_MASK_REGIDS
	.align		4
        /*0324*/ 	.byte	0x04, 0x29
        /*0326*/ 	.short	(.L_230 - .L_229)


	//   ....[0]....
.L_229:
        /*0328*/ 	.word	0xffffffff


	//   ....[1]....
        /*032c*/ 	.word	0xffffffff


	//   ....[2]....
        /*0330*/ 	.word	0xffffffff


	//   ....[3]....
        /*0334*/ 	.word	0xffffffff


	//   ....[4]....
        /*0338*/ 	.word	0xffffffff


	//   ....[5]....
        /*033c*/ 	.word	0xffffffff


	//   ....[6]....
        /*0340*/ 	.word	0xffffffff


	//   ....[7]....
        /*0344*/ 	.word	0xffffffff


	//   ....[8]....
        /*0348*/ 	.word	0xffffffff


	//   ....[9]....
        /*034c*/ 	.word	0xffffffff


	//   ....[10]....
        /*0350*/ 	.word	0xffffffff


	//   ....[11]....
        /*0354*/ 	.word	0xffffffff


	//   ....[12]....
        /*0358*/ 	.word	0xffffffff


	//   ....[13]....
        /*035c*/ 	.word	0xffffffff


	//   ....[14]....
        /*0360*/ 	.word	0xffffffff


	//   ....[15]....
        /*0364*/ 	.word	0xffffffff


	//   ....[16]....
        /*0368*/ 	.word	0xffffffff


	//   ....[17]....
        /*036c*/ 	.word	0xffffffff


	//   ....[18]....
        /*0370*/ 	.word	0xffffffff


	//   ....[19]....
        /*0374*/ 	.word	0xffffffff


	//   ....[20]....
        /*0378*/ 	.word	0xffffffff


	//   ....[21]....
        /*037c*/ 	.word	0xffffffff


	//   ....[22]....
        /*0380*/ 	.word	0xffffffff


	//   ....[23]....
        /*0384*/ 	.word	0xffffffff


	//   ....[24]....
        /*0388*/ 	.word	0xffffffff


	//   ....[25]....
        /*038c*/ 	.word	0xffffffff


	//   ....[26]....
        /*0390*/ 	.word	0xffffffff


	//   ....[27]....
        /*0394*/ 	.word	0xffffffff


	//   ....[28]....
        /*0398*/ 	.word	0xffffffff


	//   ....[29]....
        /*039c*/ 	.word	0xffffffff


	//   ....[30]....
        /*03a0*/ 	.word	0xffffffff


	//   ....[31]....
        /*03a4*/ 	.word	0xffffffff


	//   ....[32]....
        /*03a8*/ 	.word	0xffffffff


	//   ....[33]....
        /*03ac*/ 	.word	0xffffffff


	//   ....[34]....
        /*03b0*/ 	.word	0xffffffff


	//   ....[35]....
        /*03b4*/ 	.word	0xffffffff


	//   ....[36]....
        /*03b8*/ 	.word	0xffffffff


	//   ....[37]....
        /*03bc*/ 	.word	0xffffffff


	//   ....[38]....
        /*03c0*/ 	.word	0xffffffff


	//   ....[39]....
        /*03c4*/ 	.word	0xffffffff


	//   ....[40]....
        /*03c8*/ 	.word	0xffffffff


	//   ....[41]....
        /*03cc*/ 	.word	0xffffffff


	//   ....[42]....
        /*03d0*/ 	.word	0xffffffff


	//   ....[43]....
        /*03d4*/ 	.word	0xffffffff


	//   ....[44]....
        /*03d8*/ 	.word	0xffffffff


	//   ....[45]....
        /*03dc*/ 	.word	0xffffffff


	//   ....[46]....
        /*03e0*/ 	.word	0xffffffff


	//   ....[47]....
        /*03e4*/ 	.word	0xffffffff


	//   ....[48]....
        /*03e8*/ 	.word	0xffffffff


	//   ....[49]....
        /*03ec*/ 	.word	0xffffffff


	//   ....[50]....
        /*03f0*/ 	.word	0xffffffff


	//   ....[51]....
        /*03f4*/ 	.word	0xffffffff


	//   ....[52]....
        /*03f8*/ 	.word	0xffffffff


	//   ....[53]....
        /*03fc*/ 	.word	0xffffffff


	//   ....[54]....
        /*0400*/ 	.word	0xffffffff


	//   ....[55]....
        /*0404*/ 	.word	0xffffffff


	//   ....[56]....
        /*0408*/ 	.word	0xffffffff


	//   ....[57]....
        /*040c*/ 	.word	0xffffffff


	//   ....[58]....
        /*0410*/ 	.word	0xffffffff


	//   ....[59]....
        /*0414*/ 	.word	0xffffffff


	//   ....[60]....
        /*0418*/ 	.word	0xffffffff


	//   ....[61]....
        /*041c*/ 	.word	0xffffffff


	//   ....[62]....
        /*0420*/ 	.word	0xffffffff


	//   ....[63]....
        /*0424*/ 	.word	0xffffffff


	//   ....[64]....
        /*0428*/ 	.word	0xffffffff


	//   ....[65]....
        /*042c*/ 	.word	0xffffffff


	//   ....[66]....
        /*0430*/ 	.word	0xffffffff


	//   ....[67]....
        /*0434*/ 	.word	0xffffffff


	//   ....[68]....
        /*0438*/ 	.word	0xffffffff


	//   ....[69]....
        /*043c*/ 	.word	0xffffffff


	//   ....[70]....
        /*0440*/ 	.word	0xffffffff


	//   ....[71]....
        /*0444*/ 	.word	0xffffffff


	//   ....[72]....
        /*0448*/ 	.word	0xffffffff


	//   ....[73]....
        /*044c*/ 	.word	0xffffffff


	//   ....[74]....
        /*0450*/ 	.word	0xffffffff


	//   ....[75]....
        /*0454*/ 	.word	0xffffffff


	//   ....[76]....
        /*0458*/ 	.word	0xffffffff


	//   ....[77]....
        /*045c*/ 	.word	0xffffffff


	//   ....[78]....
        /*0460*/ 	.word	0xffffffff


	//   ....[79]....
        /*0464*/ 	.word	0xffffffff


	//   ....[80]....
        /*0468*/ 	.word	0xffffffff


	//   ....[81]....
        /*046c*/ 	.word	0xffffffff


	//   ....[82]....
        /*0470*/ 	.word	0xffffffff


	//   ....[83]....
        /*0474*/ 	.word	0xffffffff


	//   ....[84]....
        /*0478*/ 	.word	0xffffffff


	//   ....[85]....
        /*047c*/ 	.word	0xffffffff


	//   ....[86]....
        /*0480*/ 	.word	0xffffffff


	//   ....[87]....
        /*0484*/ 	.word	0xffffffff


	//   ....[88]....
        /*0488*/ 	.word	0xffffffff


	//   ....[89]....
        /*048c*/ 	.word	0xffffffff


	//   ....[90]....
        /*0490*/ 	.word	0xffffffff


	//   ....[91]....
        /*0494*/ 	.word	0xffffffff


	//   ....[92]....
        /*0498*/ 	.word	0xffffffff


	//   ....[93]....
        /*049c*/ 	.word	0xffffffff


	//   ....[94]....
        /*04a0*/ 	.word	0xffffffff


	//   ....[95]....
        /*04a4*/ 	.word	0xffffffff


	//   ....[96]....
        /*04a8*/ 	.word	0xffffffff


	//   ....[97]....
        /*04ac*/ 	.word	0xffffffff


	//   ....[98]....
        /*04b0*/ 	.word	0xffffffff


	//   ....[99]....
        /*04b4*/ 	.word	0xffffffff


	//   ....[100]....
        /*04b8*/ 	.word	0xffffffff


	//   ....[101]....
        /*04bc*/ 	.word	0xffffffff


	//   ....[102]....
        /*04c0*/ 	.word	0xffffffff


	//   ....[103]....
        /*04c4*/ 	.word	0xffffffff


	//   ....[104]....
        /*04c8*/ 	.word	0xffffffff


	//   ....[105]....
        /*04cc*/ 	.word	0xffffffff


	//   ....[106]....
        /*04d0*/ 	.word	0xffffffff


	//   ....[107]....
        /*04d4*/ 	.word	0xffffffff


	//   ....[108]....
        /*04d8*/ 	.word	0xffffffff


	//   ....[109]....
        /*04dc*/ 	.word	0xffffffff


	//   ....[110]....
        /*04e0*/ 	.word	0xffffffff


	//   ....[111]....
        /*04e4*/ 	.word	0xffffffff


	//   ....[112]....
        /*04e8*/ 	.word	0xffffffff


	//   ....[113]....
        /*04ec*/ 	.word	0xffffffff


	//   ....[114]....
        /*04f0*/ 	.word	0xffffffff


	//   ....[115]....
        /*04f4*/ 	.word	0xffffffff


	//   ....[116]....
        /*04f8*/ 	.word	0xffffffff


	//   ....[117]....
        /*04fc*/ 	.word	0xffffffff


	//   ....[118]....
        /*0500*/ 	.word	0xffffffff


	//   ....[119]....
        /*0504*/ 	.word	0xffffffff


	//   ....[120]....
        /*0508*/ 	.word	0xffffffff


	//   ....[121]....
        /*050c*/ 	.word	0xffffffff


	//   ....[122]....
        /*0510*/ 	.word	0xffffffff


	//   ....[123]....
        /*0514*/ 	.word	0xffffffff


	//   ....[124]....
        /*0518*/ 	.word	0xffffffff


	//----- nvinfo : EIATTR_COOP_GROUP_INSTR_OFFSETS
	.align		4
.L_230:
        /*051c*/ 	.byte	0x04, 0x28
        /*051e*/ 	.short	(.L_232 - .L_231)


	//   ....[0]....
.L_231:
        /*0520*/ 	.word	0x000000a0


	//   ....[1]....
        /*0524*/ 	.word	0x00002520


	//   ....[2]....
        /*0528*/ 	.word	0x00002530


	//   ....[3]....
        /*052c*/ 	.word	0x00004070


	//   ....[4]....
        /*0530*/ 	.word	0x00004080


	//   ....[5]....
        /*0534*/ 	.word	0x00005a00


	//   ....[6]....
        /*0538*/ 	.word	0x00005a20


	//   ....[7]....
        /*053c*/ 	.word	0x00005f20


	//   ....[8]....
        /*0540*/ 	.word	0x00005f80


	//   ....[9]....
        /*0544*/ 	.word	0x00006e30


	//   ....[10]....
        /*0548*/ 	.word	0x00006e60


	//   ....[11]....
        /*054c*/ 	.word	0x00007040


	//   ....[12]....
        /*0550*/ 	.word	0x00007070


	//   ....[13]....
        /*0554*/ 	.word	0x00007190


	//   ....[14]....
        /*0558*/ 	.word	0x000071c0


	//   ....[15]....
        /*055c*/ 	.word	0x00007300


	//   ....[16]....
        /*0560*/ 	.word	0x00007350


	//   ....[17]....
        /*0564*/ 	.word	0x000077e0


	//   ....[18]....
        /*0568*/ 	.word	0x00007810


	//   ....[19]....
        /*056c*/ 	.word	0x00007830


	//   ....[20]....
        /*0570*/ 	.word	0x00007840


	//   ....[21]....
        /*0574*/ 	.word	0x00007d90


	//   ....[22]....
        /*0578*/ 	.word	0x00007db0


	//   ....[23]....
        /*057c*/ 	.word	0x00007dc0


	//   ....[24]....
        /*0580*/ 	.word	0x00007dd0


	//   ....[25]....
        /*0584*/ 	.word	0x00008200


	//   ....[26]....
        /*0588*/ 	.word	0x00008240


	//   ....[27]....
        /*058c*/ 	.word	0x00008460


	//   ....[28]....
        /*0590*/ 	.word	0x000084e0


	//   ....[29]....
        /*0594*/ 	.word	0x0000b600


	//   ....[30]....
        /*0598*/ 	.word	0x0000b620


	//   ....[31]....
        /*059c*/ 	.word	0x0000b630


	//   ....[32]....
        /*05a0*/ 	.word	0x0000b640


	//   ....[33]....
        /*05a4*/ 	.word	0x0000b8c0


	//   ....[34]....
        /*05a8*/ 	.word	0x0000b900


	//   ....[35]....
        /*05ac*/ 	.word	0x0000bb20


	//   ....[36]....
        /*05b0*/ 	.word	0x0000bba0


	//   ....[37]....
        /*05b4*/ 	.word	0x0000f220


	//   ....[38]....
        /*05b8*/ 	.word	0x0000f250


	//   ....[39]....
        /*05bc*/ 	.word	0x0000f270


	//   ....[40]....
        /*05c0*/ 	.word	0x0000f290


	//   ....[41]....
        /*05c4*/ 	.word	0x00010320


	//   ....[42]....
        /*05c8*/ 	.word	0x00010330


	//   ....[43]....
        /*05cc*/ 	.word	0x00010360


	//   ....[44]....
        /*05d0*/ 	.word	0x00010370


	//   ....[45]....
        /*05d4*/ 	.word	0x00010d70


	//   ....[46]....
        /*05d8*/ 	.word	0x00010d90


	//   ....[47]....
        /*05dc*/ 	.word	0x00011050


	//   ....[48]....
        /*05e0*/ 	.word	0x00011160


	//   ....[49]....
        /*05e4*/ 	.word	0x000116d0


	//   ....[50]....
        /*05e8*/ 	.word	0x00011900


	//   ....[51]....
        /*05ec*/ 	.word	0x00011930


	//   ....[52]....
        /*05f0*/ 	.word	0x00011a20


	//   ....[53]....
        /*05f4*/ 	.word	0x00011b60


	//   ....[54]....
        /*05f8*/ 	.word	0x00011d50


	//   ....[55]....
        /*05fc*/ 	.word	0x00011dd0


	//   ....[56]....
        /*0600*/ 	.word	0x00011e60


	//   ....[57]....
        /*0604*/ 	.word	0x00013990


	//   ....[58]....
        /*0608*/ 	.word	0x000139a0


	//   ....[59]....
        /*060c*/ 	.word	0x000139b0


	//   ....[60]....
        /*0610*/ 	.word	0x000139c0


	//   ....[61]....
        /*0614*/ 	.word	0x00014d60


	//   ....[62]....
        /*0618*/ 	.word	0x00014d70


	//   ....[63]....
        /*061c*/ 	.word	0x00014d80


	//   ....[64]....
        /*0620*/ 	.word	0x00014d90


	//   ....[65]....
        /*0624*/ 	.word	0x00014f90


	//   ....[66]....
        /*0628*/ 	.word	0x00014fa0


	//   ....[67]....
        /*062c*/ 	.word	0x00014fb0


	//   ....[68]....
        /*0630*/ 	.word	0x00014fd0


	//   ....[69]....
        /*0634*/ 	.word	0x000154f0


	//   ....[70]....
        /*0638*/ 	.word	0x00015630


	//   ....[71]....
        /*063c*/ 	.word	0x00015880


	//   ....[72]....
        /*0640*/ 	.word	0x00015c60


	//   ....[73]....
        /*0644*/ 	.word	0x00015cd0


	//   ....[74]....
        /*0648*/ 	.word	0x00015db0


	//   ....[75]....
        /*064c*/ 	.word	0x00015de0


	//   ....[76]....
        /*0650*/ 	.word	0x00015ec0


	//   ....[77]....
        /*0654*/ 	.word	0x00018400


	//   ....[78]....
        /*0658*/ 	.word	0x00018420


	//   ....[79]....
        /*065c*/ 	.word	0x00018430


	//   ....[80]....
        /*0660*/ 	.word	0x00018440


	//   ....[81]....
        /*0664*/ 	.word	0x000189a0


	//   ....[82]....
        /*0668*/ 	.word	0x000189d0


	//   ....[83]....
        /*066c*/ 	.word	0x000189f0


	//   ....[84]....
        /*0670*/ 	.word	0x00018a00


	//   ....[85]....
        /*0674*/ 	.word	0x00019b50


	//   ....[86]....
        /*0678*/ 	.word	0x00019bf0


	//   ....[87]....
        /*067c*/ 	.word	0x00019cf0


	//   ....[88]....
        /*0680*/ 	.word	0x00019d30


	//   ....[89]....
        /*0684*/ 	.word	0x00019d60


	//   ....[90]....
        /*0688*/ 	.word	0x00019e40


	//   ....[91]....
        /*068c*/ 	.word	0x00019e60


	//   ....[92]....
        /*0690*/ 	.word	0x0001a2c0


	//   ....[93]....
        /*0694*/ 	.word	0x0001c070


	//   ....[94]....
        /*0698*/ 	.word	0x0001c080


	//   ....[95]....
        /*069c*/ 	.word	0x0001c090


	//   ....[96]....
        /*06a0*/ 	.word	0x0001c0a0


	//   ....[97]....
        /*06a4*/ 	.word	0x0001c0d0


	//   ....[98]....
        /*06a8*/ 	.word	0x0001c0f0


	//   ....[99]....
        /*06ac*/ 	.word	0x0001c110


	//   ....[100]....
        /*06b0*/ 	.word	0x0001c120


	//   ....[101]....
        /*06b4*/ 	.word	0x0001d900


	//   ....[102]....
        /*06b8*/ 	.word	0x0001d950


	//   ....[103]....
        /*06bc*/ 	.word	0x0001d990


	//   ....[104]....
        /*06c0*/ 	.word	0x0001d9d0


	//   ....[105]....
        /*06c4*/ 	.word	0x0001d9e0


	//   ....[106]....
        /*06c8*/ 	.word	0x0001d9f0


	//   ....[107]....
        /*06cc*/ 	.word	0x0001da00


	//   ....[108]....
        /*06d0*/ 	.word	0x0001da10


	//   ....[109]....
        /*06d4*/ 	.word	0x0001dc30


	//   ....[110]....
        /*06d8*/ 	.word	0x0001dc40


	//   ....[111]....
        /*06dc*/ 	.word	0x0001ddc0


	//   ....[112]....
        /*06e0*/ 	.word	0x0001ddf0


	//   ....[113]....
        /*06e4*/ 	.word	0x0001df40


	//   ....[114]....
        /*06e8*/ 	.word	0x0001df70


	//   ....[115]....
        /*06ec*/ 	.word	0x0001e0c0


	//   ....[116]....
        /*06f0*/ 	.word	0x0001e0e0


	//   ....[117]....
        /*06f4*/ 	.word	0x0001e9f0


	//   ....[118]....
        /*06f8*/ 	.word	0x0001ea10


	//   ....[119]....
        /*06fc*/ 	.word	0x0001eb60


	//   ....[120]....
        /*0700*/ 	.word	0x0001eb90


	//   ....[121]....
        /*0704*/ 	.word	0x0001ecc0


	//   ....[122]....
        /*0708*/ 	.word	0x0001ecf0


	//   ....[123]....
        /*070c*/ 	.word	0x0001ee20


	//   ....[124]....
        /*0710*/ 	.word	0x0001ee40


	//----- nvinfo : EIATTR_EXIT_INSTR_OFFSETS
	.align		4
.L_232:
        /*0714*/ 	.byte	0x04, 0x1c
        /*0716*/ 	.short	(.L_234 - .L_233)


	//   ....[0]....
.L_233:
        /*0718*/ 	.word	0x00000450


	//   ....[1]....
        /*071c*/ 	.word	0x0001e0f0


	//   ....[2]....
        /*0720*/ 	.word	0x0001e1c0


	//   ....[3]....
        /*0724*/ 	.word	0x0001e220


	//   ....[4]....
        /*0728*/ 	.word	0x0001ee50


	//   ....[5]....
        /*072c*/ 	.word	0x0001ef00


	//   ....[6]....
        /*0730*/ 	.word	0x0001ef60


	//----- nvinfo : EIATTR_CTAIDZ_USED
	.align		4
.L_234:
        /*0734*/ 	.byte	0x01, 0x04
	.zero		2


	//----- nvinfo : EIATTR_MAX_THREADS
	.align		4
        /*0738*/ 	.byte	0x04, 0x05
        /*073a*/ 	.short	(.L_236 - .L_235)
.L_235:
        /*073c*/ 	.word	0x00000080
        /*0740*/ 	.word	0x00000001
        /*0744*/ 	.word	0x00000001


	//----- nvinfo : EIATTR_CRS_STACK_SIZE
	.align		4
.L_236:
        /*0748*/ 	.byte	0x04, 0x1e
        /*074a*/ 	.short	(.L_238 - .L_237)
.L_237:
        /*074c*/ 	.word	0x00000000
.L_238:


//--------------------- .nv.callgraph             --------------------------
	.section	.nv.callgraph,"",@"SHT_CUDA_CALLGRAPH"
	.align	4
	.sectionentsize	8
	.align		4
        /*0000*/ 	.word	0x00000000
	.align		4
        /*0004*/ 	.word	0xffffffff
	.align		4
        /*0008*/ 	.word	0x00000000
	.align		4
        /*000c*/ 	.word	0xfffffffe
	.align		4
        /*0010*/ 	.word	0x00000000
	.align		4
        /*0014*/ 	.word	0xfffffffd
	.align		4
        /*0018*/ 	.word	0x00000000
	.align		4
        /*001c*/ 	.word	0xfffffffc


//--------------------- .nv.rel.action            --------------------------
	.section	.nv.rel.action,"",@"SHT_CUDA_RELOCINFO"
	.align	8
	.sectionentsize	8
        /*0000*/ 	.byte	0x73, 0x00, 0x00, 0x00, 0x00, 0x00, 0x00, 0x00, 0x00, 0x00, 0x00, 0x11, 0x25, 0x00, 0x05, 0x36


//--------------------- .nv.constant4             --------------------------
	.section	.nv.constant4,"a",@progbits
	.align	8
	.align		8
.nv.constant4:
        /*0000*/ 	.dword	_ZN79_INTERNAL_b10f9c58_43_flash_fwd_hdim96_bf16_paged_softcap_sm80_cu_ea41c527_41494cuda3std3__45__cpo5beginE
	.align		8
        /*0008*/ 	.dword	_ZN79_INTERNAL_b10f9c58_43_flash_fwd_hdim96_bf16_paged_softcap_sm80_cu_ea41c527_41494cuda3std3__45__cpo3endE
	.align		8
        /*0010*/ 	.dword	_ZN79_INTERNAL_b10f9c58_43_flash_fwd_hdim96_bf16_paged_softcap_sm80_cu_ea41c527_41494cuda3std3__45__cpo6cbeginE
	.align		8
        /*0018*/ 	.dword	_ZN79_INTERNAL_b10f9c58_43_flash_fwd_hdim96_bf16_paged_softcap_sm80_cu_ea41c527_41494cuda3std3__45__cpo4cendE
	.align		8
        /*0020*/ 	.dword	_ZN79_INTERNAL_b10f9c58_43_flash_fwd_hdim96_bf16_paged_softcap_sm80_cu_ea41c527_41494cuda3std3__481_GLOBAL__N__b10f9c58_43_flash_fwd_hdim96_bf16_paged_softcap_sm80_cu_ea41c527_41496ignoreE
	.align		8
        /*0028*/ 	.dword	_ZN79_INTERNAL_b10f9c58_43_flash_fwd_hdim96_bf16_paged_softcap_sm80_cu_ea41c527_41494cuda3std3__419piecewise_constructE
	.align		8
        /*0030*/ 	.dword	_ZN79_INTERNAL_b10f9c58_43_flash_fwd_hdim96_bf16_paged_softcap_sm80_cu_ea41c527_41494cuda3std3__48in_placeE
	.align		8
        /*0038*/ 	.dword	_ZN79_INTERNAL_b10f9c58_43_flash_fwd_hdim96_bf16_paged_softcap_sm80_cu_ea41c527_41494cuda3std6ranges3__45__cpo4swapE
	.align		8
        /*0040*/ 	.dword	_ZN79_INTERNAL_b10f9c58_43_flash_fwd_hdim96_bf16_paged_softcap_sm80_cu_ea41c527_41494cuda3std6ranges3__45__cpo9iter_moveE
	.align		8
        /*0048*/ 	.dword	_ZN79_INTERNAL_b10f9c58_43_flash_fwd_hdim96_bf16_paged_softcap_sm80_cu_ea41c527_41494cute7productE
	.align		8
        /*0050*/ 	.dword	_ZN79_INTERNAL_b10f9c58_43_flash_fwd_hdim96_bf16_paged_softcap_sm80_cu_ea41c527_41494cute1_E


//--------------------- .nv.constant0._ZN7cutlass13device_kernelIN5flash19enable_sm80_to_sm89INS1_16FlashAttnFwdSm80INS1_25CollectiveMainloopFwdSm80ILi4ELi1ELb0EN4cute5tupleIJNS5_1CILi128EEENS7_ILi64EEENS7_ILi96EEEEEELi96ENS_10bfloat16_tEfNS_4arch4Sm80ELb0ELb0ELb1ELb0ELb1ELb0ELb1ELb0EEENS1_21CollectiveEpilogueFwdINS6_IJS8_SA_S9_EEENS6_IJNS7_ILi1EEESI_SI_EEESC_SE_Li128ELb0ELb1ELb0ELb0EEENS1_19SingleTileSchedulerILb0ELb0ELb1ELi128EEEEEEEEEvNT_6ParamsE --------------------------
	.section	.nv.constant0._ZN7cutlass13device_kernelIN5flash19enable_sm80_to_sm89INS1_16FlashAttnFwdSm80INS1_25CollectiveMainloopFwdSm80ILi4ELi1ELb0EN4cute5tupleIJNS5_1CILi128EEENS7_ILi64EEENS7_ILi96EEEEEELi96ENS_10bfloat16_tEfNS_4arch4Sm80ELb0ELb0ELb1ELb0ELb1ELb0ELb1ELb0EEENS1_21CollectiveEpilogueFwdINS6_IJS8_SA_S9_EEENS6_IJNS7_ILi1EEESI_SI_EEESC_SE_Li128ELb0ELb1ELb0ELb0EEENS1_19SingleTileSchedulerILb0ELb0ELb1ELi128EEEEEEEEEvNT_6ParamsE,"a",@progbits
	.sectionflags	@""
	.align	4
.nv.constant0._ZN7cutlass13device_kernelIN5flash19enable_sm80_to_sm89INS1_16FlashAttnFwdSm80INS1_25CollectiveMainloopFwdSm80ILi4ELi1ELb0EN4cute5tupleIJNS5_1CILi128EEENS7_ILi64EEENS7_ILi96EEEEEELi96ENS_10bfloat16_tEfNS_4arch4Sm80ELb0ELb0ELb1ELb0ELb1ELb0ELb1ELb0EEENS1_21CollectiveEpilogueFwdINS6_IJS8_SA_S9_EEENS6_IJNS7_ILi1EEESI_SI_EEESC_SE_Li128ELb0ELb1ELb0ELb0EEENS1_19SingleTileSchedulerILb0ELb0ELb1ELi128EEEEEEEEEvNT_6ParamsE:
	.zero		1400


//--------------------- .nv.constant0._ZN7cutlass13device_kernelIN5flash19enable_sm80_to_sm89INS1_16FlashAttnFwdSm80INS1_25CollectiveMainloopFwdSm80ILi4ELi1ELb0EN4cute5tupleIJNS5_1CILi128EEENS7_ILi64EEENS7_ILi96EEEEEELi96ENS_10bfloat16_tEfNS_4arch4Sm80ELb0ELb0ELb1ELb1ELb1ELb0ELb1ELb0EEENS1_21CollectiveEpilogueFwdINS6_IJS8_SA_S9_EEENS6_IJNS7_ILi1EEESI_SI_EEESC_SE_Li128ELb1ELb1ELb0ELb0EEENS1_19SingleTileSchedulerILb1ELb0ELb1ELi128EEEEEEEEEvNT_6ParamsE --------------------------
	.section	.nv.constant0._ZN7cutlass13device_kernelIN5flash19enable_sm80_to_sm89INS1_16FlashAttnFwdSm80INS1_25CollectiveMainloopFwdSm80ILi4ELi1ELb0EN4cute5tupleIJNS5_1CILi128EEENS7_ILi64EEENS7_ILi96EEEEEELi96ENS_10bfloat16_tEfNS_4arch4Sm80ELb0ELb0ELb1ELb1ELb1ELb0ELb1ELb0EEENS1_21CollectiveEpilogueFwdINS6_IJS8_SA_S9_EEENS6_IJNS7_ILi1EEESI_SI_EEESC_SE_Li128ELb1ELb1ELb0ELb0EEENS1_19SingleTileSchedulerILb1ELb0ELb1ELi128EEEEEEEEEvNT_6ParamsE,"a",@progbits
	.sectionflags	@""
	.align	4
.nv.constant0._ZN7cutlass13device_kernelIN5flash19enable_sm80_to_sm89INS1_16FlashAttnFwdSm80INS1_25CollectiveMainloopFwdSm80ILi4ELi1ELb0EN4cute5tupleIJNS5_1CILi128EEENS7_ILi64EEENS7_ILi96EEEEEELi96ENS_10bfloat16_tEfNS_4arch4Sm80ELb0ELb0ELb1ELb1ELb1ELb0ELb1ELb0EEENS1_21CollectiveEpilogueFwdINS6_IJS8_SA_S9_EEENS6_IJNS7_ILi1EEESI_SI_EEESC_SE_Li128ELb1ELb1ELb0ELb0EEENS1_19SingleTileSchedulerILb1ELb0ELb1ELi128EEEEEEEEEvNT_6ParamsE:
	.zero		1400


//--------------------- .nv.constant0._ZN7cutlass13device_kernelIN5flash19enable_sm80_to_sm89INS1_16FlashAttnFwdSm80INS1_25CollectiveMainloopFwdSm80ILi4ELi1ELb0EN4cute5tupleIJNS5_1CILi128EEENS7_ILi64EEENS7_ILi96EEEEEELi96ENS_10bfloat16_tEfNS_4arch4Sm80ELb0ELb0ELb1ELb1ELb1ELb1ELb1ELb0EEENS1_21CollectiveEpilogueFwdINS6_IJS8_SA_S9_EEENS6_IJNS7_ILi1EEESI_SI_EEESC_SE_Li128ELb1ELb1ELb0ELb0EEENS1_19SingleTileSchedulerILb1ELb0ELb1ELi128EEEEEEEEEvNT_6ParamsE --------------------------
	.section	.nv.constant0._ZN7cutlass13device_kernelIN5flash19enable_sm80_to_sm89INS1_16FlashAttnFwdSm80INS1_25CollectiveMainloopFwdSm80ILi4ELi1ELb0EN4cute5tupleIJNS5_1CILi128EEENS7_ILi64EEENS7_ILi96EEEEEELi96ENS_10bfloat16_tEfNS_4arch4Sm80ELb0ELb0ELb1ELb1ELb1ELb1ELb1ELb0EEENS1_21CollectiveEpilogueFwdINS6_IJS8_SA_S9_EEENS6_IJNS7_ILi1EEESI_SI_EEESC_SE_Li128ELb1ELb1ELb0ELb0EEENS1_19SingleTileSchedulerILb1ELb0ELb1ELi128EEEEEEEEEvNT_6ParamsE,"a",@progbits
	.sectionflags	@""
	.align	4
.nv.constant0._ZN7cutlass13device_kernelIN5flash19enable_sm80_to_sm89INS1_16FlashAttnFwdSm80INS1_25CollectiveMainloopFwdSm80ILi4ELi1ELb0EN4cute5tupleIJNS5_1CILi128EEENS7_ILi64EEENS7_ILi96EEEEEELi96ENS_10bfloat16_tEfNS_4arch4Sm80ELb0ELb0ELb1ELb1ELb1ELb1ELb1ELb0EEENS1_21CollectiveEpilogueFwdINS6_IJS8_SA_S9_EEENS6_IJNS7_ILi1EEESI_SI_EEESC_SE_Li128ELb1ELb1ELb0ELb0EEENS1_19SingleTileSchedulerILb1ELb0ELb1ELi128EEEEEEEEEvNT_6ParamsE:
	.zero		1400


//--------------------- .nv.constant0._ZN7cutlass13device_kernelIN5flash19enable_sm80_to_sm89INS1_16FlashAttnFwdSm80INS1_25CollectiveMainloopFwdSm80ILi4ELi1ELb0EN4cute5tupleIJNS5_1CILi128EEENS7_ILi48EEENS7_ILi96EEEEEELi96ENS_10bfloat16_tEfNS_4arch4Sm80ELb0ELb1ELb1ELb0ELb1ELb0ELb1ELb0EEENS1_21CollectiveEpilogueFwdINS6_IJS8_SA_S9_EEENS6_IJNS7_ILi1EEESI_SI_EEESC_SE_Li128ELb0ELb1ELb0ELb0EEENS1_19SingleTileSchedulerILb0ELb0ELb1ELi128EEEEEEEEEvNT_6ParamsE --------------------------
	.section	.nv.constant0._ZN7cutlass13device_kernelIN5flash19enable_sm80_to_sm89INS1_16FlashAttnFwdSm80INS1_25CollectiveMainloopFwdSm80ILi4ELi1ELb0EN4cute5tupleIJNS5_1CILi128EEENS7_ILi48EEENS7_ILi96EEEEEELi96ENS_10bfloat16_tEfNS_4arch4Sm80ELb0ELb1ELb1ELb0ELb1ELb0ELb1ELb0EEENS1_21CollectiveEpilogueFwdINS6_IJS8_SA_S9_EEENS6_IJNS7_ILi1EEESI_SI_EEESC_SE_Li128ELb0ELb1ELb0ELb0EEENS1_19SingleTileSchedulerILb0ELb0ELb1ELi128EEEEEEEEEvNT_6ParamsE,"a",@progbits
	.sectionflags	@""
	.align	4
.nv.constant0._ZN7cutlass13device_kernelIN5flash19enable_sm80_to_sm89INS1_16FlashAttnFwdSm80INS1_25CollectiveMainloopFwdSm80ILi4ELi1ELb0EN4cute5tupleIJNS5_1CILi128EEENS7_ILi48EEENS7_ILi96EEEEEELi96ENS_10bfloat16_tEfNS_4arch4Sm80ELb0ELb1ELb1ELb0ELb1ELb0ELb1ELb0EEENS1_21CollectiveEpilogueFwdINS6_IJS8_SA_S9_EEENS6_IJNS7_ILi1EEESI_SI_EEESC_SE_Li128ELb0ELb1ELb0ELb0EEENS1_19SingleTileSchedulerILb0ELb0ELb1ELi128EEEEEEEEEvNT_6ParamsE:
	.zero		1400


//--------------------- .nv.constant0._ZN7cutlass13device_kernelIN5flash19enable_sm80_to_sm89INS1_16FlashAttnFwdSm80INS1_25CollectiveMainloopFwdSm80ILi4ELi1ELb0EN4cute5tupleIJNS5_1CILi128EEENS7_ILi48EEENS7_ILi96EEEEEELi96ENS_10bfloat16_tEfNS_4arch4Sm80ELb0ELb1ELb1ELb1ELb1ELb0ELb1ELb0EEENS1_21CollectiveEpilogueFwdINS6_IJS8_SA_S9_EEENS6_IJNS7_ILi1EEESI_SI_EEESC_SE_Li128ELb1ELb1ELb0ELb0EEENS1_19SingleTileSchedulerILb1ELb0ELb1ELi128EEEEEEEEEvNT_6ParamsE --------------------------
	.section	.nv.constant0._ZN7cutlass13device_kernelIN5flash19enable_sm80_to_sm89INS1_16FlashAttnFwdSm80INS1_25CollectiveMainloopFwdSm80ILi4ELi1ELb0EN4cute5tupleIJNS5_1CILi128EEENS7_ILi48EEENS7_ILi96EEEEEELi96ENS_10bfloat16_tEfNS_4arch4Sm80ELb0ELb1ELb1ELb1ELb1ELb0ELb1ELb0EEENS1_21CollectiveEpilogueFwdINS6_IJS8_SA_S9_EEENS6_IJNS7_ILi1EEESI_SI_EEESC_SE_Li128ELb1ELb1ELb0ELb0EEENS1_19SingleTileSchedulerILb1ELb0ELb1ELi128EEEEEEEEEvNT_6ParamsE,"a",@progbits
	.sectionflags	@""
	.align	4
.nv.constant0._ZN7cutlass13device_kernelIN5flash19enable_sm80_to_sm89INS1_16FlashAttnFwdSm80INS1_25CollectiveMainloopFwdSm80ILi4ELi1ELb0EN4cute5tupleIJNS5_1CILi128EEENS7_ILi48EEENS7_ILi96EEEEEELi96ENS_10bfloat16_tEfNS_4arch4Sm80ELb0ELb1ELb1ELb1ELb1ELb0ELb1ELb0EEENS1_21CollectiveEpilogueFwdINS6_IJS8_SA_S9_EEENS6_IJNS7_ILi1EEESI_SI_EEESC_SE_Li128ELb1ELb1ELb0ELb0EEENS1_19SingleTileSchedulerILb1ELb0ELb1ELi128EEEEEEEEEvNT_6ParamsE:
	.zero		1400


//--------------------- .nv.constant0._ZN7cutlass13device_kernelIN5flash19enable_sm80_to_sm89INS1_16FlashAttnFwdSm80INS1_25CollectiveMainloopFwdSm80ILi4ELi1ELb0EN4cute5tupleIJNS5_1CILi128EEENS7_ILi48EEENS7_ILi96EEEEEELi96ENS_10bfloat16_tEfNS_4arch4Sm80ELb0ELb1ELb1ELb1ELb1ELb1ELb1ELb0EEENS1_21CollectiveEpilogueFwdINS6_IJS8_SA_S9_EEENS6_IJNS7_ILi1EEESI_SI_EEESC_SE_Li128ELb1ELb1ELb0ELb0EEENS1_19SingleTileSchedulerILb1ELb0ELb1ELi128EEEEEEEEEvNT_6ParamsE --------------------------
	.section	.nv.constant0._ZN7cutlass13device_kernelIN5flash19enable_sm80_to_sm89INS1_16FlashAttnFwdSm80INS1_25CollectiveMainloopFwdSm80ILi4ELi1ELb0EN4cute5tupleIJNS5_1CILi128EEENS7_ILi48EEENS7_ILi96EEEEEELi96ENS_10bfloat16_tEfNS_4arch4Sm80ELb0ELb1ELb1ELb1ELb1ELb1ELb1ELb0EEENS1_21CollectiveEpilogueFwdINS6_IJS8_SA_S9_EEENS6_IJNS7_ILi1EEESI_SI_EEESC_SE_Li128ELb1ELb1ELb0ELb0EEENS1_19SingleTileSchedulerILb1ELb0ELb1ELi128EEEEEEEEEvNT_6ParamsE,"a",@progbits
	.sectionflags	@""
	.align	4
.nv.constant0._ZN7cutlass13device_kernelIN5flash19enable_sm80_to_sm89INS1_16FlashAttnFwdSm80INS1_25CollectiveMainloopFwdSm80ILi4ELi1ELb0EN4cute5tupleIJNS5_1CILi128EEENS7_ILi48EEENS7_ILi96EEEEEELi96ENS_10bfloat16_tEfNS_4arch4Sm80ELb0ELb1ELb1ELb1ELb1ELb1ELb1ELb0EEENS1_21CollectiveEpilogueFwdINS6_IJS8_SA_S9_EEENS6_IJNS7_ILi1EEESI_SI_EEESC_SE_Li128ELb1ELb1ELb0ELb0EEENS1_19SingleTileSchedulerILb1ELb0ELb1ELi128EEEEEEEEEvNT_6ParamsE:
	.zero		1400


//--------------------- .nv.constant0._ZN7cutlass13device_kernelIN5flash19enable_sm80_to_sm89INS1_16FlashAttnFwdSm80INS1_25CollectiveMainloopFwdSm80ILi4ELi1ELb0EN4cute5tupleIJNS5_1CILi128EEENS7_ILi64EEENS7_ILi96EEEEEELi96ENS_10bfloat16_tEfNS_4arch4Sm80ELb1ELb0ELb1ELb0ELb1ELb0ELb1ELb0EEENS1_21CollectiveEpilogueFwdINS6_IJS8_SA_S9_EEENS6_IJNS7_ILi1EEESI_SI_EEESC_SE_Li128ELb0ELb1ELb0ELb0EEENS1_30DynamicPersistentTileSchedulerILi128ELi128ELb0ELb1ELb0EEEEEEEEEvNT_6ParamsE --------------------------
	.section	.nv.constant0._ZN7cutlass13device_kernelIN5flash19enable_sm80_to_sm89INS1_16FlashAttnFwdSm80INS1_25CollectiveMainloopFwdSm80ILi4ELi1ELb0EN4cute5tupleIJNS5_1CILi128EEENS7_ILi64EEENS7_ILi96EEEEEELi96ENS_10bfloat16_tEfNS_4arch4Sm80ELb1ELb0ELb1ELb0ELb1ELb0ELb1ELb0EEENS1_21CollectiveEpilogueFwdINS6_IJS8_SA_S9_EEENS6_IJNS7_ILi1EEESI_SI_EEESC_SE_Li128ELb0ELb1ELb0ELb0EEENS1_30DynamicPersistentTileSchedulerILi128ELi128ELb0ELb1ELb0EEEEEEEEEvNT_6ParamsE,"a",@progbits
	.sectionflags	@""
	.align	4
.nv.constant0._ZN7cutlass13device_kernelIN5flash19enable_sm80_to_sm89INS1_16FlashAttnFwdSm80INS1_25CollectiveMainloopFwdSm80ILi4ELi1ELb0EN4cute5tupleIJNS5_1CILi128EEENS7_ILi64EEENS7_ILi96EEEEEELi96ENS_10bfloat16_tEfNS_4arch4Sm80ELb1ELb0ELb1ELb0ELb1ELb0ELb1ELb0EEENS1_21CollectiveEpilogueFwdINS6_IJS8_SA_S9_EEENS6_IJNS7_ILi1EEESI_SI_EEESC_SE_Li128ELb0ELb1ELb0ELb0EEENS1_30DynamicPersistentTileSchedulerILi128ELi128ELb0ELb1ELb0EEEEEEEEEvNT_6ParamsE:
	.zero		1416


//--------------------- .nv.constant0._ZN7cutlass13device_kernelIN5flash19enable_sm80_to_sm89INS1_16FlashAttnFwdSm80INS1_25CollectiveMainloopFwdSm80ILi4ELi1ELb0EN4cute5tupleIJNS5_1CILi128EEENS7_ILi64EEENS7_ILi96EEEEEELi96ENS_10bfloat16_tEfNS_4arch4Sm80ELb1ELb0ELb1ELb1ELb1ELb0ELb1ELb0EEENS1_21CollectiveEpilogueFwdINS6_IJS8_SA_S9_EEENS6_IJNS7_ILi1EEESI_SI_EEESC_SE_Li128ELb1ELb1ELb0ELb0EEENS1_19SingleTileSchedulerILb1ELb0ELb1ELi128EEEEEEEEEvNT_6ParamsE --------------------------
	.section	.nv.constant0._ZN7cutlass13device_kernelIN5flash19enable_sm80_to_sm89INS1_16FlashAttnFwdSm80INS1_25CollectiveMainloopFwdSm80ILi4ELi1ELb0EN4cute5tupleIJNS5_1CILi128EEENS7_ILi64EEENS7_ILi96EEEEEELi96ENS_10bfloat16_tEfNS_4arch4Sm80ELb1ELb0ELb1ELb1ELb1ELb0ELb1ELb0EEENS1_21CollectiveEpilogueFwdINS6_IJS8_SA_S9_EEENS6_IJNS7_ILi1EEESI_SI_EEESC_SE_Li128ELb1ELb1ELb0ELb0EEENS1_19SingleTileSchedulerILb1ELb0ELb1ELi128EEEEEEEEEvNT_6ParamsE,"a",@progbits
	.sectionflags	@""
	.align	4
.nv.constant0._ZN7cutlass13device_kernelIN5flash19enable_sm80_to_sm89INS1_16FlashAttnFwdSm80INS1_25CollectiveMainloopFwdSm80ILi4ELi1ELb0EN4cute5tupleIJNS5_1CILi128EEENS7_ILi64EEENS7_ILi96EEEEEELi96ENS_10bfloat16_tEfNS_4arch4Sm80ELb1ELb0ELb1ELb1ELb1ELb0ELb1ELb0EEENS1_21CollectiveEpilogueFwdINS6_IJS8_SA_S9_EEENS6_IJNS7_ILi1EEESI_SI_EEESC_SE_Li128ELb1ELb1ELb0ELb0EEENS1_19SingleTileSchedulerILb1ELb0ELb1ELi128EEEEEEEEEvNT_6ParamsE:
	.zero		1400


//--------------------- .nv.constant0._ZN7cutlass13device_kernelIN5flash19enable_sm80_to_sm89INS1_16FlashAttnFwdSm80INS1_25CollectiveMainloopFwdSm80ILi4ELi1ELb0EN4cute5tupleIJNS5_1CILi128EEENS7_ILi64EEENS7_ILi96EEEEEELi96ENS_10bfloat16_tEfNS_4arch4Sm80ELb1ELb0ELb1ELb1ELb1ELb1ELb1ELb0EEENS1_21CollectiveEpilogueFwdINS6_IJS8_SA_S9_EEENS6_IJNS7_ILi1EEESI_SI_EEESC_SE_Li128ELb1ELb1ELb0ELb0EEENS1_19SingleTileSchedulerILb1ELb0ELb1ELi128EEEEEEEEEvNT_6ParamsE --------------------------
	.section	.nv.constant0._ZN7cutlass13device_kernelIN5flash19enable_sm80_to_sm89INS1_16FlashAttnFwdSm80INS1_25CollectiveMainloopFwdSm80ILi4ELi1ELb0EN4cute5tupleIJNS5_1CILi128EEENS7_ILi64EEENS7_ILi96EEEEEELi96ENS_10bfloat16_tEfNS_4arch4Sm80ELb1ELb0ELb1ELb1ELb1ELb1ELb1ELb0EEENS1_21CollectiveEpilogueFwdINS6_IJS8_SA_S9_EEENS6_IJNS7_ILi1EEESI_SI_EEESC_SE_Li128ELb1ELb1ELb0ELb0EEENS1_19SingleTileSchedulerILb1ELb0ELb1ELi128EEEEEEEEEvNT_6ParamsE,"a",@progbits
	.sectionflags	@""
	.align	4
.nv.constant0._ZN7cutlass13device_kernelIN5flash19enable_sm80_to_sm89INS1_16FlashAttnFwdSm80INS1_25CollectiveMainloopFwdSm80ILi4ELi1ELb0EN4cute5tupleIJNS5_1CILi128EEENS7_ILi64EEENS7_ILi96EEEEEELi96ENS_10bfloat16_tEfNS_4arch4Sm80ELb1ELb0ELb1ELb1ELb1ELb1ELb1ELb0EEENS1_21CollectiveEpilogueFwdINS6_IJS8_SA_S9_EEENS6_IJNS7_ILi1EEESI_SI_EEESC_SE_Li128ELb1ELb1ELb0ELb0EEENS1_19SingleTileSchedulerILb1ELb0ELb1ELi128EEEEEEEEEvNT_6ParamsE:
	.zero		1400


//--------------------- .text._ZN7cutlass13device_kernelIN5flash19enable_sm80_to_sm89INS1_16FlashAttnFwdSm80INS1_25CollectiveMainloopFwdSm80ILi4ELi1ELb0EN4cute5tupleIJNS5_1CILi128EEENS7_ILi64EEENS7_ILi96EEEEEELi96ENS_10bfloat16_tEfNS_4arch4Sm80ELb0ELb0ELb1ELb0ELb1ELb0ELb1ELb0EEENS1_21CollectiveEpilogueFwdINS6_IJS8_SA_S9_EEENS6_IJNS7_ILi1EEESI_SI_EEESC_SE_Li128ELb0ELb1ELb0ELb0EEENS1_19SingleTileSchedulerILb0ELb0ELb1ELi128EEEEEEEEEvNT_6ParamsE --------------------------
	.section	.text._ZN7cutlass13device_kernelIN5flash19enable_sm80_to_sm89INS1_16FlashAttnFwdSm80INS1_25CollectiveMainloopFwdSm80ILi4ELi1ELb0EN4cute5tupleIJNS5_1CILi128EEENS7_ILi64EEENS7_ILi96EEEEEELi96ENS_10bfloat16_tEfNS_4arch4Sm80ELb0ELb0ELb1ELb0ELb1ELb0ELb1ELb0EEENS1_21CollectiveEpilogueFwdINS6_IJS8_SA_S9_EEENS6_IJNS7_ILi1EEESI_SI_EEESC_SE_Li128ELb0ELb1ELb0ELb0EEENS1_19SingleTileSchedulerILb0ELb0ELb1ELi128EEEEEEEEEvNT_6ParamsE,"ax",@progbits
	.sectioninfo	@"SHI_REGISTERS=255"
	.align	128
.text._ZN7cutlass13device_kernelIN5flash19enable_sm80_to_sm89INS1_16FlashAttnFwdSm80INS1_25CollectiveMainloopFwdSm80ILi4ELi1ELb0EN4cute5tupleIJNS5_1CILi128EEENS7_ILi64EEENS7_ILi96EEEEEELi96ENS_10bfloat16_tEfNS_4arch4Sm80ELb0ELb0ELb1ELb0ELb1ELb0ELb1ELb0EEENS1_21CollectiveEpilogueFwdINS6_IJS8_SA_S9_EEENS6_IJNS7_ILi1EEESI_SI_EEESC_SE_Li128ELb0ELb1ELb0ELb0EEENS1_19SingleTileSchedulerILb0ELb0ELb1ELi128EEEEEEEEEvNT_6ParamsE:
        .type           _ZN7cutlass13device_kernelIN5flash19enable_sm80_to_sm89INS1_16FlashAttnFwdSm80INS1_25CollectiveMainloopFwdSm80ILi4ELi1ELb0EN4cute5tupleIJNS5_1CILi128EEENS7_ILi64EEENS7_ILi96EEEEEELi96ENS_10bfloat16_tEfNS_4arch4Sm80ELb0ELb0ELb1ELb0ELb1ELb0ELb1ELb0EEENS1_21CollectiveEpilogueFwdINS6_IJS8_SA_S9_EEENS6_IJNS7_ILi1EEESI_SI_EEESC_SE_Li128ELb0ELb1ELb0ELb0EEENS1_19SingleTileSchedulerILb0ELb0ELb1ELi128EEEEEEEEEvNT_6ParamsE,@function
        .size           _ZN7cutlass13device_kernelIN5flash19enable_sm80_to_sm89INS1_16FlashAttnFwdSm80INS1_25CollectiveMainloopFwdSm80ILi4ELi1ELb0EN4cute5tupleIJNS5_1CILi128EEENS7_ILi64EEENS7_ILi96EEEEEELi96ENS_10bfloat16_tEfNS_4arch4Sm80ELb0ELb0ELb1ELb0ELb1ELb0ELb1ELb0EEENS1_21CollectiveEpilogueFwdINS6_IJS8_SA_S9_EEENS6_IJNS7_ILi1EEESI_SI_EEESC_SE_Li128ELb0ELb1ELb0ELb0EEENS1_19SingleTileSchedulerILb0ELb0ELb1ELi128EEEEEEEEEvNT_6ParamsE,(.L_x_855 - _ZN7cutlass13device_kernelIN5flash19enable_sm80_to_sm89INS1_16FlashAttnFwdSm80INS1_25CollectiveMainloopFwdSm80ILi4ELi1ELb0EN4cute5tupleIJNS5_1CILi128EEENS7_ILi64EEENS7_ILi96EEEEEELi96ENS_10bfloat16_tEfNS_4arch4Sm80ELb0ELb0ELb1ELb0ELb1ELb0ELb1ELb0EEENS1_21CollectiveEpilogueFwdINS6_IJS8_SA_S9_EEENS6_IJNS7_ILi1EEESI_SI_EEESC_SE_Li128ELb0ELb1ELb0ELb0EEENS1_19SingleTileSchedulerILb0ELb0ELb1ELi128EEEEEEEEEvNT_6ParamsE)
        .other          _ZN7cutlass13device_kernelIN5flash19enable_sm80_to_sm89INS1_16FlashAttnFwdSm80INS1_25CollectiveMainloopFwdSm80ILi4ELi1ELb0EN4cute5tupleIJNS5_1CILi128EEENS7_ILi64EEENS7_ILi96EEEEEELi96ENS_10bfloat16_tEfNS_4arch4Sm80ELb0ELb0ELb1ELb0ELb1ELb0ELb1ELb0EEENS1_21CollectiveEpilogueFwdINS6_IJS8_SA_S9_EEENS6_IJNS7_ILi1EEESI_SI_EEESC_SE_Li128ELb0ELb1ELb0ELb0EEENS1_19SingleTileSchedulerILb0ELb0ELb1ELi128EEEEEEEEEvNT_6ParamsE,@"STO_CUDA_ENTRY STV_DEFAULT"
_ZN7cutlass13device_kernelIN5flash19enable_sm80_to_sm89INS1_16FlashAttnFwdSm80INS1_25CollectiveMainloopFwdSm80ILi4ELi1ELb0EN4cute5tupleIJNS5_1CILi128EEENS7_ILi64EEENS7_ILi96EEEEEELi96ENS_10bfloat16_tEfNS_4arch4Sm80ELb0ELb0ELb1ELb0ELb1ELb0ELb1ELb0EEENS1_21CollectiveEpilogueFwdINS6_IJS8_SA_S9_EEENS6_IJNS7_ILi1EEESI_SI_EEESC_SE_Li128ELb0ELb1ELb0ELb0EEENS1_19SingleTileSchedulerILb0ELb0ELb1ELi128EEEEEEEEEvNT_6ParamsE:
[----:B------:R-:W-:-:S03]  /*0000*/  MOV R1, c[0x0][0x28] ;  /* 0x00000a0000017a02 */ /* 0x000fc60000000f00 */
[----:B------:R-:W1:Y:S01]  /*0010*/  S2UR UR11, SR_CTAID.Z ;  /* 0x00000000000b79c3 */ /* 0x000e620000002700 */
[----:B------:R-:W-:Y:S02]  /*0020*/  IADD3 R1, R1, -0x58, RZ ;  /* 0xffffffa801017810 */ /* 0x000fe40007ffe0ff */
[----:B-1----:R-:W-:-:S13]  /*0030*/  ISETP.LE.AND P0, PT, RZ, UR11, PT ;  /* 0x0000000bff007c0c */ /* 0x002fda000bf03270 */
[----:B------:R-:W-:Y:S05]  /*0040*/  @!P0 EXIT ;  /* 0x000000000000894d */ /* 0x000fea0003800000 */
[----:B------:R-:W-:Y:S02]  /*0050*/  ULDC.64 UR4, c[0x0][0x370] ;  /* 0x0000dc0000047ab9 */ /* 0x000fe40000000a00 */
[----:B------:R-:W-:Y:S02]  /*0060*/  UISETP.NE.U32.AND UP1, UPT, URZ, UR4, UPT ;  /* 0x000000043f00728c */ /* 0x000fe4000bf25070 */
[----:B------:R-:W-:Y:S02]  /*0070*/  ULDC.64 UR14, c[0x0][0x118] ;  /* 0x00004600000e7ab9 */ /* 0x000fe40000000a00 */
[----:B------:R-:W-:Y:S02]  /*0080*/  UISETP.NE.AND.EX UP1, UPT, URZ, UR5, UPT, UP1 ;  /* 0x000000053f00728c */ /* 0x000fe4000bf25310 */
[----:B------:R-:W-:Y:S02]  /*0090*/  ULDC.64 UR6, c[0x0][0x340] ;  /* 0x0000d00000067ab9 */ /* 0x000fe40000000a00 */
[----:B------:R-:W-:-:S02]  /*00a0*/  ULDC.64 UR4, c[0x0][0x340] ;  /* 0x0000d00000047ab9 */ /* 0x000fc40000000a00 */
[----:B------:R-:W-:Y:S01]  /*00b0*/  UISETP.NE.U32.AND UP0, UPT, URZ, UR4, UPT ;  /* 0x000000043f00728c */ /* 0x000fe2000bf05070 */
[----:B------:R-:W-:-:S03]  /*00c0*/  PLOP3.LUT P3, PT, PT, PT, UP1, 0x80, 0x0 ;  /* 0x000000000000781c */ /* 0x000fc60003f6f018 */
[----:B------:R-:W-:Y:S02]  /*00d0*/  UISETP.NE.AND.EX UP0, UPT, URZ, UR5, UPT, UP0 ;  /* 0x000000053f00728c */ /* 0x000fe4000bf05300 */
[----:B------:R-:W-:Y:S02]  /*00e0*/  @UP1 UMOV UR8, 0x4 ;  /* 0x0000000400081882 */ /* 0x000fe40000000000 */
[----:B------:R-:W-:Y:S02]  /*00f0*/  ULDC.64 UR4, c[0x0][0x370] ;  /* 0x0000dc0000047ab9 */ /* 0x000fe40000000a00 */
[----:B------:R-:W-:Y:S01]  /*0100*/  @UP1 UIMAD.WIDE UR8, UR11, UR8, UR4 ;  /* 0x000000080b0812a5 */ /* 0x000fe2000f8e0204 */
[----:B------:R-:W-:-:S04]  /*0110*/  PLOP3.LUT P6, PT, PT, PT, UP0, 0x80, 0x0 ;  /* 0x000000000000781c */ /* 0x000fc80003fcf008 */
[----:B------:R-:W-:Y:S01]  /*0120*/  @UP0 UMOV UR4, 0x4 ;  /* 0x0000000400040882 */ /* 0x000fe20000000000 */
[----:B------:R-:W-:Y:S01]  /*0130*/  IMAD.U32 R2, RZ, RZ, UR8 ;  /* 0x00000008ff027e24 */ /* 0x000fe2000f8e00ff */
[----:B------:R-:W-:Y:S01]  /*0140*/  @UP0 UIMAD.WIDE UR4, UR11, UR4, UR6 ;  /* 0x000000040b0402a5 */ /* 0x000fe2000f8e0206 */
[----:B------:R-:W-:-:S05]  /*0150*/  IMAD.U32 R3, RZ, RZ, UR9 ;  /* 0x00000009ff037e24 */ /* 0x000fca000f8e00ff */
[----:B------:R1:W2:Y:S02]  /*0160*/  @P3 LDG.E R9, [R2.64] ;  /* 0x0000000e02093981 */ /* 0x0002a4000c1e1900 */
[----:B-1----:R-:W-:Y:S02]  /*0170*/  IMAD.U32 R2, RZ, RZ, UR4 ;  /* 0x00000004ff027e24 */ /* 0x002fe4000f8e00ff */
[----:B------:R-:W-:Y:S01]  /*0180*/  IMAD.U32 R3, RZ, RZ, UR5 ;  /* 0x00000005ff037e24 */ /* 0x000fe2000f8e00ff */
[----:B------:R-:W1:Y:S01]  /*0190*/  S2R R57, SR_TID.X ;  /* 0x0000000000397919 */ /* 0x000e620000002100 */
[----:B------:R-:W3:Y:S03]  /*01a0*/  S2UR UR8, SR_CTAID.Y ;  /* 0x00000000000879c3 */ /* 0x000ee60000002600 */
[----:B------:R-:W4:Y:S01]  /*01b0*/  S2R R8, SR_CTAID.X ;  /* 0x0000000000087919 */ /* 0x000f220000002500 */
[----:B------:R-:W-:Y:S01]  /*01c0*/  IMAD.MOV.U32 R17, RZ, RZ, c[0x0][0x2c4] ;  /* 0x0000b100ff117624 */ /* 0x000fe200078e00ff */
[----:B------:R-:W-:-:S02]  /*01d0*/  ULDC.64 UR4, c[0x0][0x1b8] ;  /* 0x00006e0000047ab9 */ /* 0x000fc40000000a00 */
[----:B------:R5:W2:Y:S01]  /*01e0*/  @P6 LDG.E R18, [R2.64] ;  /* 0x0000000e02126981 */ /* 0x000aa2000c1e1900 */
[----:B------:R-:W-:Y:S01]  /*01f0*/  USHF.R.S32.HI UR9, URZ, 0x1f, UR11 ;  /* 0x0000001f3f097899 */ /* 0x000fe2000801140b */
[C---:B------:R-:W-:Y:S01]  /*0200*/  ISETP.NE.AND P0, PT, R17.reuse, 0x1, PT ;  /* 0x000000011100780c */ /* 0x040fe20003f05270 */
[----:B------:R-:W-:Y:S01]  /*0210*/  IMAD R17, R17, c[0x0][0x168], RZ ;  /* 0x00005a0011117a24 */ /* 0x000fe200078e02ff */
[----:B------:R-:W-:Y:S01]  /*0220*/  UMOV UR10, URZ ;  /* 0x0000003f000a7c82 */ /* 0x000fe20008000000 */
[----:B------:R-:W-:Y:S01]  /*0230*/  IMAD.MOV.U32 R236, RZ, RZ, RZ ;  /* 0x000000ffffec7224 */ /* 0x000fe200078e00ff */
[----:B-1----:R-:W-:Y:S01]  /*0240*/  SHF.R.S32.HI R22, RZ, 0x1f, R57 ;  /* 0x0000001fff167819 */ /* 0x002fe20000011439 */
[----:B---3--:R-:W-:Y:S02]  /*0250*/  USHF.R.S32.HI UR6, URZ, 0x1f, UR8 ;  /* 0x0000001f3f067899 */ /* 0x008fe40008011408 */
[----:B------:R-:W-:Y:S01]  /*0260*/  UIMAD.WIDE.U32 UR12, UR8, UR4, URZ ;  /* 0x00000004080c72a5 */ /* 0x000fe2000f8e003f */
[CC--:B------:R-:W-:Y:S01]  /*0270*/  LEA.HI R25, R22.reuse, R57.reuse, RZ, 0x3 ;  /* 0x0000003916197211 */ /* 0x0c0fe200078f18ff */
[----:B------:R-:W-:Y:S01]  /*0280*/  UIMAD UR7, UR6, UR4, URZ ;  /* 0x00000004060772a4 */ /* 0x000fe2000f8e023f */
[----:B------:R-:W-:-:S02]  /*0290*/  LEA.HI R32, R22, R57, RZ, 0x5 ;  /* 0x0000003916207211 */ /* 0x000fc400078f28ff */
[----:B------:R-:W-:Y:S01]  /*02a0*/  SHF.R.S32.HI R24, RZ, 0x3, R25 ;  /* 0x00000003ff187819 */ /* 0x000fe20000011419 */
[----:B------:R-:W-:Y:S01]  /*02b0*/  UIMAD UR7, UR8, UR5, UR7 ;  /* 0x00000005080772a4 */ /* 0x000fe2000f8e0207 */
[----:B-----5:R-:W-:Y:S02]  /*02c0*/  LEA.HI R2, R22, R57, RZ, 0x2 ;  /* 0x0000003916027211 */ /* 0x020fe400078f10ff */
[----:B------:R-:W-:Y:S01]  /*02d0*/  ULDC.64 UR4, c[0x0][0x1c0] ;  /* 0x0000700000047ab9 */ /* 0x000fe20000000a00 */
[----:B------:R-:W-:Y:S01]  /*02e0*/  SHF.R.S32.HI R27, RZ, 0x5, R32 ;  /* 0x00000005ff1b7819 */ /* 0x000fe20000011420 */
[----:B------:R-:W-:Y:S01]  /*02f0*/  UIADD3 UR13, UR13, UR7, URZ ;  /* 0x000000070d0d7290 */ /* 0x000fe2000fffe03f */
[----:B------:R-:W-:Y:S01]  /*0300*/  LOP3.LUT R0, R2, 0xfffffffc, RZ, 0xc0, !PT ;  /* 0xfffffffc02007812 */ /* 0x000fe200078ec0ff */
[----:B------:R-:W-:Y:S01]  /*0310*/  UIMAD UR9, UR9, UR4, URZ ;  /* 0x00000004090972a4 */ /* 0x000fe2000f8e023f */
[----:B------:R-:W-:Y:S01]  /*0320*/  SHF.R.S32.HI R26, RZ, 0x2, R2 ;  /* 0x00000002ff1a7819 */ /* 0x000fe20000011402 */
[----:B------:R-:W-:-:S02]  /*0330*/  UIMAD.WIDE.U32 UR12, UR11, UR4, UR12 ;  /* 0x000000040b0c72a5 */ /* 0x000fc4000f8e000c */
[----:B------:R-:W-:Y:S01]  /*0340*/  IMAD.IADD R7, R57, 0x1, -R0 ;  /* 0x0000000139077824 */ /* 0x000fe200078e0a00 */
[----:B------:R-:W-:Y:S01]  /*0350*/  UIMAD UR5, UR11, UR5, UR9 ;  /* 0x000000050b0572a4 */ /* 0x000fe2000f8e0209 */
[C-C-:B----4-:R-:W-:Y:S01]  /*0360*/  IMAD R19, R8.reuse, 0x80, R26.reuse ;  /* 0x0000008008137824 */ /* 0x150fe200078e021a */
[----:B------:R-:W-:Y:S01]  /*0370*/  ULDC UR4, c[0x0][0x2ac] ;  /* 0x0000ab0000047ab9 */ /* 0x000fe20000000800 */
[C---:B------:R-:W-:Y:S01]  /*0380*/  IMAD R156, R7.reuse, 0x20, R26 ;  /* 0x00000020079c7824 */ /* 0x040fe200078e021a */
[----:B------:R-:W-:Y:S01]  /*0390*/  UIADD3 UR5, UR13, UR5, URZ ;  /* 0x000000050d057290 */ /* 0x000fe2000fffe03f */
[----:B------:R-:W-:Y:S01]  /*03a0*/  IMAD.U32 R3, RZ, RZ, UR13 ;  /* 0x0000000dff037e24 */ /* 0x000fe2000f8e00ff */
[----:B------:R-:W-:Y:S01]  /*03b0*/  ULDC UR9, c[0x0][0x1d0] ;  /* 0x0000740000097ab9 */ /* 0x000fe20000000800 */
[----:B------:R-:W-:Y:S01]  /*03c0*/  IMAD R10, R8, 0x80, R156 ;  /* 0x00000080080a7824 */ /* 0x000fe200078e029c */
[----:B------:R-:W-:Y:S01]  /*03d0*/  STL [R1+0x10], R156 ;  /* 0x0000109c01007387 */ /* 0x000fe20000100800 */
[----:B------:R-:W-:Y:S01]  /*03e0*/  IMAD.U32 R2, RZ, RZ, UR12 ;  /* 0x0000000cff027e24 */ /* 0x000fe2000f8e00ff */
[----:B------:R-:W-:Y:S01]  /*03f0*/  UIMAD UR9, UR4, UR9, URZ ;  /* 0x00000009040972a4 */ /* 0x000fe2000f8e023f */
[----:B------:R-:W-:Y:S01]  /*0400*/  @P0 IMAD.HI.U32 R0, R10, c[0x0][0x2c8], RZ ;  /* 0x0000b2000a000a27 */ /* 0x000fe200078e00ff */
[----:B------:R-:W-:Y:S03]  /*0410*/  STL [R1+0x40], R10 ;  /* 0x0000400a01007387 */ /* 0x000fe60000100800 */
[----:B------:R-:W-:Y:S01]  /*0420*/  IMAD.MOV.U32 R4, RZ, RZ, R10 ;  /* 0x000000ffff047224 */ /* 0x000fe200078e000a */
[----:B------:R-:W-:Y:S01]  /*0430*/  @P0 SHF.R.U32.HI R4, RZ, c[0x0][0x2cc], R0 ;  /* 0x0000b300ff040a19 */ /* 0x000fe20000011600 */
[----:B------:R-:W-:Y:S01]  /*0440*/  IMAD.U32 R3, RZ, RZ, UR5 ;  /* 0x00000005ff037e24 */ /* 0x000fe2000f8e00ff */
[----:B------:R-:W-:Y:S01]  /*0450*/  ULDC UR5, c[0x0][0x1d0] ;  /* 0x0000740000057ab9 */ /* 0x000fe20000000800 */
[----:B------:R-:W-:Y:S01]  /*0460*/  IMAD.SHL.U32 R56, R7, 0x8, RZ ;  /* 0x0000000807387824 */ /* 0x000fe200078e00ff */
[--C-:B------:R-:W-:Y:S01]  /*0470*/  SHF.R.S32.HI R5, RZ, 0x1f, R4.reuse ;  /* 0x0000001fff057819 */ /* 0x100fe20000011404 */
[----:B------:R-:W-:Y:S01]  /*0480*/  IMAD.MOV R0, RZ, RZ, -R4 ;  /* 0x000000ffff007224 */ /* 0x000fe200078e0a04 */
[----:B------:R-:W-:Y:S01]  /*0490*/  UIMAD UR5, UR4, UR5, 0x3f ;  /* 0x0000003f040574a4 */ /* 0x000fe2000f8e0205 */
[----:B------:R-:W-:Y:S01]  /*04a0*/  IMAD.WIDE.U32 R2, R4, c[0x0][0x1b0], R2 ;  /* 0x00006c0004027a25 */ /* 0x000fe200078e0002 */
[C---:B------:R-:W-:Y:S01]  /*04b0*/  IADD3 R155, R56.reuse, 0x20, RZ ;  /* 0x00000020389b7810 */ /* 0x040fe20007ffe0ff */
[----:B------:R-:W-:Y:S01]  /*04c0*/  STL [R1+0x3c], R19 ;  /* 0x00003c1301007387 */ /* 0x000fe20000100800 */
[C---:B------:R-:W-:Y:S01]  /*04d0*/  IADD3 R154, R56.reuse, 0x40, RZ ;  /* 0x00000040389a7810 */ /* 0x040fe20007ffe0ff */
[----:B------:R-:W-:Y:S01]  /*04e0*/  IMAD R6, R5, c[0x0][0x1b0], RZ ;  /* 0x00006c0005067a24 */ /* 0x000fe200078e02ff */
[----:B------:R-:W-:Y:S01]  /*04f0*/  ISETP.GE.AND P5, PT, R56, c[0x0][0x198], PT ;  /* 0x0000660038007a0c */ /* 0x000fe20003fa6270 */
[----:B------:R-:W-:Y:S01]  /*0500*/  IMAD R5, R0, c[0x0][0x2c4], R10 ;  /* 0x0000b10000057a24 */ /* 0x000fe200078e020a */
[----:B------:R-:W-:Y:S01]  /*0510*/  USHF.R.S32.HI UR7, URZ, 0x1f, UR5 ;  /* 0x0000001f3f077899 */ /* 0x000fe20008011405 */
[----:B------:R-:W-:Y:S01]  /*0520*/  IMAD R0, R4, c[0x0][0x1b4], R6 ;  /* 0x00006d0004007a24 */ /* 0x000fe200078e0206 */
[----:B------:R-:W-:Y:S01]  /*0530*/  IADD3 R6, R19, 0x40, RZ ;  /* 0x0000004013067810 */ /* 0x000fe20007ffe0ff */
[----:B------:R-:W-:Y:S01]  /*0540*/  STL [R1+0x24], R155 ;  /* 0x0000249b01007387 */ /* 0x000fe20000100800 */
[----:B------:R-:W-:Y:S01]  /*0550*/  SHF.R.S32.HI R4, RZ, 0x1f, R5 ;  /* 0x0000001fff047819 */ /* 0x000fe20000011405 */
[----:B------:R-:W-:Y:S01]  /*0560*/  IMAD.IADD R3, R3, 0x1, R0 ;  /* 0x0000000103037824 */ /* 0x000fe200078e0200 */
[-C--:B------:R-:W-:Y:S01]  /*0570*/  ISETP.GE.AND P2, PT, R6, R17.reuse, PT ;  /* 0x000000110600720c */ /* 0x080fe20003f46270 */
[----:B------:R-:W-:Y:S01]  /*0580*/  ULEA.HI UR7, UR7, UR5, URZ, 0x6 ;  /* 0x0000000507077291 */ /* 0x000fe2000f8f303f */
[----:B------:R-:W-:Y:S01]  /*0590*/  ISETP.GE.AND P4, PT, R155, c[0x0][0x198], PT ;  /* 0x000066009b007a0c */ /* 0x000fe20003f86270 */
[----:B------:R-:W-:Y:S01]  /*05a0*/  IMAD R0, R4, c[0x0][0x1a8], RZ ;  /* 0x00006a0004007a24 */ /* 0x000fe200078e02ff */
[----:B------:R-:W-:Y:S01]  /*05b0*/  IADD3 R4, R19, 0x20, RZ ;  /* 0x0000002013047810 */ /* 0x000fe20007ffe0ff */
[C---:B------:R-:W-:Y:S01]  /*05c0*/  IMAD.WIDE.U32 R2, R5.reuse, c[0x0][0x1a8], R2 ;  /* 0x00006a0005027a25 */ /* 0x040fe200078e0002 */
[----:B------:R-:W-:Y:S01]  /*05d0*/  USHF.R.S32.HI UR7, URZ, 0x6, UR7 ;  /* 0x000000063f077899 */ /* 0x000fe20008011407 */
[----:B------:R-:W-:Y:S01]  /*05e0*/  STL [R1+0x28], R154 ;  /* 0x0000289a01007387 */ /* 0x000fe20000100800 */
[----:B------:R-:W-:Y:S01]  /*05f0*/  ISETP.GE.AND P0, PT, R4, R17, PT ;  /* 0x000000110400720c */ /* 0x000fe20003f06270 */
[----:B------:R-:W-:Y:S01]  /*0600*/  IMAD R0, R5, c[0x0][0x1ac], R0 ;  /* 0x00006b0005007a24 */ /* 0x000fe200078e0200 */
[----:B------:R-:W-:Y:S01]  /*0610*/  LEA R16, P1, R2, c[0x0][0x160], 0x1 ;  /* 0x0000580002107a11 */ /* 0x000fe200078208ff */
[----:B------:R-:W-:-:S02]  /*0620*/  ULDC UR5, c[0x0][0x2b8] ;  /* 0x0000ae0000057ab9 */ /* 0x000fc40000000800 */
[----:B------:R-:W-:Y:S01]  /*0630*/  IMAD.IADD R0, R3, 0x1, R0 ;  /* 0x0000000103007824 */ /* 0x000fe200078e0200 */
[----:B------:R-:W-:Y:S01]  /*0640*/  UISETP.NE.AND UP1, UPT, UR5, 0x1, UPT ;  /* 0x000000010500788c */ /* 0x000fe2000bf25270 */
[----:B------:R-:W-:Y:S01]  /*0650*/  IMAD.SHL.U32 R3, R24, 0x40, RZ ;  /* 0x0000004018037824 */ /* 0x000fe200078e00ff */
[----:B------:R-:W-:Y:S01]  /*0660*/  SHFL.IDX PT, R4, R16, RZ, 0x1c1f ;  /* 0x001c1fff10047589 */ /* 0x000fe200000e0000 */
[----:B------:R-:W-:Y:S01]  /*0670*/  ULDC.64 UR4, c[0x0][0x2b0] ;  /* 0x0000ac0000047ab9 */ /* 0x000fe20000000a00 */
[----:B------:R-:W-:Y:S02]  /*0680*/  LEA.HI.X R11, R2, c[0x0][0x164], R0, 0x1, P1 ;  /* 0x00005900020b7a11 */ /* 0x000fe400008f0c00 */
[----:B------:R-:W-:Y:S02]  /*0690*/  ISETP.GE.AND P1, PT, R19, R17, PT ;  /* 0x000000111300720c */ /* 0x000fe40003f26270 */
[----:B------:R-:W-:Y:S01]  /*06a0*/  LOP3.LUT R0, R3, 0xc0, RZ, 0xc0, !PT ;  /* 0x000000c003007812 */ /* 0x000fe200078ec0ff */
[----:B------:R-:W1:Y:S01]  /*06b0*/  SHFL.IDX PT, R5, R11, RZ, 0x1c1f ;  /* 0x001c1fff0b057589 */ /* 0x000e6200000e0000 */
[----:B------:R-:W-:-:S02]  /*06c0*/  LEA.HI R2, R26, R26, RZ, 0x1 ;  /* 0x0000001a1a027211 */ /* 0x000fc400078f08ff */
[----:B------:R-:W-:Y:S02]  /*06d0*/  SHF.R.U32.HI R3, RZ, 0x3, R0 ;  /* 0x00000003ff037819 */ /* 0x000fe40000011600 */
[----:B------:R-:W-:Y:S02]  /*06e0*/  LOP3.LUT R0, R0, 0x18, R56, 0xf8, !PT ;  /* 0x0000001800007812 */ /* 0x000fe400078ef838 */
[----:B------:R-:W-:Y:S02]  /*06f0*/  LOP3.LUT R2, R2, 0x7fffffe, RZ, 0xc0, !PT ;  /* 0x07fffffe02027812 */ /* 0x000fe400078ec0ff */
[----:B------:R-:W-:Y:S02]  /*0700*/  LOP3.LUT R6, R0, R3, RZ, 0x3c, !PT ;  /* 0x0000000300067212 */ /* 0x000fe400078e3cff */
[----:B------:R-:W-:Y:S01]  /*0710*/  @!P1 SHF.R.S32.HI R3, RZ, 0x1f, R154 ;  /* 0x0000001fff039819 */ /* 0x000fe2000001149a */
[----:B------:R-:W-:Y:S01]  /*0720*/  IMAD.IADD R0, R26, 0x1, -R2 ;  /* 0x000000011a007824 */ /* 0x000fe200078e0a02 */
[----:B------:R-:W-:-:S03]  /*0730*/  @!P1 SHF.R.S32.HI R2, RZ, 0x1f, R155 ;  /* 0x0000001fff029819 */ /* 0x000fc6000001149b */
[----:B------:R-:W-:Y:S01]  /*0740*/  IMAD R0, R27, 0x8, R0 ;  /* 0x000000081b007824 */ /* 0x000fe200078e0200 */
[----:B------:R-:W-:-:S03]  /*0750*/  @!P1 LEA.HI R2, R2, R155, RZ, 0x3 ;  /* 0x0000009b02029211 */ /* 0x000fc600078f18ff */
[----:B------:R-:W-:Y:S01]  /*0760*/  IMAD.U32 R153, R0, 0x20, R6 ;  /* 0x0000002000997824 */ /* 0x000fe200078e0006 */
[----:B------:R-:W-:Y:S02]  /*0770*/  @!P1 LEA.HI R0, R3, R154, RZ, 0x3 ;  /* 0x0000009a03009211 */ /* 0x000fe400078f18ff */
[----:B------:R-:W-:Y:S01]  /*0780*/  @!P1 LOP3.LUT R8, R2, 0xfffffff8, RZ, 0xc0, !PT ;  /* 0xfffffff802089812 */ /* 0x000fe200078ec0ff */
[----:B------:R-:W-:Y:S01]  /*0790*/  SHFL.IDX PT, R3, R11, 0x1, 0x1c1f ;  /* 0x003c1f000b037f89 */ /* 0x000fe200000e0000 */
[----:B------:R-:W-:Y:S01]  /*07a0*/  @!P1 LOP3.LUT R0, R0, 0xfffffff8, RZ, 0xc0, !PT ;  /* 0xfffffff800009812 */ /* 0x000fe200078ec0ff */
[--C-:B-1----:R-:W-:Y:S02]  /*07b0*/  @!P1 IMAD.WIDE R6, R56, 0x2, R4.reuse ;  /* 0x0000000238069825 */ /* 0x102fe400078e0204 */
[----:B------:R-:W1:Y:S02]  /*07c0*/  SHFL.IDX PT, R2, R16, 0x1, 0x1c1f ;  /* 0x003c1f0010027f89 */ /* 0x000e6400000e0000 */
[----:B------:R-:W-:Y:S01]  /*07d0*/  @!P1 IMAD.WIDE R12, R0, 0x2, R4 ;  /* 0x00000002000c9825 */ /* 0x000fe200078e0204 */
[----:B------:R-:W-:Y:S01]  /*07e0*/  @!P0 SHF.R.S32.HI R0, RZ, 0x1f, R154 ;  /* 0x0000001fff008819 */ /* 0x000fe2000001149a */
[----:B--2---:R1:W2:Y:S02]  /*07f0*/  @P3 R2UR UR10, R9 ;  /* 0x00000000090a33c2 */ /* 0x0042a400000e0000 */
[----:B------:R-:W-:Y:S01]  /*0800*/  @!P1 IMAD.WIDE R14, R8, 0x2, R4 ;  /* 0x00000002080e9825 */ /* 0x000fe200078e0204 */
[----:B------:R-:W-:-:S05]  /*0810*/  ISETP.GE.AND P3, PT, R154, c[0x0][0x198], PT ;  /* 0x000066009a007a0c */ /* 0x000fca0003f66270 */
[----:B------:R3:W4:Y:S01]  /*0820*/  @P6 R2UR UR16, R18 ;  /* 0x00000000121063c2 */ /* 0x00072200000e0000 */
[----:B------:R-:W-:Y:S01]  /*0830*/  @!P0 SHF.R.S32.HI R4, RZ, 0x1f, R155 ;  /* 0x0000001fff048819 */ /* 0x000fe2000001149b */
[----:B------:R-:W-:Y:S01]  /*0840*/  @!P1 IMAD.SHL.U32 R10, R153, 0x2, RZ ;  /* 0x00000002990a9824 */ /* 0x000fe200078e00ff */
[----:B------:R-:W-:Y:S01]  /*0850*/  @!P0 LEA.HI R0, R0, R154, RZ, 0x3 ;  /* 0x0000009a00008211 */ /* 0x000fe200078f18ff */
[----:B----4-:R-:W-:Y:S01]  /*0860*/  @!UP0 UMOV UR16, UR11 ;  /* 0x0000000b00108c82 */ /* 0x010fe20008000000 */
[----:B------:R-:W-:Y:S01]  /*0870*/  @!P0 LEA.HI R4, R4, R155, RZ, 0x3 ;  /* 0x0000009b04048211 */ /* 0x000fe200078f18ff */
[----:B------:R-:W-:Y:S01]  /*0880*/  USHF.R.S32.HI UR11, URZ, 0x1f, UR16 ;  /* 0x0000001f3f0b7899 */ /* 0x000fe20008011410 */
[----:B------:R-:W-:Y:S01]  /*0890*/  @!P0 LOP3.LUT R0, R0, 0xfffffff8, RZ, 0xc0, !PT ;  /* 0xfffffff800008812 */ /* 0x000fe200078ec0ff */
[----:B------:R4:W-:Y:S01]  /*08a0*/  @!P1 LDGSTS.E.BYPASS.LTC128B.128 [R10+0x6100], [R6.64], !P5 ;  /* 0x06100000060a9fae */ /* 0x0009e2000e901d4e */
[----:B------:R-:W-:Y:S01]  /*08b0*/  @!P0 LOP3.LUT R4, R4, 0xfffffff8, RZ, 0xc0, !PT ;  /* 0xfffffff804048812 */ /* 0x000fe200078ec0ff */
[----:B------:R-:W-:Y:S01]  /*08c0*/  UIMAD UR11, UR11, UR4, URZ ;  /* 0x000000040b0b72a4 */ /* 0x000fe2000f8e023f */
[----:B------:R-:W-:Y:S01]  /*08d0*/  PLOP3.LUT P6, PT, PT, PT, UP1, 0x80, 0x0 ;  /* 0x000000000000781c */ /* 0x000fe20003fcf018 */
[----:B-1----:R-:W-:Y:S01]  /*08e0*/  @!P0 IMAD.WIDE R8, R0, 0x2, R2 ;  /* 0x0000000200088825 */ /* 0x002fe200078e0202 */
[----:B------:R1:W-:Y:S01]  /*08f0*/  @!P1 LDGSTS.E.BYPASS.LTC128B.128 [R10+0x8100], [R14.64], !P4 ;  /* 0x081000000e0a9fae */ /* 0x0003e2000e101d4e */
[----:B------:R-:W-:-:S02]  /*0900*/  UIMAD.WIDE.U32 UR12, UR16, UR4, URZ ;  /* 0x00000004100c72a5 */ /* 0x000fc4000f8e003f */
[--C-:B------:R-:W-:Y:S01]  /*0910*/  @!P0 IMAD.WIDE R4, R4, 0x2, R2.reuse ;  /* 0x0000000204048825 */ /* 0x100fe200078e0202 */
[----:B------:R1:W-:Y:S01]  /*0920*/  @!P1 LDGSTS.E.BYPASS.LTC128B.128 [R10+0xa100], [R12.64], !P3 ;  /* 0x0a1000000c0a9fae */ /* 0x0003e2000d901d4e */
[----:B------:R-:W-:Y:S01]  /*0930*/  PLOP3.LUT P1, PT, PT, PT, UP1, 0x80, 0x0 ;  /* 0x000000000000781c */ /* 0x000fe20003f2f018 */
[----:B------:R-:W-:Y:S01]  /*0940*/  UIMAD UR11, UR16, UR5, UR11 ;  /* 0x00000005100b72a4 */ /* 0x000fe2000f8e020b */
[----:B------:R-:W-:Y:S01]  /*0950*/  @!P0 IMAD.WIDE R2, R56, 0x2, R2 ;  /* 0x0000000238028825 */ /* 0x000fe200078e0202 */
[----:B------:R-:W-:Y:S01]  /*0960*/  ULEA UR17, UR7, 0xffffffc0, 0x6 ;  /* 0xffffffc007117891 */ /* 0x000fe2000f8e303f */
[----:B------:R-:W-:Y:S01]  /*0970*/  STL [R1+0x38], R153 ;  /* 0x0000389901007387 */ /* 0x000fe20000100800 */
[----:B------:R-:W-:Y:S02]  /*0980*/  UIADD3 UR11, UR13, UR11, URZ ;  /* 0x0000000b0d0b7290 */ /* 0x000fe4000fffe03f */
[----:B------:R-:W-:Y:S01]  /*0990*/  ULDC.64 UR4, c[0x0][0x1e8] ;  /* 0x00007a0000047ab9 */ /* 0x000fe20000000a00 */
[----:B----4-:R-:W-:-:S02]  /*09a0*/  IMAD.U32 R7, RZ, RZ, UR7 ;  /* 0x00000007ff077e24 */ /* 0x010fc4000f8e00ff */
[----:B------:R-:W-:Y:S02]  /*09b0*/  @!P0 IMAD.SHL.U32 R6, R153, 0x2, RZ ;  /* 0x0000000299068824 */ /* 0x000fe400078e00ff */
[----:B------:R-:W-:Y:S01]  /*09c0*/  IMAD R0, R7, 0x40, R156 ;  /* 0x0000004007007824 */ /* 0x000fe200078e029c */
[----:B------:R-:W-:Y:S02]  /*09d0*/  @!P2 SHF.R.S32.HI R7, RZ, 0x1f, R155 ;  /* 0x0000001fff07a819 */ /* 0x000fe4000001149b */
[----:B------:R4:W-:Y:S02]  /*09e0*/  @!P0 LDGSTS.E.BYPASS.LTC128B.128 [R6+0x6900], [R2.64], !P5 ;  /* 0x0690000002068fae */ /* 0x0009e4000e901d4e */
[----:B------:R-:W-:Y:S02]  /*09f0*/  IADD3 R0, R0, -0x40, RZ ;  /* 0xffffffc000007810 */ /* 0x000fe40007ffe0ff */
[----:B------:R5:W-:Y:S01]  /*0a00*/  @!P0 LDGSTS.E.BYPASS.LTC128B.128 [R6+0x8900], [R4.64], !P4 ;  /* 0x0890000004068fae */ /* 0x000be2000e101d4e */
[----:B-1----:R-:W-:-:S03]  /*0a10*/  @!P2 LEA.HI R10, R7, R155, RZ, 0x3 ;  /* 0x0000009b070aa211 */ /* 0x002fc600078f18ff */
[----:B------:R1:W-:Y:S01]  /*0a20*/  @!P0 LDGSTS.E.BYPASS.LTC128B.128 [R6+0xa900], [R8.64], !P3 ;  /* 0x0a90000008068fae */ /* 0x0003e2000d901d4e */
[----:B------:R-:W-:Y:S02]  /*0a30*/  @!P2 LOP3.LUT R10, R10, 0xfffffff8, RZ, 0xc0, !PT ;  /* 0xfffffff80a0aa812 */ /* 0x000fe400078ec0ff */
[----:B----4-:R-:W-:Y:S01]  /*0a40*/  IADD3 R2, R19, 0x60, RZ ;  /* 0x0000006013027810 */ /* 0x010fe20007ffe0ff */
[----:B------:R-:W-:Y:S01]  /*0a50*/  SHFL.IDX PT, R3, R11, 0x3, 0x1c1f ;  /* 0x007c1f000b037f89 */ /* 0x000fe200000e0000 */
[----:B--2---:R-:W-:Y:S02]  /*0a60*/  IADD3 R19, R0, UR10, RZ ;  /* 0x0000000a00137c10 */ /* 0x004fe4000fffe0ff */
[----:B------:R-:W-:Y:S01]  /*0a70*/  ISETP.GE.AND P0, PT, R2, R17, PT ;  /* 0x000000110200720c */ /* 0x000fe20003f06270 */
[----:B-----5:R-:W-:Y:S02]  /*0a80*/  SHFL.IDX PT, R4, R16, 0x2, 0x1c1f ;  /* 0x005c1f0010047f89 */ /* 0x020fe400000e0000 */
[----:B------:R-:W-:Y:S01]  /*0a90*/  @P1 IMAD.HI.U32 R2, R19, c[0x0][0x2bc], RZ ;  /* 0x0000af0013021a27 */ /* 0x000fe200078e00ff */
[----:B------:R-:W-:Y:S01]  /*0aa0*/  ISETP.GE.AND P1, PT, R0, UR9, PT ;  /* 0x0000000900007c0c */ /* 0x000fe2000bf26270 */
[----:B------:R2:W4:Y:S01]  /*0ab0*/  SHFL.IDX PT, R5, R11, 0x2, 0x1c1f ;  /* 0x005c1f000b057f89 */ /* 0x00052200000e0000 */
[----:B-1----:R-:W-:Y:S01]  /*0ac0*/  @!P2 SHF.R.S32.HI R6, RZ, 0x1f, R154 ;  /* 0x0000001fff06a819 */ /* 0x002fe2000001149a */
[----:B------:R-:W-:Y:S01]  /*0ad0*/  IMAD.MOV.U32 R9, RZ, RZ, R19 ;  /* 0x000000ffff097224 */ /* 0x000fe200078e0013 */
[----:B------:R-:W-:-:S02]  /*0ae0*/  @P6 SHF.R.U32.HI R9, RZ, c[0x0][0x2c0], R2 ;  /* 0x0000b000ff096a19 */ /* 0x000fc40000011602 */
[----:B------:R1:W5:Y:S01]  /*0af0*/  SHFL.IDX PT, R2, R16, 0x3, 0x1c1f ;  /* 0x007c1f0010027f89 */ /* 0x00036200000e0000 */
[-C--:B------:R-:W-:Y:S02]  /*0b00*/  @!P2 LEA.HI R7, R6, R154.reuse, RZ, 0x3 ;  /* 0x0000009a0607a211 */ /* 0x080fe400078f18ff */
[----:B------:R-:W-:Y:S02]  /*0b10*/  @!P0 SHF.R.S32.HI R0, RZ, 0x1f, R155 ;  /* 0x0000001fff008819 */ /* 0x000fe4000001149b */
[----:B------:R-:W-:Y:S02]  /*0b20*/  @!P0 SHF.R.S32.HI R8, RZ, 0x1f, R154 ;  /* 0x0000001fff088819 */ /* 0x000fe4000001149a */
[----:B------:R-:W-:Y:S02]  /*0b30*/  @!P0 LEA.HI R6, R0, R155, RZ, 0x3 ;  /* 0x0000009b00068211 */ /* 0x000fe400078f18ff */
[----:B------:R-:W-:Y:S01]  /*0b40*/  @!P0 LEA.HI R0, R8, R154, RZ, 0x3 ;  /* 0x0000009a08008211 */ /* 0x000fe200078f18ff */
[----:B------:R-:W-:Y:S01]  /*0b50*/  @!P2 IMAD.SHL.U32 R8, R153, 0x2, RZ ;  /* 0x000000029908a824 */ /* 0x000fe200078e00ff */
[----:B------:R-:W-:-:S02]  /*0b60*/  @!P2 LOP3.LUT R7, R7, 0xfffffff8, RZ, 0xc0, !PT ;  /* 0xfffffff80707a812 */ /* 0x000fc400078ec0ff */
[----:B------:R-:W-:Y:S01]  /*0b70*/  @!P0 LOP3.LUT R20, R0, 0xfffffff8, RZ, 0xc0, !PT ;  /* 0xfffffff800148812 */ /* 0x000fe200078ec0ff */
[----:B------:R-:W-:Y:S01]  /*0b80*/  @!P0 IMAD.SHL.U32 R0, R153, 0x2, RZ ;  /* 0x0000000299008824 */ /* 0x000fe200078e00ff */
[----:B------:R-:W-:Y:S02]  /*0b90*/  ISETP.GT.OR P1, PT, R156, 0x3f, P1 ;  /* 0x0000003f9c00780c */ /* 0x000fe40000f24670 */
[----:B--2---:R-:W-:Y:S01]  /*0ba0*/  @!P0 LOP3.LUT R11, R6, 0xfffffff8, RZ, 0xc0, !PT ;  /* 0xfffffff8060b8812 */ /* 0x004fe200078ec0ff */
[----:B----4-:R-:W-:-:S04]  /*0bb0*/  @!P2 IMAD.WIDE R12, R56, 0x2, R4 ;  /* 0x00000002380ca825 */ /* 0x010fc800078e0204 */
[--C-:B-1----:R-:W-:Y:S01]  /*0bc0*/  @!P2 IMAD.WIDE R16, R10, 0x2, R4.reuse ;  /* 0x000000020a10a825 */ /* 0x102fe200078e0204 */
[----:B------:R1:W-:Y:S03]  /*0bd0*/  @!P2 LDGSTS.E.BYPASS.LTC128B.128 [R8+0x7100], [R12.64], !P5 ;  /* 0x071000000c08afae */ /* 0x0003e6000e901d4e */
[----:B------:R-:W-:Y:S01]  /*0be0*/  @!P2 IMAD.WIDE R14, R7, 0x2, R4 ;  /* 0x00000002070ea825 */ /* 0x000fe200078e0204 */
[----:B------:R1:W-:Y:S01]  /*0bf0*/  @!P2 LDGSTS.E.BYPASS.LTC128B.128 [R8+0x9100], [R16.64], !P4 ;  /* 0x091000001008afae */ /* 0x0003e2000e101d4e */
[----:B---3--:R-:W-:Y:S02]  /*0c00*/  @!P1 IADD3 R18, P6, R9, UR12, RZ ;  /* 0x0000000c09129c10 */ /* 0x008fe4000ffde0ff */
[----:B-----5:R-:W-:Y:S01]  /*0c10*/  @!P0 IMAD.WIDE R10, R11, 0x2, R2 ;  /* 0x000000020b0a8825 */ /* 0x020fe200078e0202 */
[----:B------:R1:W-:Y:S01]  /*0c20*/  @!P2 LDGSTS.E.BYPASS.LTC128B.128 [R8+0xb100], [R14.64], !P3 ;  /* 0x0b1000000e08afae */ /* 0x0003e2000d901d4e */
[----:B------:R-:W-:-:S02]  /*0c30*/  @!P1 LEA.HI.X.SX32 R21, R9, UR11, 0x1, P6 ;  /* 0x0000000b09159c11 */ /* 0x000fc4000b0f0eff */
[----:B------:R-:W-:Y:S01]  /*0c40*/  @!P0 IMAD.WIDE R4, R20, 0x2, R2 ;  /* 0x0000000214048825 */ /* 0x000fe200078e0202 */
[----:B------:R-:W-:-:S03]  /*0c50*/  @!P1 LEA R6, P6, R18, c[0x0][0x2a0], 0x2 ;  /* 0x0000a80012069a11 */ /* 0x000fc600078c10ff */
[----:B------:R-:W-:Y:S01]  /*0c60*/  @!P0 IMAD.WIDE R2, R56, 0x2, R2 ;  /* 0x0000000238028825 */ /* 0x000fe200078e0202 */
[----:B------:R-:W-:-:S04]  /*0c70*/  @!P1 LEA.HI.X R7, R18, c[0x0][0x2a4], R21, 0x2, P6 ;  /* 0x0000a90012079a11 */ /* 0x000fc800030f1415 */
[----:B------:R2:W-:Y:S04]  /*0c80*/  @!P0 LDGSTS.E.BYPASS.LTC128B.128 [R0+0x7900], [R2.64], !P5 ;  /* 0x0790000002008fae */ /* 0x0005e8000e901d4e */
[----:B------:R2:W-:Y:S04]  /*0c90*/  @!P0 LDGSTS.E.BYPASS.LTC128B.128 [R0+0x9900], [R10.64], !P4 ;  /* 0x099000000a008fae */ /* 0x0005e8000e101d4e */
[----:B------:R2:W-:Y:S04]  /*0ca0*/  @!P0 LDGSTS.E.BYPASS.LTC128B.128 [R0+0xb900], [R4.64], !P3 ;  /* 0x0b90000004008fae */ /* 0x0005e8000d901d4e */
[----:B------:R-:W0:Y:S04]  /*0cb0*/  LDGDEPBAR ;  /* 0x00000000000079af */ /* 0x000e280000000000 */
[----:B------:R-:W-:Y:S06]  /*0cc0*/  BAR.SYNC.DEFER_BLOCKING 0x0 ;  /* 0x0000000000007b1d */ /* 0x000fec0000010000 */
[----:B------:R3:W4:Y:S01]  /*0cd0*/  @!P1 LDG.E R236, [R6.64] ;  /* 0x0000000e06ec9981 */ /* 0x000722000c1e1900 */
[----:B--2---:R-:W-:Y:S01]  /*0ce0*/  IMAD.MOV R0, RZ, RZ, -R9 ;  /* 0x000000ffff007224 */ /* 0x004fe200078e0a09 */
[----:B------:R-:W-:Y:S01]  /*0cf0*/  LEA.HI R5, R22, R57, RZ, 0x4 ;  /* 0x0000003916057211 */ /* 0x000fe200078f20ff */
[----:B------:R-:W-:Y:S01]  /*0d00*/  UIMAD UR16, UR6, UR4, URZ ;  /* 0x00000004061072a4 */ /* 0x000fe2000f8e023f */
[----:B-1----:R-:W-:Y:S01]  /*0d10*/  LOP3.LUT R8, R25, 0xfffffff8, RZ, 0xc0, !PT ;  /* 0xfffffff819087812 */ /* 0x002fe200078ec0ff */
[----:B------:R-:W-:Y:S01]  /*0d20*/  IMAD R238, R0, c[0x0][0x2b8], R19 ;  /* 0x0000ae0000ee7a24 */ /* 0x000fe200078e0213 */
[----:B------:R-:W-:Y:S01]  /*0d30*/  UIMAD.WIDE.U32 UR18, UR8, UR4, URZ ;  /* 0x00000004081272a5 */ /* 0x000fe2000f8e003f */
[----:B------:R-:W-:Y:S01]  /*0d40*/  ISETP.GE.AND P3, PT, R56, c[0x0][0x1d4], PT ;  /* 0x0000750038007a0c */ /* 0x000fe20003f66270 */
[----:B------:R-:W-:Y:S01]  /*0d50*/  UIMAD UR16, UR8, UR5, UR16 ;  /* 0x00000005081072a4 */ /* 0x000fe2000f8e0210 */
[----:B------:R-:W-:Y:S01]  /*0d60*/  IMAD.WIDE.U32 R2, R238, c[0x0][0x1e0], RZ ;  /* 0x00007800ee027a25 */ /* 0x000fe200078e00ff */
[----:B------:R-:W-:Y:S01]  /*0d70*/  SHF.R.S32.HI R23, RZ, 0x1f, R238 ;  /* 0x0000001fff177819 */ /* 0x000fe200000114ee */
[----:B------:R-:W-:Y:S01]  /*0d80*/  UIADD3 UR17, UR9, -UR17, URZ ;  /* 0x8000001109117290 */ /* 0x000fe2000fffe03f */
[----:B------:R-:W-:Y:S01]  /*0d90*/  ISETP.GE.AND P4, PT, R155, c[0x0][0x1d4], PT ;  /* 0x000075009b007a0c */ /* 0x000fe20003f86270 */
[----:B------:R-:W-:Y:S01]  /*0da0*/  UIADD3 UR16, UR19, UR16, URZ ;  /* 0x0000001013107290 */ /* 0x000fe2000fffe03f */
[----:B------:R-:W-:Y:S01]  /*0db0*/  IMAD.IADD R8, R57, 0x1, -R8 ;  /* 0x0000000139087824 */ /* 0x000fe200078e0a08 */
[----:B------:R-:W-:Y:S01]  /*0dc0*/  ISETP.GE.AND P5, PT, R154, c[0x0][0x1d4], PT ;  /* 0x000075009a007a0c */ /* 0x000fe20003fa6270 */
[----:B------:R-:W-:Y:S01]  /*0dd0*/  IMAD R0, R23, c[0x0][0x1e0], RZ ;  /* 0x0000780017007a24 */ /* 0x000fe200078e02ff */
[----:B------:R-:W-:Y:S01]  /*0de0*/  IADD3 R26, -R26, UR17, RZ ;  /* 0x000000111a1a7c10 */ /* 0x000fe2000fffe1ff */
[----:B------:R-:W-:Y:S01]  /*0df0*/  UISETP.GE.AND UP0, UPT, UR9, 0x1, UPT ;  /* 0x000000010900788c */ /* 0x000fe2000bf06270 */
[----:B------:R-:W-:Y:S01]  /*0e00*/  LEA.HI R16, R8, R8, RZ, 0x1 ;  /* 0x0000000808107211 */ /* 0x000fe200078f08ff */
[----:B------:R-:W-:Y:S01]  /*0e10*/  IMAD R0, R238, c[0x0][0x1e4], R0 ;  /* 0x00007900ee007a24 */ /* 0x000fe200078e0200 */
[----:B------:R-:W-:Y:S01]  /*0e20*/  ISETP.GE.AND P1, PT, R26, 0x1, PT ;  /* 0x000000011a00780c */ /* 0x000fe20003f26270 */
[----:B------:R-:W-:Y:S01]  /*0e30*/  ULDC.64 UR4, c[0x0][0x210] ;  /* 0x0000840000047ab9 */ /* 0x000fe20000000a00 */
[----:B------:R-:W-:Y:S01]  /*0e40*/  ISETP.GT.AND P2, PT, R156, 0x3f, PT ;  /* 0x0000003f9c00780c */ /* 0x000fe20003f44270 */
[----:B------:R-:W-:Y:S01]  /*0e50*/  IMAD.IADD R3, R3, 0x1, R0 ;  /* 0x0000000103037824 */ /* 0x000fe200078e0200 */
[----:B---3--:R-:W-:Y:S01]  /*0e60*/  SHF.R.S32.HI R6, RZ, 0x4, R5 ;  /* 0x00000004ff067819 */ /* 0x008fe20000011405 */
[----:B------:R-:W-:Y:S01]  /*0e70*/  UIMAD UR6, UR6, UR4, URZ ;  /* 0x00000004060672a4 */ /* 0x000fe2000f8e023f */
[C---:B------:R-:W-:Y:S01]  /*0e80*/  LOP3.LUT R0, R5.reuse, 0xfffffff0, RZ, 0xc0, !PT ;  /* 0xfffffff005007812 */ /* 0x040fe200078ec0ff */
[----:B------:R-:W-:Y:S01]  /*0e90*/  UIMAD.WIDE.U32 UR20, UR8, UR4, URZ ;  /* 0x00000004081472a5 */ /* 0x000fe2000f8e003f */
[----:B------:R-:W-:Y:S01]  /*0ea0*/  LEA.HI R4, R5, R6, RZ, 0x1 ;  /* 0x0000000605047211 */ /* 0x000fe200078f08ff */
[----:B------:R-:W-:Y:S01]  /*0eb0*/  UIMAD UR5, UR8, UR5, UR6 ;  /* 0x00000005080572a4 */ /* 0x000fe2000f8e0206 */
[----:B------:R-:W-:Y:S01]  /*0ec0*/  SEL R152, RZ, 0x10, P5 ;  /* 0x00000010ff987807 */ /* 0x000fe20002800000 */
[----:B------:R-:W-:Y:S01]  /*0ed0*/  IMAD.IADD R0, R57, 0x1, -R0 ;  /* 0x0000000139007824 */ /* 0x000fe200078e0a00 */
[----:B------:R-:W-:Y:S01]  /*0ee0*/  LOP3.LUT R4, R4, 0xfffffffe, RZ, 0xc0, !PT ;  /* 0xfffffffe04047812 */ /* 0x000fe200078ec0ff */
[----:B------:R-:W-:Y:S01]  /*0ef0*/  @P1 IMAD.SHL.U32 R14, R153, 0x2, RZ ;  /* 0x00000002990e1824 */ /* 0x000fe200078e00ff */
[----:B------:R-:W-:-:S02]  /*0f00*/  UIADD3 UR5, UR21, UR5, URZ ;  /* 0x0000000515057290 */ /* 0x000fc4000fffe03f */
[----:B------:R-:W-:Y:S01]  /*0f10*/  SHF.R.S32.HI R9, RZ, 0x1f, R0 ;  /* 0x0000001fff097819 */ /* 0x000fe20000011400 */
[----:B------:R-:W-:Y:S01]  /*0f20*/  IMAD.IADD R19, R6, 0x1, -R4 ;  /* 0x0000000106137824 */ /* 0x000fe200078e0a04 */
[-C--:B------:R-:W-:Y:S02]  /*0f30*/  LEA.HI R4, R0, R0.reuse, RZ, 0x1 ;  /* 0x0000000000047211 */ /* 0x080fe400078f08ff */
[----:B------:R-:W-:Y:S02]  /*0f40*/  LEA.HI R20, R9, R0, RZ, 0x3 ;  /* 0x0000000009147211 */ /* 0x000fe400078f18ff */
[----:B------:R-:W-:Y:S02]  /*0f50*/  LOP3.LUT R6, R4, 0x7fffffe, RZ, 0xc0, !PT ;  /* 0x07fffffe04067812 */ /* 0x000fe400078ec0ff */
[----:B------:R-:W-:-:S03]  /*0f60*/  SHF.R.S32.HI R9, RZ, 0x1, R4 ;  /* 0x00000001ff097819 */ /* 0x000fc60000011404 */
[----:B------:R-:W-:Y:S01]  /*0f70*/  IMAD.IADD R21, R0, 0x1, -R6 ;  /* 0x0000000100157824 */ /* 0x000fe200078e0a06 */
[----:B------:R-:W-:-:S04]  /*0f80*/  SHF.R.S32.HI R0, RZ, 0x1f, R4 ;  /* 0x0000001fff007819 */ /* 0x000fc80000011404 */
[----:B------:R-:W-:-:S04]  /*0f90*/  LEA.HI R0, R0, R9, RZ, 0x2 ;  /* 0x0000000900007211 */ /* 0x000fc800078f10ff */
[----:B------:R-:W-:-:S05]  /*0fa0*/  LOP3.LUT R0, R0, 0xfffffffc, RZ, 0xc0, !PT ;  /* 0xfffffffc00007812 */ /* 0x000fca00078ec0ff */
[----:B------:R-:W-:Y:S01]  /*0fb0*/  IMAD.IADD R18, R9, 0x1, -R0 ;  /* 0x0000000109127824 */ /* 0x000fe200078e0a00 */
[----:B----4-:R-:W-:Y:S01]  /*0fc0*/  SHF.R.S32.HI R22, RZ, 0x1f, R236 ;  /* 0x0000001fff167819 */ /* 0x010fe200000114ec */
[----:B------:R-:W-:-:S04]  /*0fd0*/  IMAD.WIDE.U32 R2, R236, c[0x0][0x1f0], R2 ;  /* 0x00007c00ec027a25 */ /* 0x000fc800078e0002 */
[----:B------:R-:W-:Y:S01]  /*0fe0*/  IMAD R5, R22, c[0x0][0x1f0], RZ ;  /* 0x00007c0016057a24 */ /* 0x000fe200078e02ff */
[----:B------:R-:W-:-:S03]  /*0ff0*/  IADD3 R7, P0, R2, UR18, RZ ;  /* 0x0000001202077c10 */ /* 0x000fc6000ff1e0ff */
[----:B------:R-:W-:-:S05]  /*1000*/  IMAD R5, R236, c[0x0][0x1f4], R5 ;  /* 0x00007d00ec057a24 */ /* 0x000fca00078e0205 */
[----:B------:R-:W-:Y:S02]  /*1010*/  IADD3.X R2, R3, UR16, R5, P0, !PT ;  /* 0x0000001003027c10 */ /* 0x000fe400087fe405 */
[----:B------:R-:W-:-:S04]  /*1020*/  LEA R6, P0, R7, c[0x0][0x1c8], 0x1 ;  /* 0x0000720007067a11 */ /* 0x000fc800078008ff */
[----:B------:R-:W-:Y:S01]  /*1030*/  LEA.HI.X R3, R7, c[0x0][0x1cc], R2, 0x1, P0 ;  /* 0x0000730007037a11 */ /* 0x000fe200000f0c02 */
[----:B------:R-:W-:Y:S01]  /*1040*/  SHFL.IDX PT, R4, R6, RZ, 0x1c1f ;  /* 0x001c1fff06047589 */ /* 0x000fe200000e0000 */
[----:B------:R-:W-:Y:S02]  /*1050*/  ISETP.GE.AND P0, PT, R26, 0x21, PT ;  /* 0x000000211a00780c */ /* 0x000fe40003f06270 */
[----:B------:R-:W-:Y:S01]  /*1060*/  LOP3.LUT R7, R16, 0x3fffffe, RZ, 0xc0, !PT ;  /* 0x03fffffe10077812 */ /* 0x000fe200078ec0ff */
[----:B------:R-:W1:Y:S04]  /*1070*/  SHFL.IDX PT, R5, R3, RZ, 0x1c1f ;  /* 0x001c1fff03057589 */ /* 0x000e6800000e0000 */
[----:B------:R2:W-:Y:S01]  /*1080*/  SHFL.IDX PT, R2, R6, 0x1, 0x1c1f ;  /* 0x003c1f0006027f89 */ /* 0x0005e200000e0000 */
[----:B------:R-:W-:Y:S01]  /*1090*/  IMAD.IADD R17, R8, 0x1, -R7 ;  /* 0x0000000108117824 */ /* 0x000fe200078e0a07 */
[----:B------:R-:W-:-:S02]  /*10a0*/  @P1 SHF.R.S32.HI R7, RZ, 0x1f, R155 ;  /* 0x0000001fff071819 */ /* 0x000fc4000001149b */
[----:B------:R-:W3:Y:S02]  /*10b0*/  SHFL.IDX PT, R3, R3, 0x1, 0x1c1f ;  /* 0x003c1f0003037f89 */ /* 0x000ee400000e0000 */
[----:B------:R-:W-:Y:S01]  /*10c0*/  @P0 SHF.R.S32.HI R0, RZ, 0x1f, R155 ;  /* 0x0000001fff000819 */ /* 0x000fe2000001149b */
[----:B------:R-:W-:Y:S01]  /*10d0*/  @P0 IMAD.SHL.U32 R15, R153, 0x2, RZ ;  /* 0x00000002990f0824 */ /* 0x000fe200078e00ff */
[--C-:B------:R-:W-:Y:S02]  /*10e0*/  @P0 SHF.R.S32.HI R8, RZ, 0x1f, R154.reuse ;  /* 0x0000001fff080819 */ /* 0x100fe4000001149a */
[----:B------:R-:W-:Y:S02]  /*10f0*/  @P1 LEA.HI R7, R7, R155, RZ, 0x3 ;  /* 0x0000009b07071211 */ /* 0x000fe400078f18ff */
[----:B--2---:R-:W-:-:S04]  /*1100*/  @P1 SHF.R.S32.HI R6, RZ, 0x1f, R154 ;  /* 0x0000001fff061819 */ /* 0x004fc8000001149a */
[-C--:B------:R-:W-:Y:S02]  /*1110*/  @P1 LEA.HI R12, R6, R154.reuse, RZ, 0x3 ;  /* 0x0000009a060c1211 */ /* 0x080fe400078f18ff */
[----:B------:R-:W-:Y:S02]  /*1120*/  @P0 LEA.HI R6, R0, R155, RZ, 0x3 ;  /* 0x0000009b00060211 */ /* 0x000fe400078f18ff */
[----:B------:R-:W-:Y:S02]  /*1130*/  @P0 LEA.HI R0, R8, R154, RZ, 0x3 ;  /* 0x0000009a08000211 */ /* 0x000fe400078f18ff */
[----:B------:R-:W-:Y:S02]  /*1140*/  @P1 LOP3.LUT R8, R7, 0xfffffff8, RZ, 0xc0, !PT ;  /* 0xfffffff807081812 */ /* 0x000fe400078ec0ff */
[----:B------:R-:W-:Y:S02]  /*1150*/  @P1 LOP3.LUT R12, R12, 0xfffffff8, RZ, 0xc0, !PT ;  /* 0xfffffff80c0c1812 */ /* 0x000fe400078ec0ff */
[----:B------:R-:W-:Y:S01]  /*1160*/  @P0 LOP3.LUT R0, R0, 0xfffffff8, RZ, 0xc0, !PT ;  /* 0xfffffff800000812 */ /* 0x000fe200078ec0ff */
[----:B-1----:R-:W-:Y:S01]  /*1170*/  @P1 IMAD.WIDE R8, R8, 0x2, R4 ;  /* 0x0000000208081825 */ /* 0x002fe200078e0204 */
[----:B------:R-:W-:-:S03]  /*1180*/  @P0 LOP3.LUT R6, R6, 0xfffffff8, RZ, 0xc0, !PT ;  /* 0xfffffff806060812 */ /* 0x000fc600078ec0ff */
[----:B------:R-:W-:-:S04]  /*1190*/  @P1 IMAD.WIDE R12, R12, 0x2, R4 ;  /* 0x000000020c0c1825 */ /* 0x000fc800078e0204 */
[----:B------:R-:W-:-:S04]  /*11a0*/  @P1 IMAD.WIDE R4, R56, 0x2, R4 ;  /* 0x0000000238041825 */ /* 0x000fc800078e0204 */
[----:B---3--:R-:W-:Y:S01]  /*11b0*/  @P0 IMAD.WIDE R10, R0, 0x2, R2 ;  /* 0x00000002000a0825 */ /* 0x008fe200078e0202 */
[----:B------:R-:W-:Y:S01]  /*11c0*/  SHF.R.S32.HI R0, RZ, 0x1, R16 ;  /* 0x00000001ff007819 */ /* 0x000fe20000011410 */
[----:B------:R1:W-:Y:S02]  /*11d0*/  @P1 LDGSTS.E.BYPASS.LTC128B.128 [R14+0x3100], [R4.64], !P3 ;  /* 0x03100000040e1fae */ /* 0x0003e4000d901d4e */
[--C-:B------:R-:W-:Y:S02]  /*11e0*/  @P0 IMAD.WIDE R6, R6, 0x2, R2.reuse ;  /* 0x0000000206060825 */ /* 0x100fe400078e0202 */
[----:B------:R2:W-:Y:S02]  /*11f0*/  @P1 LDGSTS.E.BYPASS.LTC128B.128 [R14+0x4100], [R8.64], !P4 ;  /* 0x04100000080e1fae */ /* 0x0005e4000e101d4e */
[----:B------:R-:W-:Y:S02]  /*1200*/  @P0 IMAD.WIDE R2, R56, 0x2, R2 ;  /* 0x0000000238020825 */ /* 0x000fe400078e0202 */
[----:B------:R2:W-:Y:S01]  /*1210*/  @P1 LDGSTS.E.BYPASS.LTC128B.128 [R14+0x5100], [R12.64], !P5 ;  /* 0x051000000c0e1fae */ /* 0x0005e2000e901d4e */
[C---:B------:R-:W-:Y:S01]  /*1220*/  LOP3.LUT P1, RZ, R0.reuse, 0x2, RZ, 0xc0, !PT ;  /* 0x0000000200ff7812 */ /* 0x040fe2000782c0ff */
[----:B------:R-:W-:-:S02]  /*1230*/  IMAD.SHL.U32 R0, R0, 0x40, RZ ;  /* 0x0000004000007824 */ /* 0x000fc400078e00ff */
[----:B------:R3:W-:Y:S03]  /*1240*/  @P0 LDGSTS.E.BYPASS.LTC128B.128 [R15+0x3900], [R2.64], !P3 ;  /* 0x03900000020f0fae */ /* 0x0007e6000d901d4e */
[----:B------:R-:W-:Y:S01]  /*1250*/  LOP3.LUT R0, R0, 0xc0, RZ, 0xc0, !PT ;  /* 0x000000c000007812 */ /* 0x000fe200078ec0ff */
[----:B------:R4:W-:Y:S04]  /*1260*/  @P0 LDGSTS.E.BYPASS.LTC128B.128 [R15+0x4900], [R6.64], !P4 ;  /* 0x04900000060f0fae */ /* 0x0009e8000e101d4e */
[----:B------:R2:W-:Y:S01]  /*1270*/  @P0 LDGSTS.E.BYPASS.LTC128B.128 [R15+0x5900], [R10.64], !P5 ;  /* 0x059000000a0f0fae */ /* 0x0005e2000e901d4e */
[----:B------:R-:W-:-:S03]  /*1280*/  LOP3.LUT P0, RZ, R18, 0x2, RZ, 0xc0, !PT ;  /* 0x0000000212ff7812 */ /* 0x000fc6000780c0ff */
[----:B------:R-:W0:Y:S01]  /*1290*/  LDGDEPBAR ;  /* 0x00000000000079af */ /* 0x000e220000000000 */
[----:B-1----:R-:W-:Y:S02]  /*12a0*/  IMAD.SHL.U32 R4, R18, 0x40, RZ ;  /* 0x0000004012047824 */ /* 0x002fe400078e00ff */
[----:B------:R-:W-:Y:S02]  /*12b0*/  IMAD.SHL.U32 R5, R20, 0x20, RZ ;  /* 0x0000002014057824 */ /* 0x000fe400078e00ff */
[----:B---3--:R-:W-:Y:S02]  /*12c0*/  IMAD.SHL.U32 R2, R24, 0x8, RZ ;  /* 0x0000000818027824 */ /* 0x008fe400078e00ff */
[----:B----4-:R-:W-:-:S03]  /*12d0*/  IMAD R7, R19, 0x8, R17 ;  /* 0x0000000813077824 */ /* 0x010fc600078e0211 */
[----:B------:R-:W-:Y:S01]  /*12e0*/  LOP3.LUT R3, R0, 0x8, R2, 0xf8, !PT ;  /* 0x0000000800037812 */ /* 0x000fe200078ef802 */
[----:B------:R-:W-:Y:S01]  /*12f0*/  IMAD.SHL.U32 R6, R19, 0x8, RZ ;  /* 0x0000000813067824 */ /* 0x000fe200078e00ff */
[----:B------:R-:W-:Y:S02]  /*1300*/  SHF.R.U32.HI R0, RZ, 0x3, R0 ;  /* 0x00000003ff007819 */ /* 0x000fe40000011600 */
[----:B------:R-:W-:Y:S01]  /*1310*/  LOP3.LUT R2, R4, 0xc0, RZ, 0xc0, !PT ;  /* 0x000000c004027812 */ /* 0x000fe200078ec0ff */
[----:B------:R-:W-:-:S04]  /*1320*/  DEPBAR.LE SB0, 0x1 ;  /* 0x000080400000791a */ /* 0x000fc80000000000 */
[----:B------:R-:W-:Y:S01]  /*1330*/  LOP3.LUT R17, R5, 0xffffff00, RZ, 0xc0, !PT ;  /* 0xffffff0005117812 */ /* 0x000fe200078ec0ff */
[----:B------:R-:W-:-:S04]  /*1340*/  DEPBAR.LE SB0, 0x0 ;  /* 0x000080000000791a */ /* 0x000fc80000000000 */
[----:B------:R-:W-:Y:S02]  /*1350*/  LOP3.LUT R0, R3, R0, RZ, 0x3c, !PT ;  /* 0x0000000003007212 */ /* 0x000fe400078e3cff */
[----:B------:R-:W-:Y:S02]  /*1360*/  LOP3.LUT R4, R2, 0x8, R6, 0xf8, !PT ;  /* 0x0000000802047812 */ /* 0x000fe400078ef806 */
[----:B------:R-:W-:Y:S01]  /*1370*/  SHF.R.U32.HI R3, RZ, 0x3, R2 ;  /* 0x00000003ff037819 */ /* 0x000fe20000011602 */
[----:B------:R-:W-:Y:S02]  /*1380*/  IMAD R2, R27, 0x200, R17 ;  /* 0x000002001b027824 */ /* 0x000fe400078e0211 */
[----:B------:R-:W-:Y:S01]  /*1390*/  IMAD.U32 R0, R7, 0x20, R0 ;  /* 0x0000002007007824 */ /* 0x000fe200078e0000 */
[----:B------:R-:W-:Y:S01]  /*13a0*/  LOP3.LUT R16, R4, R3, RZ, 0x3c, !PT ;  /* 0x0000000304107212 */ /* 0x000fe200078e3cff */
[----:B------:R-:W-:Y:S02]  /*13b0*/  IMAD R2, R21, 0x20, R2 ;  /* 0x0000002015027824 */ /* 0x000fe400078e0202 */
[----:B------:R-:W-:Y:S01]  /*13c0*/  IMAD.SHL.U32 R216, R0, 0x2, RZ ;  /* 0x0000000200d87824 */ /* 0x000fe200078e00ff */
[----:B------:R-:W-:Y:S01]  /*13d0*/  BAR.SYNC.DEFER_BLOCKING 0x0 ;  /* 0x0000000000007b1d */ /* 0x000fe20000010000 */
[----:B------:R-:W-:-:S02]  /*13e0*/  IMAD.IADD R0, R16, 0x1, R2 ;  /* 0x0000000110007824 */ /* 0x000fc400078e0202 */
[----:B------:R-:W-:Y:S01]  /*13f0*/  IMAD.MOV.U32 R3, RZ, RZ, 0x10 ;  /* 0x00000010ff037424 */ /* 0x000fe200078e00ff */
[----:B------:R-:W-:Y:S01]  /*1400*/  IADD3 R2, R216, 0x3100, RZ ;  /* 0x00003100d8027810 */ /* 0x000fe20007ffe0ff */
[----:B------:R-:W-:Y:S01]  /*1410*/  IMAD.SHL.U32 R219, R0, 0x2, RZ ;  /* 0x0000000200db7824 */ /* 0x000fe200078e00ff */
[----:B------:R-:W-:Y:S02]  /*1420*/  SHF.R.S32.HI R0, RZ, 0x1f, R27 ;  /* 0x0000001fff007819 */ /* 0x000fe4000001141b */
[----:B------:R-:W-:Y:S02]  /*1430*/  IADD3 R221, R216, 0x3120, RZ ;  /* 0x00003120d8dd7810 */ /* 0x000fe40007ffe0ff */
[----:B------:R-:W-:Y:S02]  /*1440*/  LEA.HI R0, R0, R27, RZ, 0x2 ;  /* 0x0000001b00007211 */ /* 0x000fe400078f10ff */
[----:B------:R-:W-:Y:S02]  /*1450*/  @P1 IADD3 R221, R2, -0x20, RZ ;  /* 0xffffffe002dd1810 */ /* 0x000fe40007ffe0ff */
[----:B------:R-:W-:-:S02]  /*1460*/  LOP3.LUT R2, R32, 0xffffffe0, RZ, 0xc0, !PT ;  /* 0xffffffe020027812 */ /* 0x000fc400078ec0ff */
[----:B------:R-:W-:Y:S02]  /*1470*/  LOP3.LUT R0, R0, 0xfffffffc, RZ, 0xc0, !PT ;  /* 0xfffffffc00007812 */ /* 0x000fe400078ec0ff */
[----:B------:R-:W-:Y:S01]  /*1480*/  SEL R3, R3, 0xfffffff0, !P0 ;  /* 0xfffffff003037807 */ /* 0x000fe20004000000 */
[----:B------:R-:W-:Y:S01]  /*1490*/  IMAD.IADD R57, R57, 0x1, -R2 ;  /* 0x0000000139397824 */ /* 0x000fe200078e0a02 */
[----:B------:R-:W-:Y:S01]  /*14a0*/  PLOP3.LUT P0, PT, PT, PT, UP0, 0x80, 0x0 ;  /* 0x000000000000781c */ /* 0x000fe20003f0f008 */
[----:B------:R-:W-:Y:S01]  /*14b0*/  IMAD.IADD R2, R27, 0x1, -R0 ;  /* 0x000000011b027824 */ /* 0x000fe200078e0a00 */
[----:B------:R-:W-:Y:S01]  /*14c0*/  IADD3 R232, R221, 0x400, RZ ;  /* 0x00000400dde87810 */ /* 0x000fe20007ffe0ff */
[----:B------:R-:W-:Y:S01]  /*14d0*/  IMAD R220, R3, 0x2, R219 ;  /* 0x0000000203dc7824 */ /* 0x000fe200078e02db */
[----:B--2---:R1:W2:Y:S01]  /*14e0*/  LDSM.16.M88.4 R12, [R219+0x6100] ;  /* 0x00610000db0c783b */ /* 0x0042a20000000200 */
[----:B------:R-:W-:Y:S01]  /*14f0*/  IMAD R0, R21, 0x20, R17 ;  /* 0x0000002015007824 */ /* 0x000fe200078e0211 */
[----:B------:R-:W-:-:S02]  /*1500*/  IADD3 R231, R221, 0x800, RZ ;  /* 0x00000800dde77810 */ /* 0x000fc40007ffe0ff */
[----:B------:R1:W-:Y:S01]  /*1510*/  STL [R1+0x50], R2 ;  /* 0x0000500201007387 */ /* 0x0003e20000100800 */
[----:B------:R-:W-:Y:S01]  /*1520*/  IMAD.IADD R0, R16, 0x1, R0 ;  /* 0x0000000110007824 */ /* 0x000fe200078e0200 */
[----:B------:R-:W-:Y:S02]  /*1530*/  IADD3 R230, R221, 0xc00, RZ ;  /* 0x00000c00dde67810 */ /* 0x000fe40007ffe0ff */
[----:B------:R1:W3:Y:S04]  /*1540*/  LDSM.16.M88.4 R8, [R219+0x7100] ;  /* 0x00710000db08783b */ /* 0x0002e80000000200 */
[----:B------:R1:W4:Y:S04]  /*1550*/  LDSM.16.M88.4 R28, [R216+0x3100] ;  /* 0x00310000d81c783b */ /* 0x0003280000000200 */
[----:B------:R1:W1:Y:S04]  /*1560*/  LDSM.16.M88.4 R48, [R216+0x3500] ;  /* 0x00350000d830783b */ /* 0x0002680000000200 */
[----:B------:R1:W1:Y:S04]  /*1570*/  LDSM.16.M88.4 R44, [R216+0x3900] ;  /* 0x00390000d82c783b */ /* 0x0002680000000200 */
[----:B------:R1:W1:Y:S04]  /*1580*/  LDSM.16.M88.4 R40, [R216+0x3d00] ;  /* 0x003d0000d828783b */ /* 0x0002680000000200 */
[----:B------:R1:W1:Y:S04]  /*1590*/  LDSM.16.M88.4 R36, [R220+0x6100] ;  /* 0x00610000dc24783b */ /* 0x0002680000000200 */
[----:B------:R1:W1:Y:S04]  /*15a0*/  LDSM.16.M88.4 R4, [R220+0x7100] ;  /* 0x00710000dc04783b */ /* 0x0002680000000200 */
[----:B------:R1:W1:Y:S04]  /*15b0*/  LDSM.16.M88.4 R80, [R221] ;  /* 0x00000000dd50783b */ /* 0x0002680000000200 */
[----:B------:R1:W1:Y:S04]  /*15c0*/  LDSM.16.M88.4 R104, [R221+0x400] ;  /* 0x00040000dd68783b */ /* 0x0002680000000200 */
[----:B------:R1:W1:Y:S04]  /*15d0*/  LDSM.16.M88.4 R112, [R221+0x800] ;  /* 0x00080000dd70783b */ /* 0x0002680000000200 */
[----:B------:R1:W1:Y:S01]  /*15e0*/  LDSM.16.M88.4 R116, [R221+0xc00] ;  /* 0x000c0000dd74783b */ /* 0x0002620000000200 */
[----:B------:R-:W-:Y:S05]  /*15f0*/  @!P0 BRA `(.L_x_0) ;  /* 0x0000036000008947 */ /* 0x000fea0003800000 */
[----:B-123--:R-:W-:Y:S01]  /*1600*/  IMAD R2, R23, c[0x0][0x208], RZ ;  /* 0x0000820017027a24 */ /* 0x00efe200078e02ff */
[----:B------:R-:W-:Y:S01]  /*1610*/  P2R R27, PR, RZ, 0x4 ;  /* 0x00000004ff1b7803 */ /* 0x000fe20000000000 */
[----:B------:R-:W-:Y:S01]  /*1620*/  IMAD.WIDE.U32 R16, R238, c[0x0][0x208], RZ ;  /* 0x00008200ee107a25 */ /* 0x000fe200078e00ff */
[----:B------:R-:W-:-:S02]  /*1630*/  ISETP.GE.AND P2, PT, R56, c[0x0][0x1d4], PT ;  /* 0x0000750038007a0c */ /* 0x000fc40003f46270 */
[----:B------:R-:W-:Y:S01]  /*1640*/  ISETP.GE.AND P6, PT, R155, c[0x0][0x1d4], PT ;  /* 0x000075009b007a0c */ /* 0x000fe20003fc6270 */
[----:B------:R-:W-:Y:S01]  /*1650*/  IMAD R2, R238, c[0x0][0x20c], R2 ;  /* 0x00008300ee027a24 */ /* 0x000fe200078e0202 */
[----:B------:R-:W-:Y:S01]  /*1660*/  ISETP.LT.OR P1, PT, R26, 0x1, P2 ;  /* 0x000000011a00780c */ /* 0x000fe20001721670 */
[----:B------:R-:W-:Y:S01]  /*1670*/  IMAD.WIDE R32, R56, 0x2, RZ ;  /* 0x0000000238207825 */ /* 0x000fe200078e02ff */
[----:B------:R-:W-:-:S03]  /*1680*/  SHF.R.S32.HI R24, RZ, 0x1f, R154 ;  /* 0x0000001fff187819 */ /* 0x000fc6000001149a */
[----:B------:R-:W-:Y:S01]  /*1690*/  IMAD.IADD R17, R17, 0x1, R2 ;  /* 0x0000000111117824 */ /* 0x000fe200078e0202 */
[----:B------:R-:W-:Y:S01]  /*16a0*/  LEA.HI R24, R24, R154, RZ, 0x3 ;  /* 0x0000009a18187211 */ /* 0x000fe200078f18ff */
[----:B------:R-:W-:Y:S02]  /*16b0*/  IMAD R2, R22, c[0x0][0x218], RZ ;  /* 0x0000860016027a24 */ /* 0x000fe400078e02ff */
[----:B------:R-:W-:Y:S01]  /*16c0*/  IMAD.WIDE.U32 R16, R236, c[0x0][0x218], R16 ;  /* 0x00008600ec107a25 */ /* 0x000fe200078e0010 */
[----:B------:R-:W-:-:S03]  /*16d0*/  LOP3.LUT R24, R24, 0xfffffff8, RZ, 0xc0, !PT ;  /* 0xfffffff818187812 */ /* 0x000fc600078ec0ff */
[----:B------:R-:W-:Y:S01]  /*16e0*/  IMAD R18, R236, c[0x0][0x21c], R2 ;  /* 0x00008700ec127a24 */ /* 0x000fe200078e0202 */
[----:B------:R-:W-:-:S04]  /*16f0*/  IADD3 R2, P0, R16, UR20, RZ ;  /* 0x0000001410027c10 */ /* 0x000fc8000ff1e0ff */
[----:B------:R-:W-:Y:S02]  /*1700*/  IADD3.X R16, R17, UR5, R18, P0, !PT ;  /* 0x0000000511107c10 */ /* 0x000fe400087fe412 */
[----:B------:R-:W-:-:S04]  /*1710*/  LEA R20, P0, R2, c[0x0][0x1f8], 0x1 ;  /* 0x00007e0002147a11 */ /* 0x000fc800078008ff */
[----:B------:R-:W-:Y:S01]  /*1720*/  LEA.HI.X R21, R2, c[0x0][0x1fc], R16, 0x1, P0 ;  /* 0x00007f0002157a11 */ /* 0x000fe200000f0c10 */
[----:B------:R-:W1:Y:S01]  /*1730*/  SHFL.IDX PT, R22, R20, RZ, 0x1c1f ;  /* 0x001c1fff14167589 */ /* 0x000e6200000e0000 */
[----:B------:R-:W-:-:S03]  /*1740*/  SHF.R.S32.HI R2, RZ, 0x1f, R155 ;  /* 0x0000001fff027819 */ /* 0x000fc6000001149b */
[----:B------:R-:W2:Y:S01]  /*1750*/  SHFL.IDX PT, R23, R21, RZ, 0x1c1f ;  /* 0x001c1fff15177589 */ /* 0x000ea200000e0000 */
[----:B------:R-:W-:-:S03]  /*1760*/  LEA.HI R2, R2, R155, RZ, 0x3 ;  /* 0x0000009b02027211 */ /* 0x000fc600078f18ff */
[----:B------:R-:W3:Y:S01]  /*1770*/  SHFL.IDX PT, R20, R20, 0x1, 0x1c1f ;  /* 0x003c1f0014147f89 */ /* 0x000ee200000e0000 */
[----:B------:R-:W-:Y:S01]  /*1780*/  LOP3.LUT R18, R2, 0xfffffff8, RZ, 0xc0, !PT ;  /* 0xfffffff802127812 */ /* 0x000fe200078ec0ff */
[----:B------:R-:W-:Y:S02]  /*1790*/  IMAD.SHL.U32 R2, R153, 0x2, RZ ;  /* 0x0000000299027824 */ /* 0x000fe400078e00ff */
[----:B------:R-:W5:Y:S02]  /*17a0*/  SHFL.IDX PT, R21, R21, 0x1, 0x1c1f ;  /* 0x003c1f0015157f89 */ /* 0x000f6400000e0000 */
[----:B------:R-:W-:Y:S01]  /*17b0*/  IMAD.WIDE R18, R18, 0x2, RZ ;  /* 0x0000000212127825 */ /* 0x000fe200078e02ff */
[----:B-1----:R-:W-:-:S05]  /*17c0*/  IADD3 R16, P0, R22, R32, RZ ;  /* 0x0000002016107210 */ /* 0x002fca0007f1e0ff */
[----:B--2---:R-:W-:-:S05]  /*17d0*/  IMAD.X R17, R23, 0x1, R33, P0 ;  /* 0x0000000117117824 */ /* 0x004fca00000e0621 */
[----:B------:R1:W-:Y:S02]  /*17e0*/  LDGSTS.E.BYPASS.LTC128B.128 [R2+0x100], [R16.64], !P1 ;  /* 0x0010000010027fae */ /* 0x0003e4000c901d4e */
[----:B-1----:R-:W-:-:S05]  /*17f0*/  IADD3 R16, P0, R22, R18, RZ ;  /* 0x0000001216107210 */ /* 0x002fca0007f1e0ff */
[----:B------:R-:W-:Y:S01]  /*1800*/  IMAD.X R17, R23, 0x1, R19, P0 ;  /* 0x0000000117117824 */ /* 0x000fe200000e0613 */
[----:B------:R-:W-:-:S13]  /*1810*/  ISETP.LT.OR P0, PT, R26, 0x1, P6 ;  /* 0x000000011a00780c */ /* 0x000fda0003701670 */
[----:B------:R1:W-:Y:S02]  /*1820*/  LDGSTS.E.BYPASS.LTC128B.128 [R2+0x1100], [R16.64], !P0 ;  /* 0x0110000010027fae */ /* 0x0003e4000c101d4e */
[----:B-1----:R-:W-:Y:S01]  /*1830*/  IMAD.WIDE R16, R24, 0x2, RZ ;  /* 0x0000000218107825 */ /* 0x002fe200078e02ff */
[----:B---3--:R-:W-:-:S05]  /*1840*/  IADD3 R24, P0, R32, R20, RZ ;  /* 0x0000001420187210 */ /* 0x008fca0007f1e0ff */
[----:B-----5:R-:W-:Y:S01]  /*1850*/  IMAD.X R25, R33, 0x1, R21, P0 ;  /* 0x0000000121197824 */ /* 0x020fe200000e0615 */
[----:B------:R-:W-:-:S05]  /*1860*/  IADD3 R22, P0, R22, R16, RZ ;  /* 0x0000001016167210 */ /* 0x000fca0007f1e0ff */
[----:B------:R-:W-:Y:S01]  /*1870*/  IMAD.X R23, R23, 0x1, R17, P0 ;  /* 0x0000000117177824 */ /* 0x000fe200000e0611 */
[----:B------:R-:W-:-:S04]  /*1880*/  ISETP.GE.AND P0, PT, R154, c[0x0][0x1d4], PT ;  /* 0x000075009a007a0c */ /* 0x000fc80003f06270 */
[----:B------:R-:W-:-:S13]  /*1890*/  ISETP.LT.OR P1, PT, R26, 0x1, P0 ;  /* 0x000000011a00780c */ /* 0x000fda0000721670 */
[----:B------:R1:W-:Y:S01]  /*18a0*/  LDGSTS.E.BYPASS.LTC128B.128 [R2+0x2100], [R22.64], !P1 ;  /* 0x0210000016027fae */ /* 0x0003e2000c901d4e */
[C---:B------:R-:W-:Y:S02]  /*18b0*/  ISETP.LT.OR P1, PT, R26.reuse, 0x21, P2 ;  /* 0x000000211a00780c */ /* 0x040fe40001721670 */
[C---:B------:R-:W-:Y:S02]  /*18c0*/  ISETP.LT.OR P2, PT, R26.reuse, 0x21, P6 ;  /* 0x000000211a00780c */ /* 0x040fe40003741670 */
[----:B------:R-:W-:Y:S02]  /*18d0*/  ISETP.LT.OR P6, PT, R26, 0x21, P0 ;  /* 0x000000211a00780c */ /* 0x000fe400007c1670 */
[----:B------:R-:W-:-:S05]  /*18e0*/  IADD3 R16, P0, R16, R20, RZ ;  /* 0x0000001410107210 */ /* 0x000fca0007f1e0ff */
[----:B------:R-:W-:Y:S02]  /*18f0*/  IMAD.X R17, R17, 0x1, R21, P0 ;  /* 0x0000000111117824 */ /* 0x000fe400000e0615 */
[----:B------:R1:W-:Y:S01]  /*1900*/  LDGSTS.E.BYPASS.LTC128B.128 [R2+0x900], [R24.64], !P1 ;  /* 0x0090000018027fae */ /* 0x0003e2000c901d4e */
[----:B------:R-:W-:-:S05]  /*1910*/  IADD3 R18, P1, R18, R20, RZ ;  /* 0x0000001412127210 */ /* 0x000fca0007f3e0ff */
[----:B------:R-:W-:-:S05]  /*1920*/  IMAD.X R19, R19, 0x1, R21, P1 ;  /* 0x0000000113137824 */ /* 0x000fca00008e0615 */
[----:B------:R1:W-:Y:S01]  /*1930*/  LDGSTS.E.BYPASS.LTC128B.128 [R2+0x1900], [R18.64], !P2 ;  /* 0x0190000012027fae */ /* 0x0003e2000d101d4e */
[----:B------:R-:W-:-:S03]  /*1940*/  ISETP.NE.AND P2, PT, R27, RZ, PT ;  /* 0x000000ff1b00720c */ /* 0x000fc60003f45270 */
[----:B------:R1:W-:Y:S04]  /*1950*/  LDGSTS.E.BYPASS.LTC128B.128 [R2+0x2900], [R16.64], !P6 ;  /* 0x0290000010027fae */ /* 0x0003e8000f101d4e */
.L_x_0:
[-C--:B-1234-:R-:W-:Y:S01]  /*1960*/  HMMA.16816.F32.BF16 R16, R12, R28.reuse, RZ ;  /* 0x0000001c0c10723c */ /* 0x09efe200000418ff */
[----:B------:R-:W-:Y:S01]  /*1970*/  LDSM.16.M88.4 R76, [R216+0x4100] ;  /* 0x00410000d84c783b */ /* 0x000fe20000000200 */
[----:B------:R-:W-:Y:S01]  /*1980*/  UISETP.GE.AND UP0, UPT, UR9, 0x41, UPT ;  /* 0x000000410900788c */ /* 0x000fe2000bf06270 */
[C---:B------:R-:W-:Y:S02]  /*1990*/  IADD3 R229, R221.reuse, 0x1000, RZ ;  /* 0x00001000dde57810 */ /* 0x040fe40007ffe0ff */
[----:B------:R-:W1:Y:S01]  /*19a0*/  LDSM.16.M88.4 R32, [R219+0x8100] ;  /* 0x00810000db20783b */ /* 0x000e620000000200 */
[----:B------:R-:W-:Y:S02]  /*19b0*/  IADD3 R228, R221, 0x1400, RZ ;  /* 0x00001400dde47810 */ /* 0x000fe40007ffe0ff */
[----:B------:R-:W-:Y:S01]  /*19c0*/  HMMA.16816.F32.BF16 R20, R8, R28, RZ ;  /* 0x0000001c0814723c */ /* 0x000fe200000418ff */
[----:B------:R-:W-:Y:S01]  /*19d0*/  LDSM.16.M88.4 R60, [R221+0x1000] ;  /* 0x00100000dd3c783b */ /* 0x000fe20000000200 */
[----:B------:R-:W-:-:S02]  /*19e0*/  PLOP3.LUT P0, PT, PT, PT, UP0, 0x40, 0x0 ;  /* 0x000000000000781c */ /* 0x000fc40003f0e808 */
[C---:B------:R-:W-:Y:S01]  /*19f0*/  IADD3 R227, R221.reuse, 0x1800, RZ ;  /* 0x00001800dde37810 */ /* 0x040fe20007ffe0ff */
[----:B------:R-:W-:Y:S01]  /*1a00*/  LDSM.16.M88.4 R24, [R220+0x8100] ;  /* 0x00810000dc18783b */ /* 0x000fe20000000200 */
[C---:B------:R-:W-:Y:S02]  /*1a10*/  IADD3 R226, R221.reuse, 0x1c00, RZ ;  /* 0x00001c00dde27810 */ /* 0x040fe40007ffe0ff */
[----:B------:R-:W-:Y:S01]  /*1a20*/  HMMA.16816.F32.BF16 R96, R8, R48, RZ ;  /* 0x000000300860723c */ /* 0x000fe200000418ff */
[----:B------:R-:W0:Y:S01]  /*1a30*/  LDGDEPBAR ;  /* 0x00000000000079af */ /* 0x000e220000000000 */
[C---:B------:R-:W-:Y:S02]  /*1a40*/  IADD3 R225, R221.reuse, 0x2000, RZ ;  /* 0x00002000dde17810 */ /* 0x040fe40007ffe0ff */
[C---:B------:R-:W-:Y:S02]  /*1a50*/  IADD3 R224, R221.reuse, 0x2400, RZ ;  /* 0x00002400dde07810 */ /* 0x040fe40007ffe0ff */
[----:B------:R-:W-:-:S02]  /*1a60*/  IADD3 R223, R221, 0x2800, RZ ;  /* 0x00002800dddf7810 */ /* 0x000fc40007ffe0ff */
[----:B------:R-:W-:Y:S01]  /*1a70*/  HMMA.16816.F32.BF16 R88, R8, R44, RZ ;  /* 0x0000002c0858723c */ /* 0x000fe200000418ff */
[----:B------:R-:W-:-:S07]  /*1a80*/  IADD3 R222, R221, 0x2c00, RZ ;  /* 0x00002c00ddde7810 */ /* 0x000fce0007ffe0ff */
[C---:B------:R-:W-:Y:S08]  /*1a90*/  HMMA.16816.F32.BF16 R72, R8.reuse, R40, RZ ;  /* 0x000000280848723c */ /* 0x040ff000000418ff */
[C---:B------:R-:W-:Y:S08]  /*1aa0*/  HMMA.16816.F32.BF16 R100, R8.reuse, R30, RZ ;  /* 0x0000001e0864723c */ /* 0x040ff000000418ff */
[C---:B------:R-:W-:Y:S08]  /*1ab0*/  HMMA.16816.F32.BF16 R92, R8.reuse, R50, RZ ;  /* 0x00000032085c723c */ /* 0x040ff000000418ff */
[C---:B------:R-:W-:Y:S08]  /*1ac0*/  HMMA.16816.F32.BF16 R84, R8.reuse, R46, RZ ;  /* 0x0000002e0854723c */ /* 0x040ff000000418ff */
[----:B------:R-:W-:Y:S08]  /*1ad0*/  HMMA.16816.F32.BF16 R64, R8, R42, RZ ;  /* 0x0000002a0840723c */ /* 0x000ff000000418ff */
[----:B------:R-:W-:Y:S01]  /*1ae0*/  HMMA.16816.F32.BF16 R8, R36, R80, R16 ;  /* 0x000000502408723c */ /* 0x000fe20000041810 */
[----:B------:R-:W-:Y:S07]  /*1af0*/  LDSM.16.M88.4 R16, [R219+0xa100] ;  /* 0x00a10000db10783b */ /* 0x000fee0000000200 */
[C---:B------:R-:W-:Y:S01]  /*1b00*/  HMMA.16816.F32.BF16 R68, R12.reuse, R30, RZ ;  /* 0x0000001e0c44723c */ /* 0x040fe200000418ff */
[----:B------:R-:W2:Y:S07]  /*1b10*/  LDSM.16.M88.4 R28, [R219+0x9100] ;  /* 0x00910000db1c783b */ /* 0x000eae0000000200 */
[C---:B------:R-:W-:Y:S08]  /*1b20*/  HMMA.16816.F32.BF16 R52, R12.reuse, R48, RZ ;  /* 0x000000300c34723c */ /* 0x040ff000000418ff */
[C---:B------:R-:W-:Y:S08]  /*1b30*/  HMMA.16816.F32.BF16 R108, R12.reuse, R44, RZ ;  /* 0x0000002c0c6c723c */ /* 0x040ff000000418ff */
[C---:B------:R-:W-:Y:S08]  /*1b40*/  HMMA.16816.F32.BF16 R124, R12.reuse, R40, RZ ;  /* 0x000000280c7c723c */ /* 0x040ff000000418ff */
[C---:B------:R-:W-:Y:S01]  /*1b50*/  HMMA.16816.F32.BF16 R120, R12.reuse, R50, RZ ;  /* 0x000000320c78723c */ /* 0x040fe200000418ff */
[----:B------:R-:W-:Y:S07]  /*1b60*/  LDSM.16.M88.4 R48, [R216+0x5100] ;  /* 0x00510000d830783b */ /* 0x000fee0000000200 */
[C---:B------:R-:W-:Y:S08]  /*1b70*/  HMMA.16816.F32.BF16 R132, R12.reuse, R46, RZ ;  /* 0x0000002e0c84723c */ /* 0x040ff000000418ff */
[----:B------:R-:W-:Y:S01]  /*1b80*/  HMMA.16816.F32.BF16 R128, R12, R42, RZ ;  /* 0x0000002a0c80723c */ /* 0x000fe200000418ff */
[----:B------:R-:W-:Y:S07]  /*1b90*/  LDSM.16.M88.4 R40, [R221+0x2000] ;  /* 0x00200000dd28783b */ /* 0x000fee0000000200 */
[----:B------:R-:W-:Y:S01]  /*1ba0*/  HMMA.16816.F32.BF16 R12, R4, R80, R20 ;  /* 0x00000050040c723c */ /* 0x000fe20000041814 */
[----:B------:R-:W3:Y:S07]  /*1bb0*/  LDSM.16.M88.4 R20, [R220+0x9100] ;  /* 0x00910000dc14783b */ /* 0x000eee0000000200 */
[----:B-1----:R-:W-:Y:S08]  /*1bc0*/  HMMA.16816.F32.BF16 R8, R32, R76, R8 ;  /* 0x0000004c2008723c */ /* 0x002ff00000041808 */
[C---:B------:R-:W-:Y:S08]  /*1bd0*/  HMMA.16816.F32.BF16 R96, R4.reuse, R104, R96 ;  /* 0x000000680460723c */ /* 0x040ff00000041860 */
[C---:B------:R-:W-:Y:S08]  /*1be0*/  HMMA.16816.F32.BF16 R136, R4.reuse, R112, R88 ;  /* 0x000000700488723c */ /* 0x040ff00000041858 */
[C---:B------:R-:W-:Y:S08]  /*1bf0*/  HMMA.16816.F32.BF16 R144, R4.reuse, R116, R72 ;  /* 0x000000740490723c */ /* 0x040ff00000041848 */
[C---:B------:R-:W-:Y:S08]  /*1c00*/  HMMA.16816.F32.BF16 R100, R4.reuse, R82, R100 ;  /* 0x000000520464723c */ /* 0x040ff00000041864 */
[C---:B------:R-:W-:Y:S08]  /*1c10*/  HMMA.16816.F32.BF16 R92, R4.reuse, R106, R92 ;  /* 0x0000006a045c723c */ /* 0x040ff0000004185c */
[C---:B------:R-:W-:Y:S08]  /*1c20*/  HMMA.16816.F32.BF16 R140, R4.reuse, R114, R84 ;  /* 0x00000072048c723c */ /* 0x040ff00000041854 */
[----:B------:R-:W-:Y:S08]  /*1c30*/  HMMA.16816.F32.BF16 R148, R4, R118, R64 ;  /* 0x000000760494723c */ /* 0x000ff00000041840 */
[----:B--2---:R-:W-:Y:S01]  /*1c40*/  HMMA.16816.F32.BF16 R4, R28, R76, R12 ;  /* 0x0000004c1c04723c */ /* 0x004fe2000004180c */
[----:B------:R-:W1:Y:S07]  /*1c50*/  LDSM.16.M88.4 R12, [R219+0xb100] ;  /* 0x00b10000db0c783b */ /* 0x000e6e0000000200 */
[----:B------:R-:W-:Y:S01]  /*1c60*/  HMMA.16816.F32.BF16 R44, R24, R60, R8 ;  /* 0x0000003c182c723c */ /* 0x000fe20000041808 */
[----:B------:R-:W2:Y:S07]  /*1c70*/  LDSM.16.M88.4 R8, [R220+0xa100] ;  /* 0x00a10000dc08783b */ /* 0x000eae0000000200 */
[C---:B------:R-:W-:Y:S08]  /*1c80*/  HMMA.16816.F32.BF16 R64, R36.reuse, R82, R68 ;  /* 0x000000522440723c */ /* 0x040ff00000041844 */
[----:B------:R-:W-:Y:S08]  /*1c90*/  HMMA.16816.F32.BF16 R88, R36, R104, R52 ;  /* 0x000000682458723c */ /* 0x000ff00000041834 */
[----:B---3--:R-:W-:Y:S01]  /*1ca0*/  HMMA.16816.F32.BF16 R52, R20, R60, R4 ;  /* 0x0000003c1434723c */ /* 0x008fe20000041804 */
[----:B------:R-:W-:Y:S07]  /*1cb0*/  LDSM.16.M88.4 R4, [R220+0xb100] ;  /* 0x00b10000dc04783b */ /* 0x000fee0000000200 */
[----:B------:R-:W-:Y:S01]  /*1cc0*/  HMMA.16816.F32.BF16 R72, R16, R48, R44 ;  /* 0x000000301048723c */ /* 0x000fe2000004182c */
[----:B------:R-:W3:Y:S07]  /*1cd0*/  LDSM.16.M88.4 R44, [R216+0x4500] ;  /* 0x00450000d82c783b */ /* 0x000eee0000000200 */
[-C--:B------:R-:W-:Y:S08]  /*1ce0*/  HMMA.16816.F32.BF16 R68, R32, R78.reuse, R64 ;  /* 0x0000004e2044723c */ /* 0x080ff00000041840 */
[----:B------:R-:W-:Y:S08]  /*1cf0*/  HMMA.16816.F32.BF16 R76, R28, R78, R100 ;  /* 0x0000004e1c4c723c */ /* 0x000ff00000041864 */
[----:B-1----:R-:W-:Y:S01]  /*1d00*/  HMMA.16816.F32.BF16 R64, R12, R48, R52 ;  /* 0x000000300c40723c */ /* 0x002fe20000041834 */
[----:B------:R-:W1:Y:S07]  /*1d10*/  LDSM.16.M88.4 R52, [R221+0x1400] ;  /* 0x00140000dd34783b */ /* 0x000e6e0000000200 */
[----:B------:R-:W-:Y:S08]  /*1d20*/  HMMA.16816.F32.BF16 R68, R24, R62, R68 ;  /* 0x0000003e1844723c */ /* 0x000ff00000041844 */
[----:B--2---:R-:W-:Y:S08]  /*1d30*/  HMMA.16816.F32.BF16 R80, R8, R40, R72 ;  /* 0x000000280850723c */ /* 0x004ff00000041848 */
[----:B------:R-:W-:Y:S08]  /*1d40*/  HMMA.16816.F32.BF16 R76, R20, R62, R76 ;  /* 0x0000003e144c723c */ /* 0x000ff0000004184c */
[----:B---3--:R-:W-:Y:S08]  /*1d50*/  HMMA.16816.F32.BF16 R72, R32, R44, R88 ;  /* 0x0000002c2048723c */ /* 0x008ff00000041858 */
[----:B------:R-:W-:Y:S01]  /*1d60*/  HMMA.16816.F32.BF16 R108, R36, R112, R108 ;  /* 0x00000070246c723c */ /* 0x000fe2000004186c */
[----:B------:R-:W-:-:S07]  /*1d70*/  FMUL.FTZ R2, R80, c[0x0][0x320] ;  /* 0x0000c80050027a20 */ /* 0x000fce0000410000 */
[C---:B------:R-:W-:Y:S08]  /*1d80*/  HMMA.16816.F32.BF16 R124, R36.reuse, R116, R124 ;  /* 0x00000074247c723c */ /* 0x040ff0000004187c */
[C---:B------:R-:W-:Y:S01]  /*1d90*/  HMMA.16816.F32.BF16 R104, R36.reuse, R106, R120 ;  /* 0x0000006a2468723c */ /* 0x040fe20000041878 */
[----:B------:R2:W3:Y:S07]  /*1da0*/  MUFU.TANH R121, R2 ;  /* 0x0000000200797308 */ /* 0x0004ee0000002400 */
[C---:B------:R-:W-:Y:S08]  /*1db0*/  HMMA.16816.F32.BF16 R132, R36.reuse, R114, R132 ;  /* 0x000000722484723c */ /* 0x040ff00000041884 */
[----:B------:R-:W-:Y:S01]  /*1dc0*/  HMMA.16816.F32.BF16 R128, R36, R118, R128 ;  /* 0x000000762480723c */ /* 0x000fe20000041880 */
[----:B------:R-:W4:Y:S01]  /*1dd0*/  LDSM.16.M88.4 R36, [R216+0x5500] ;  /* 0x00550000d824783b */ /* 0x000f220000000200 */
[----:B--2---:R-:W-:-:S04]  /*1de0*/  FMUL.FTZ R2, R81, c[0x0][0x320] ;  /* 0x0000c80051027a20 */ /* 0x004fc80000410000 */
[----:B------:R2:W1:Y:S02]  /*1df0*/  MUFU.TANH R120, R2 ;  /* 0x0000000200787308 */ /* 0x0004640000002400 */
[----:B------:R-:W-:Y:S08]  /*1e00*/  HMMA.16816.F32.BF16 R84, R4, R40, R64 ;  /* 0x000000280454723c */ /* 0x000ff00000041840 */
[----:B------:R-:W-:Y:S01]  /*1e10*/  HMMA.16816.F32.BF16 R64, R16, R50, R68 ;  /* 0x000000321040723c */ /* 0x000fe20000041844 */
[----:B--2---:R-:W-:-:S07]  /*1e20*/  FMUL.FTZ R2, R82, c[0x0][0x320] ;  /* 0x0000c80052027a20 */ /* 0x004fce0000410000 */
[----:B------:R-:W-:Y:S01]  /*1e30*/  HMMA.16816.F32.BF16 R60, R28, R44, R96 ;  /* 0x0000002c1c3c723c */ /* 0x000fe20000041860 */
[----:B------:R2:W2:Y:S07]  /*1e40*/  MUFU.TANH R119, R2 ;  /* 0x0000000200777308 */ /* 0x0004ae0000002400 */
[----:B------:R-:W-:Y:S01]  /*1e50*/  HMMA.16816.F32.BF16 R68, R12, R50, R76 ;  /* 0x000000320c44723c */ /* 0x000fe2000004184c */
[----:B------:R-:W5:Y:S07]  /*1e60*/  LDSM.16.M88.4 R48, [R221+0x2400] ;  /* 0x00240000dd30783b */ /* 0x000f6e0000000200 */
[----:B-1----:R-:W-:Y:S01]  /*1e70*/  HMMA.16816.F32.BF16 R72, R24, R52, R72 ;  /* 0x000000341848723c */ /* 0x002fe20000041848 */
[----:B--2---:R-:W-:-:S04]  /*1e80*/  FMUL.FTZ R2, R83, c[0x0][0x320] ;  /* 0x0000c80053027a20 */ /* 0x004fc80000410000 */
[----:B------:R1:W2:Y:S03]  /*1e90*/  MUFU.TANH R118, R2 ;  /* 0x0000000200767308 */ /* 0x0002a60000002400 */
[----:B------:R-:W-:Y:S08]  /*1ea0*/  HMMA.16816.F32.BF16 R76, R8, R42, R64 ;  /* 0x0000002a084c723c */ /* 0x000ff00000041840 */
[----:B------:R-:W-:Y:S01]  /*1eb0*/  HMMA.16816.F32.BF16 R64, R20, R52, R60 ;  /* 0x000000341440723c */ /* 0x000fe2000004183c */
[----:B------:R-:W2:Y:S01]  /*1ec0*/  LDSM.16.M88.4 R60, [R216+0x4900] ;  /* 0x00490000d83c783b */ /* 0x000ea20000000200 */
[----:B-1----:R-:W-:-:S06]  /*1ed0*/  FMUL.FTZ R2, R84, c[0x0][0x320] ;  /* 0x0000c80054027a20 */ /* 0x002fcc0000410000 */
[----:B------:R-:W-:Y:S01]  /*1ee0*/  HMMA.16816.F32.BF16 R88, R4, R42, R68 ;  /* 0x0000002a0458723c */ /* 0x000fe20000041844 */
[----:B------:R1:W1:Y:S07]  /*1ef0*/  MUFU.TANH R117, R2 ;  /* 0x0000000200757308 */ /* 0x00026e0000002400 */
[----:B------:R-:W-:Y:S08]  /*1f00*/  HMMA.16816.F32.BF16 R40, R32, R46, R104 ;  /* 0x0000002e2028723c */ /* 0x000ff00000041868 */
[----:B----4-:R-:W-:Y:S01]  /*1f10*/  HMMA.16816.F32.BF16 R68, R16, R36, R72 ;  /* 0x000000241044723c */ /* 0x010fe20000041848 */
[----:B-1----:R-:W-:-:S04]  /*1f20*/  FMUL.FTZ R2, R85, c[0x0][0x320] ;  /* 0x0000c80055027a20 */ /* 0x002fc80000410000 */
[----:B------:R1:W4:Y:S03]  /*1f30*/  MUFU.TANH R116, R2 ;  /* 0x0000000200747308 */ /* 0x0003260000002400 */
[----:B------:R-:W-:Y:S08]  /*1f40*/  HMMA.16816.F32.BF16 R72, R28, R46, R92 ;  /* 0x0000002e1c48723c */ /* 0x000ff0000004185c */
[----:B------:R-:W-:Y:S01]  /*1f50*/  HMMA.16816.F32.BF16 R44, R12, R36, R64 ;  /* 0x000000240c2c723c */ /* 0x000fe20000041840 */
[----:B-1----:R-:W-:-:S07]  /*1f60*/  FMUL.FTZ R2, R86, c[0x0][0x320] ;  /* 0x0000c80056027a20 */ /* 0x002fce0000410000 */
[----:B------:R-:W-:Y:S01]  /*1f70*/  HMMA.16816.F32.BF16 R64, R24, R54, R40 ;  /* 0x000000361840723c */ /* 0x000fe20000041828 */
[----:B------:R-:W1:Y:S01]  /*1f80*/  LDSM.16.M88.4 R40, [R221+0x1800] ;  /* 0x00180000dd28783b */ /* 0x000e620000000200 */
[----:B------:R2:W1:Y:S11]  /*1f90*/  MUFU.TANH R115, R2 ;  /* 0x0000000200737308 */ /* 0x0004760000002400 */
[----:B------:R-:W-:Y:S03]  /*1fa0*/  @!UPT UIADD3 URZ, URZ, URZ, URZ ;  /* 0x0000003f3f3ff290 */ /* 0x000fe6000fffe03f */
[----:B-----5:R-:W-:Y:S01]  /*1fb0*/  HMMA.16816.F32.BF16 R80, R4, R48, R44 ;  /* 0x000000300450723c */ /* 0x020fe2000004182c */
[----:B--2---:R-:W-:-:S04]  /*1fc0*/  FMUL.FTZ R2, R87, c[0x0][0x320] ;  /* 0x0000c80057027a20 */ /* 0x004fc80000410000 */
[----:B------:R2:W1:Y:S03]  /*1fd0*/  MUFU.TANH R113, R2 ;  /* 0x0000000200717308 */ /* 0x0004660000002400 */
[----:B------:R-:W-:Y:S08]  /*1fe0*/  HMMA.16816.F32.BF16 R64, R16, R38, R64 ;  /* 0x000000261040723c */ /* 0x000ff00000041840 */
[----:B------:R-:W-:Y:S01]  /*1ff0*/  HMMA.16816.F32.BF16 R44, R28, R60, R136 ;  /* 0x0000003c1c2c723c */ /* 0x000fe20000041888 */
[----:B--2---:R-:W-:-:S04]  /*2000*/  FMUL.FTZ R2, R76, c[0x0][0x320] ;  /* 0x0000c8004c027a20 */ /* 0x004fc80000410000 */
[----:B------:R2:W1:Y:S02]  /*2010*/  MUFU.TANH R114, R2 ;  /* 0x0000000200727308 */ /* 0x0004640000002400 */
[----:B--2---:R-:W-:-:S06]  /*2020*/  FMUL.FTZ R2, R77, c[0x0][0x320] ;  /* 0x0000c8004d027a20 */ /* 0x004fcc0000410000 */
[----:B------:R2:W1:Y:S02]  /*2030*/  MUFU.TANH R112, R2 ;  /* 0x0000000200707308 */ /* 0x0004640000002400 */
[----:B--2---:R-:W-:-:S06]  /*2040*/  FMUL.FTZ R2, R78, c[0x0][0x320] ;  /* 0x0000c8004e027a20 */ /* 0x004fcc0000410000 */
[----:B------:R2:W1:Y:S02]  /*2050*/  MUFU.TANH R107, R2 ;  /* 0x00000002006b7308 */ /* 0x0004640000002400 */
[----:B--2---:R-:W-:Y:S02]  /*2060*/  FMUL.FTZ R2, R79, c[0x0][0x320] ;  /* 0x0000c8004f027a20 */ /* 0x004fe40000410000 */
[----:B------:R-:W-:Y:S04]  /*2070*/  HMMA.16816.F32.BF16 R76, R8, R48, R68 ;  /* 0x00000030084c723c */ /* 0x000fe80000041844 */
[----:B------:R2:W1:Y:S04]  /*2080*/  MUFU.TANH R106, R2 ;  /* 0x00000002006a7308 */ /* 0x0004680000002400 */
[----:B------:R-:W-:Y:S01]  /*2090*/  HMMA.16816.F32.BF16 R68, R20, R54, R72 ;  /* 0x000000361444723c */ /* 0x000fe20000041848 */
[----:B------:R-:W5:Y:S07]  /*20a0*/  LDSM.16.M88.4 R52, [R216+0x5900] ;  /* 0x00590000d834783b */ /* 0x000f6e0000000200 */
[----:B------:R-:W-:Y:S01]  /*20b0*/  HMMA.16816.F32.BF16 R72, R32, R60, R108 ;  /* 0x0000003c2048723c */ /* 0x000fe2000004186c */
[----:B--2---:R-:W-:-:S04]  /*20c0*/  FMUL.FTZ R2, R88, c[0x0][0x320] ;  /* 0x0000c80058027a20 */ /* 0x004fc80000410000 */
[----:B------:R2:W1:Y:S11]  /*20d0*/  MUFU.TANH R105, R2 ;  /* 0x0000000200697308 */ /* 0x0004760000002400 */
[----:B------:R-:W-:Y:S01]  /*20e0*/  HMMA.16816.F32.BF16 R68, R12, R38, R68 ;  /* 0x000000260c44723c */ /* 0x000fe20000041844 */
[----:B------:R-:W3:Y:S01]  /*20f0*/  LDSM.16.M88.4 R36, [R221+0x2800] ;  /* 0x00280000dd24783b */ /* 0x000ee20000000200 */
[----:B--2---:R-:W-:-:S06]  /*2100*/  FMUL.FTZ R2, R89, c[0x0][0x320] ;  /* 0x0000c80059027a20 */ /* 0x004fcc0000410000 */
[----:B-1----:R-:W-:Y:S01]  /*2110*/  HMMA.16816.F32.BF16 R72, R24, R40, R72 ;  /* 0x000000281848723c */ /* 0x002fe20000041848 */
[----:B------:R1:W2:Y:S11]  /*2120*/  MUFU.TANH R104, R2 ;  /* 0x0000000200687308 */ /* 0x0002b60000002400 */
[----:B------:R-:W-:Y:S04]  /*2130*/  @!UPT UIADD3 URZ, URZ, URZ, URZ ;  /* 0x0000003f3f3ff290 */ /* 0x000fe8000fffe03f */
[----:B------:R-:W-:Y:S01]  /*2140*/  HMMA.16816.F32.BF16 R84, R4, R50, R68 ;  /* 0x000000320454723c */ /* 0x000fe20000041844 */
[----:B-1----:R-:W-:-:S04]  /*2150*/  FMUL.FTZ R2, R90, c[0x0][0x320] ;  /* 0x0000c8005a027a20 */ /* 0x002fc80000410000 */
[----:B------:R1:W1:Y:S03]  /*2160*/  MUFU.TANH R103, R2 ;  /* 0x0000000200677308 */ /* 0x0002660000002400 */
[----:B-----5:R-:W-:Y:S08]  /*2170*/  HMMA.16816.F32.BF16 R68, R16, R52, R72 ;  /* 0x000000341044723c */ /* 0x020ff00000041848 */
[----:B------:R-:W-:Y:S01]  /*2180*/  HMMA.16816.F32.BF16 R72, R28, R62, R140 ;  /* 0x0000003e1c48723c */ /* 0x000fe2000004188c */
[----:B-1----:R-:W-:-:S04]  /*2190*/  FMUL.FTZ R2, R91, c[0x0][0x320] ;  /* 0x0000c8005b027a20 */ /* 0x002fc80000410000 */
[----:B------:R1:W1:Y:S11]  /*21a0*/  MUFU.TANH R100, R2 ;  /* 0x0000000200647308 */ /* 0x0002760000002400 */
[----:B------:R-:W-:Y:S08]  /*21b0*/  @!UPT UIADD3 URZ, URZ, URZ, URZ ;  /* 0x0000003f3f3ff290 */ /* 0x000ff0000fffe03f */
[----:B------:R-:W-:Y:S01]  /*21c0*/  HMMA.16816.F32.BF16 R72, R20, R42, R72 ;  /* 0x0000002a1448723c */ /* 0x000fe20000041848 */
[----:B-1----:R-:W-:-:S04]  /*21d0*/  FMUL.FTZ R2, R76, c[0x0][0x320] ;  /* 0x0000c8004c027a20 */ /* 0x002fc80000410000 */
[----:B------:R1:W1:Y:S02]  /*21e0*/  MUFU.TANH R102, R2 ;  /* 0x0000000200667308 */ /* 0x0002640000002400 */
[----:B-1----:R-:W-:Y:S11]  /*21f0*/  FMUL.FTZ R2, R77, c[0x0][0x320] ;  /* 0x0000c8004d027a20 */ /* 0x002ff60000410000 */
[----:B------:R-:W-:Y:S06]  /*2200*/  @!UPT UIADD3 URZ, URZ, URZ, URZ ;  /* 0x0000003f3f3ff290 */ /* 0x000fec000fffe03f */
[----:B------:R-:W-:Y:S01]  /*2210*/  HMMA.16816.F32.BF16 R72, R12, R54, R72 ;  /* 0x000000360c48723c */ /* 0x000fe20000041848 */
[----:B------:R1:W1:Y:S02]  /*2220*/  MUFU.TANH R101, R2 ;  /* 0x0000000200657308 */ /* 0x0002640000002400 */
[----:B-1----:R-:W-:-:S06]  /*2230*/  FMUL.FTZ R2, R78, c[0x0][0x320] ;  /* 0x0000c8004e027a20 */ /* 0x002fcc0000410000 */
[----:B------:R1:W1:Y:S11]  /*2240*/  MUFU.TANH R99, R2 ;  /* 0x0000000200637308 */ /* 0x0002760000002400 */
[----:B------:R-:W-:Y:S04]  /*2250*/  @!UPT UIADD3 URZ, URZ, URZ, URZ ;  /* 0x0000003f3f3ff290 */ /* 0x000fe8000fffe03f */
[----:B---3--:R-:W-:Y:S01]  /*2260*/  HMMA.16816.F32.BF16 R72, R4, R38, R72 ;  /* 0x000000260448723c */ /* 0x008fe20000041848 */
[----:B-1----:R-:W-:-:S07]  /*2270*/  FMUL.FTZ R2, R79, c[0x0][0x320] ;  /* 0x0000c8004f027a20 */ /* 0x002fce0000410000 */
[----:B------:R-:W-:Y:S01]  /*2280*/  HMMA.16816.F32.BF16 R76, R8, R50, R64 ;  /* 0x00000032084c723c */ /* 0x000fe20000041840 */
[----:B------:R1:W3:Y:S07]  /*2290*/  MUFU.TANH R98, R2 ;  /* 0x0000000200627308 */ /* 0x0002ee0000002400 */
[----:B------:R-:W-:Y:S01]  /*22a0*/  HMMA.16816.F32.BF16 R64, R20, R40, R44 ;  /* 0x000000281440723c */ /* 0x000fe2000004182c */
[----:B------:R-:W5:Y:S07]  /*22b0*/  LDSM.16.M88.4 R44, [R216+0x4d00] ;  /* 0x004d0000d82c783b */ /* 0x000f6e0000000200 */
[----:B------:R-:W-:-:S02]  /*22c0*/  FMUL.FTZ R72, R72, c[0x0][0x320] ;  /* 0x0000c80048487a20 */ /* 0x000fc40000410000 */
[----:B------:R-:W-:Y:S02]  /*22d0*/  FMUL.FTZ R73, R73, c[0x0][0x320] ;  /* 0x0000c80049497a20 */ /* 0x000fe40000410000 */
[----:B------:R-:W-:Y:S01]  /*22e0*/  FMUL.FTZ R74, R74, c[0x0][0x320] ;  /* 0x0000c8004a4a7a20 */ /* 0x000fe20000410000 */
[----:B------:R-:W-:Y:S01]  /*22f0*/  HMMA.16816.F32.BF16 R48, R32, R62, R132 ;  /* 0x0000003e2030723c */ /* 0x000fe20000041884 */
[----:B------:R-:W2:Y:S01]  /*2300*/  MUFU.TANH R72, R72 ;  /* 0x0000004800487308 */ /* 0x000ea20000002400 */
[----:B-1----:R-:W-:-:S07]  /*2310*/  FMUL.FTZ R2, R80, c[0x0][0x320] ;  /* 0x0000c80050027a20 */ /* 0x002fce0000410000 */
[----:B------:R1:W1:Y:S02]  /*2320*/  MUFU.TANH R97, R2 ;  /* 0x0000000200617308 */ /* 0x0002640000002400 */
[----:B------:R-:W-:Y:S06]  /*2330*/  HMMA.16816.F32.BF16 R60, R12, R52, R64 ;  /* 0x000000340c3c723c */ /* 0x000fec0000041840 */
[----:B------:R-:W2:Y:S07]  /*2340*/  MUFU.TANH R73, R73 ;  /* 0x0000004900497308 */ /* 0x000eae0000002400 */
[----:B------:R-:W-:Y:S01]  /*2350*/  HMMA.16816.F32.BF16 R64, R24, R42, R48 ;  /* 0x0000002a1840723c */ /* 0x000fe20000041830 */
[----:B-1----:R-:W-:Y:S01]  /*2360*/  FMUL.FTZ R2, R81, c[0x0][0x320] ;  /* 0x0000c80051027a20 */ /* 0x002fe20000410000 */
[----:B------:R-:W1:Y:S01]  /*2370*/  LDSM.16.M88.4 R48, [R221+0x1c00] ;  /* 0x001c0000dd30783b */ /* 0x000e620000000200 */
[----:B------:R-:W1:Y:S03]  /*2380*/  MUFU.TANH R74, R74 ;  /* 0x0000004a004a7308 */ /* 0x000e660000002400 */
[----:B------:R-:W1:Y:S05]  /*2390*/  LDSM.16.M88.4 R40, [R216+0x5d00] ;  /* 0x005d0000d828783b */ /* 0x000e6a0000000200 */
[----:B------:R2:W1:Y:S02]  /*23a0*/  MUFU.TANH R96, R2 ;  /* 0x0000000200607308 */ /* 0x0004640000002400 */
[----:B--2---:R-:W-:-:S06]  /*23b0*/  FMUL.FTZ R2, R82, c[0x0][0x320] ;  /* 0x0000c80052027a20 */ /* 0x004fcc0000410000 */
[----:B------:R2:W1:Y:S02]  /*23c0*/  MUFU.TANH R95, R2 ;  /* 0x00000002005f7308 */ /* 0x0004640000002400 */
[----:B--2---:R-:W-:Y:S02]  /*23d0*/  FMUL.FTZ R2, R83, c[0x0][0x320] ;  /* 0x0000c80053027a20 */ /* 0x004fe40000410000 */
[----:B------:R-:W-:Y:S04]  /*23e0*/  HMMA.16816.F32.BF16 R80, R4, R36, R60 ;  /* 0x000000240450723c */ /* 0x000fe8000004183c */
[----:B------:R2:W1:Y:S04]  /*23f0*/  MUFU.TANH R93, R2 ;  /* 0x00000002005d7308 */ /* 0x0004680000002400 */
[----:B------:R-:W-:Y:S08]  /*2400*/  HMMA.16816.F32.BF16 R60, R16, R54, R64 ;  /* 0x00000036103c723c */ /* 0x000ff00000041840 */
[----:B-----5:R-:W-:Y:S01]  /*2410*/  HMMA.16816.F32.BF16 R64, R28, R44, R144 ;  /* 0x0000002c1c40723c */ /* 0x020fe20000041890 */
[----:B--2---:R-:W-:-:S04]  /*2420*/  FMUL.FTZ R2, R76, c[0x0][0x320] ;  /* 0x0000c8004c027a20 */ /* 0x004fc80000410000 */
[----:B------:R2:W1:Y:S03]  /*2430*/  MUFU.TANH R94, R2 ;  /* 0x00000002005e7308 */ /* 0x0004660000002400 */
[----:B------:R-:W-:Y:S01]  /*2440*/  HMMA.16816.F32.BF16 R28, R28, R46, R148 ;  /* 0x0000002e1c1c723c */ /* 0x000fe20000041894 */
[----:B--2---:R-:W-:Y:S11]  /*2450*/  FMUL.FTZ R2, R77, c[0x0][0x320] ;  /* 0x0000c8004d027a20 */ /* 0x004ff60000410000 */
[----:B------:R-:W-:Y:S04]  /*2460*/  @!UPT UIADD3 URZ, URZ, URZ, URZ ;  /* 0x0000003f3f3ff290 */ /* 0x000fe8000fffe03f */
[----:B-1----:R-:W-:Y:S01]  /*2470*/  HMMA.16816.F32.BF16 R64, R20, R48, R64 ;  /* 0x000000301440723c */ /* 0x002fe20000041840 */
[----:B------:R1:W2:Y:S02]  /*2480*/  MUFU.TANH R92, R2 ;  /* 0x00000002005c7308 */ /* 0x0002a40000002400 */
[----:B-1----:R-:W-:-:S06]  /*2490*/  FMUL.FTZ R2, R78, c[0x0][0x320] ;  /* 0x0000c8004e027a20 */ /* 0x002fcc0000410000 */
[----:B------:R1:W1:Y:S02]  /*24a0*/  MUFU.TANH R91, R2 ;  /* 0x00000002005b7308 */ /* 0x0002640000002400 */
[----:B-1----:R-:W-:Y:S02]  /*24b0*/  FMUL.FTZ R2, R79, c[0x0][0x320] ;  /* 0x0000c8004f027a20 */ /* 0x002fe40000410000 */
[----:B------:R-:W-:Y:S04]  /*24c0*/  HMMA.16816.F32.BF16 R76, R8, R36, R68 ;  /* 0x00000024084c723c */ /* 0x000fe80000041844 */
[----:B------:R1:W1:Y:S04]  /*24d0*/  MUFU.TANH R90, R2 ;  /* 0x00000002005a7308 */ /* 0x0002680000002400 */
[----:B------:R-:W-:Y:S01]  /*24e0*/  HMMA.16816.F32.BF16 R68, R32, R44, R124 ;  /* 0x0000002c2044723c */ /* 0x000fe2000004187c */
[----:B-1----:R-:W-:-:S04]  /*24f0*/  FMUL.FTZ R2, R84, c[0x0][0x320] ;  /* 0x0000c80054027a20 */ /* 0x002fc80000410000 */
[----:B------:R1:W1:Y:S11]  /*2500*/  MUFU.TANH R89, R2 ;  /* 0x0000000200597308 */ /* 0x0002760000002400 */
[----:B------:R-:W-:Y:S08]  /*2510*/  @!UPT UIADD3 URZ, URZ, URZ, URZ ;  /* 0x0000003f3f3ff290 */ /* 0x000ff0000fffe03f */
[----:B------:R-:W-:Y:S01]  /*2520*/  HMMA.16816.F32.BF16 R52, R24, R48, R68 ;  /* 0x000000301834723c */ /* 0x000fe20000041844 */
[----:B-1----:R-:W-:-:S07]  /*2530*/  FMUL.FTZ R2, R85, c[0x0][0x320] ;  /* 0x0000c80055027a20 */ /* 0x002fce0000410000 */
[----:B------:R-:W-:Y:S01]  /*2540*/  HMMA.16816.F32.BF16 R68, R8, R38, R60 ;  /* 0x000000260844723c */ /* 0x000fe2000004183c */
[----:B------:R1:W1:Y:S07]  /*2550*/  MUFU.TANH R88, R2 ;  /* 0x0000000200587308 */ /* 0x00026e0000002400 */
[----:B------:R-:W-:Y:S01]  /*2560*/  HMMA.16816.F32.BF16 R60, R32, R46, R128 ;  /* 0x0000002e203c723c */ /* 0x000fe20000041880 */
[----:B------:R-:W5:Y:S01]  /*2570*/  LDSM.16.M88.4 R32, [R221+0x2c00] ;  /* 0x002c0000dd20783b */ /* 0x000f620000000200 */
[----:B------:R-:W-:-:S06]  /*2580*/  DEPBAR.LE SB0, 0x0 ;  /* 0x000080000000791a */ /* 0x000fcc0000000000 */
[----:B------:R-:W-:Y:S01]  /*2590*/  HMMA.16816.F32.BF16 R52, R16, R40, R52 ;  /* 0x000000281034723c */ /* 0x000fe20000041834 */
[----:B-1----:R-:W-:-:S04]  /*25a0*/  FMUL.FTZ R2, R86, c[0x0][0x320] ;  /* 0x0000c80056027a20 */ /* 0x002fc80000410000 */
[----:B------:R1:W1:Y:S03]  /*25b0*/  MUFU.TANH R58, R2 ;  /* 0x00000002003a7308 */ /* 0x0002660000002400 */
[----:B------:R-:W-:Y:S01]  /*25c0*/  HMMA.16816.F32.BF16 R36, R12, R40, R64 ;  /* 0x000000280c24723c */ /* 0x000fe20000041840 */
[----:B------:R-:W-:Y:S02]  /*25d0*/  FMUL.FTZ R69, R69, c[0x0][0x320] ;  /* 0x0000c80045457a20 */ /* 0x000fe40000410000 */
[----:B------:R-:W-:Y:S02]  /*25e0*/  FMUL.FTZ R70, R70, c[0x0][0x320] ;  /* 0x0000c80046467a20 */ /* 0x000fe40000410000 */
[----:B------:R-:W-:Y:S02]  /*25f0*/  FMUL.FTZ R71, R71, c[0x0][0x320] ;  /* 0x0000c80047477a20 */ /* 0x000fe40000410000 */
[----:B------:R-:W2:Y:S01]  /*2600*/  MUFU.TANH R69, R69 ;  /* 0x0000004500457308 */ /* 0x000ea20000002400 */
[----:B------:R-:W-:Y:S01]  /*2610*/  HMMA.16816.F32.BF16 R24, R24, R50, R60 ;  /* 0x000000321818723c */ /* 0x000fe2000004183c */
[----:B-1----:R-:W-:-:S06]  /*2620*/  FMUL.FTZ R2, R87, c[0x0][0x320] ;  /* 0x0000c80057027a20 */ /* 0x002fcc0000410000 */
[----:B------:R-:W1:Y:S01]  /*2630*/  MUFU.TANH R70, R70 ;  /* 0x0000004600467308 */ /* 0x000e620000002400 */
[----:B------:R-:W-:Y:S07]  /*2640*/  HMMA.16816.F32.BF16 R48, R20, R50, R28 ;  /* 0x000000321430723c */ /* 0x000fee000004181c */
[----:B------:R1:W1:Y:S01]  /*2650*/  MUFU.TANH R59, R2 ;  /* 0x00000002003b7308 */ /* 0x0002620000002400 */
[----:B-----5:R-:W-:Y:S07]  /*2660*/  HMMA.16816.F32.BF16 R52, R8, R32, R52 ;  /* 0x000000200834723c */ /* 0x020fee0000041834 */
[----:B------:R-:W2:Y:S01]  /*2670*/  MUFU.TANH R71, R71 ;  /* 0x0000004700477308 */ /* 0x000ea20000002400 */
[----:B------:R-:W-:Y:S01]  /*2680*/  HMMA.16816.F32.BF16 R16, R16, R42, R24 ;  /* 0x0000002a1010723c */ /* 0x000fe20000041818 */
[----:B-1----:R-:W-:-:S07]  /*2690*/  FMUL.FTZ R2, R76, c[0x0][0x320] ;  /* 0x0000c8004c027a20 */ /* 0x002fce0000410000 */
[----:B------:R-:W-:Y:S01]  /*26a0*/  HMMA.16816.F32.BF16 R12, R12, R42, R48 ;  /* 0x0000002a0c0c723c */ /* 0x000fe20000041830 */
[----:B------:R1:W1:Y:S07]  /*26b0*/  MUFU.TANH R86, R2 ;  /* 0x0000000200567308 */ /* 0x00026e0000002400 */
[----:B------:R-:W-:Y:S01]  /*26c0*/  HMMA.16816.F32.BF16 R20, R4, R32, R36 ;  /* 0x000000200414723c */ /* 0x000fe20000041824 */
[----:B------:R-:W-:Y:S02]  /*26d0*/  FMUL.FTZ R52, R52, c[0x0][0x320] ;  /* 0x0000c80034347a20 */ /* 0x000fe40000410000 */
[----:B------:R-:W-:-:S02]  /*26e0*/  FMUL.FTZ R53, R53, c[0x0][0x320] ;  /* 0x0000c80035357a20 */ /* 0x000fc40000410000 */
[----:B------:R-:W-:Y:S02]  /*26f0*/  FMUL.FTZ R54, R54, c[0x0][0x320] ;  /* 0x0000c80036367a20 */ /* 0x000fe40000410000 */
[----:B------:R-:W2:Y:S01]  /*2700*/  MUFU.TANH R52, R52 ;  /* 0x0000003400347308 */ /* 0x000ea20000002400 */
[----:B------:R-:W-:Y:S01]  /*2710*/  HMMA.16816.F32.BF16 R8, R8, R34, R16 ;  /* 0x000000220808723c */ /* 0x000fe20000041810 */
[----:B-1----:R-:W-:-:S06]  /*2720*/  FMUL.FTZ R2, R77, c[0x0][0x320] ;  /* 0x0000c8004d027a20 */ /* 0x002fcc0000410000 */
[----:B------:R1:W1:Y:S01]  /*2730*/  MUFU.TANH R87, R2 ;  /* 0x0000000200577308 */ /* 0x0002620000002400 */
[----:B------:R-:W-:Y:S07]  /*2740*/  HMMA.16816.F32.BF16 R4, R4, R34, R12 ;  /* 0x000000220404723c */ /* 0x000fee000004180c */
[----:B------:R-:W2:Y:S01]  /*2750*/  MUFU.TANH R53, R53 ;  /* 0x0000003500357308 */ /* 0x000ea20000002400 */
[----:B------:R-:W-:Y:S02]  /*2760*/  FMUL.FTZ R21, R21, c[0x0][0x320] ;  /* 0x0000c80015157a20 */ /* 0x000fe40000410000 */
[----:B------:R-:W-:-:S02]  /*2770*/  FMUL.FTZ R22, R22, c[0x0][0x320] ;  /* 0x0000c80016167a20 */ /* 0x000fc40000410000 */
[----:B------:R-:W-:Y:S02]  /*2780*/  FMUL.FTZ R23, R23, c[0x0][0x320] ;  /* 0x0000c80017177a20 */ /* 0x000fe40000410000 */
[----:B------:R-:W-:Y:S01]  /*2790*/  FMUL.FTZ R20, R20, c[0x0][0x320] ;  /* 0x0000c80014147a20 */ /* 0x000fe20000410000 */
[----:B------:R-:W2:Y:S01]  /*27a0*/  MUFU.TANH R26, R21 ;  /* 0x00000015001a7308 */ /* 0x000ea20000002400 */
[----:B-1----:R-:W-:Y:S02]  /*27b0*/  FMUL.FTZ R2, R78, c[0x0][0x320] ;  /* 0x0000c8004e027a20 */ /* 0x002fe40000410000 */
[----:B------:R-:W-:Y:S02]  /*27c0*/  FMUL.FTZ R8, R8, c[0x0][0x320] ;  /* 0x0000c80008087a20 */ /* 0x000fe40000410000 */
[----:B------:R-:W-:Y:S02]  /*27d0*/  FMUL.FTZ R9, R9, c[0x0][0x320] ;  /* 0x0000c80009097a20 */ /* 0x000fe40000410000 */
[----:B------:R-:W-:Y:S01]  /*27e0*/  FMUL.FTZ R10, R10, c[0x0][0x320] ;  /* 0x0000c8000a0a7a20 */ /* 0x000fe20000410000 */
[----:B------:R1:W1:Y:S01]  /*27f0*/  MUFU.TANH R85, R2 ;  /* 0x0000000200557308 */ /* 0x0002620000002400 */
[----:B------:R-:W-:-:S02]  /*2800*/  FMUL.FTZ R11, R11, c[0x0][0x320] ;  /* 0x0000c8000b0b7a20 */ /* 0x000fc40000410000 */
[----:B------:R-:W-:Y:S02]  /*2810*/  FMUL.FTZ R4, R4, c[0x0][0x320] ;  /* 0x0000c80004047a20 */ /* 0x000fe40000410000 */
[----:B------:R-:W-:Y:S02]  /*2820*/  FMUL.FTZ R5, R5, c[0x0][0x320] ;  /* 0x0000c80005057a20 */ /* 0x000fe40000410000 */
[----:B------:R-:W-:Y:S01]  /*2830*/  FMUL.FTZ R6, R6, c[0x0][0x320] ;  /* 0x0000c80006067a20 */ /* 0x000fe20000410000 */
[----:B------:R-:W2:Y:S01]  /*2840*/  MUFU.TANH R25, R22 ;  /* 0x0000001600197308 */ /* 0x000ea20000002400 */
[----:B------:R-:W-:Y:S02]  /*2850*/  FMUL.FTZ R7, R7, c[0x0][0x320] ;  /* 0x0000c80007077a20 */ /* 0x000fe40000410000 */
[----:B-1----:R-:W-:-:S05]  /*2860*/  FMUL.FTZ R2, R79, c[0x0][0x320] ;  /* 0x0000c8004f027a20 */ /* 0x002fca0000410000 */
[----:B------:R-:W1:Y:S08]  /*2870*/  MUFU.TANH R28, R23 ;  /* 0x00000017001c7308 */ /* 0x000e700000002400 */
[----:B------:R5:W1:Y:S08]  /*2880*/  MUFU.TANH R84, R2 ;  /* 0x0000000200547308 */ /* 0x000a700000002400 */
[----:B------:R-:W1:Y:S01]  /*2890*/  MUFU.TANH R54, R54 ;  /* 0x0000003600367308 */ /* 0x000e620000002400 */
[----:B-----5:R-:W-:-:S07]  /*28a0*/  FMUL.FTZ R2, R80, c[0x0][0x320] ;  /* 0x0000c80050027a20 */ /* 0x020fce0000410000 */
        /* <DEDUP_REMOVED lines=17> */
[----:B------:R5:W1:Y:S02]  /*29c0*/  MUFU.TANH R68, R2 ;  /* 0x0000000200447308 */ /* 0x000a640000002400 */
[----:B-----5:R-:W-:-:S06]  /*29d0*/  FMUL.FTZ R2, R75, c[0x0][0x320] ;  /* 0x0000c8004b027a20 */ /* 0x020fcc0000410000 */
[----:B------:R5:W1:Y:S02]  /*29e0*/  MUFU.TANH R31, R2 ;  /* 0x00000002001f7308 */ /* 0x000a640000002400 */
[----:B-----5:R-:W-:-:S06]  /*29f0*/  FMUL.FTZ R2, R55, c[0x0][0x320] ;  /* 0x0000c80037027a20 */ /* 0x020fcc0000410000 */
[----:B------:R1:W1:Y:S01]  /*2a00*/  MUFU.TANH R40, R2 ;  /* 0x0000000200287308 */ /* 0x0002620000002400 */
[----:B------:R-:W-:Y:S06]  /*2a10*/  BAR.SYNC.DEFER_BLOCKING 0x0 ;  /* 0x0000000000007b1d */ /* 0x000fec0000010000 */
[----:B------:R-:W-:Y:S05]  /*2a20*/  @P0 BRA `(.L_x_1) ;  /* 0x0000048000000947 */ /* 0x000fea0003800000 */
[----:B--234-:R-:W-:Y:S01]  /*2a30*/  ULEA UR4, UR7, UR10, 0x6 ;  /* 0x0000000a07047291 */ /* 0x01cfe2000f8e303f */
[----:B------:R-:W-:Y:S01]  /*2a40*/  PLOP3.LUT P1, PT, PT, PT, UP1, 0x80, 0x0 ;  /* 0x000000000000781c */ /* 0x000fe20003f2f018 */
[----:B------:R-:W-:Y:S01]  /*2a50*/  IMAD.MOV.U32 R236, RZ, RZ, RZ ;  /* 0x000000ffffec7224 */ /* 0x000fe200078e00ff */
[----:B------:R-:W-:-:S03]  /*2a60*/  PLOP3.LUT P0, PT, PT, PT, UP1, 0x80, 0x0 ;  /* 0x000000000000781c */ /* 0x000fc60003f0f018 */
[----:B------:R-:W-:-:S05]  /*2a70*/  IMAD.U32 R4, RZ, RZ, UR4 ;  /* 0x00000004ff047e24 */ /* 0x000fca000f8e00ff */
[----:B------:R-:W-:-:S05]  /*2a80*/  IADD3 R4, R4, -0x80, R156 ;  /* 0xffffff8004047810 */ /* 0x000fca0007ffe09c */
[----:B------:R-:W-:-:S04]  /*2a90*/  @P1 IMAD.HI.U32 R5, R4, c[0x0][0x2bc], RZ ;  /* 0x0000af0004051a27 */ /* 0x000fc800078e00ff */
[----:B-1----:R-:W-:Y:S01]  /*2aa0*/  IMAD.MOV.U32 R2, RZ, RZ, R4 ;  /* 0x000000ffff027224 */ /* 0x002fe200078e0004 */
[----:B------:R-:W-:-:S04]  /*2ab0*/  @P0 SHF.R.U32.HI R2, RZ, c[0x0][0x2c0], R5 ;  /* 0x0000b000ff020a19 */ /* 0x000fc80000011605 */
[----:B------:R-:W-:-:S04]  /*2ac0*/  @!P2 IADD3 R5, P0, R2, UR12, RZ ;  /* 0x0000000c0205ac10 */ /* 0x000fc8000ff1e0ff */
[----:B------:R-:W-:Y:S02]  /*2ad0*/  @!P2 LEA.HI.X.SX32 R7, R2, UR11, 0x1, P0 ;  /* 0x0000000b0207ac11 */ /* 0x000fe400080f0eff */
[----:B------:R-:W-:-:S04]  /*2ae0*/  @!P2 LEA R6, P0, R5, c[0x0][0x2a0], 0x2 ;  /* 0x0000a8000506aa11 */ /* 0x000fc800078010ff */
[----:B------:R-:W-:-:S05]  /*2af0*/  @!P2 LEA.HI.X R7, R5, c[0x0][0x2a4], R7, 0x2, P0 ;  /* 0x0000a9000507aa11 */ /* 0x000fca00000f1407 */
[----:B------:R-:W2:Y:S01]  /*2b00*/  @!P2 LDG.E R236, [R6.64] ;  /* 0x0000000e06eca981 */ /* 0x000ea2000c1e1900 */
[----:B------:R-:W-:Y:S01]  /*2b10*/  IMAD.MOV R2, RZ, RZ, -R2 ;  /* 0x000000ffff027224 */ /* 0x000fe200078e0a02 */
[----:B------:R-:W-:Y:S01]  /*2b20*/  SEL R20, RZ, 0x10, P3 ;  /* 0x00000010ff147807 */ /* 0x000fe20001800000 */
[----:B------:R-:W-:Y:S01]  /*2b30*/  IMAD.WIDE R14, R56, 0x2, RZ ;  /* 0x00000002380e7825 */ /* 0x000fe200078e02ff */
[----:B------:R-:W-:Y:S02]  /*2b40*/  SEL R11, RZ, 0x10, P4 ;  /* 0x00000010ff0b7807 */ /* 0x000fe40002000000 */
[----:B------:R-:W-:Y:S01]  /*2b50*/  IADD3 R18, -R20, 0x10, RZ ;  /* 0x0000001014127810 */ /* 0x000fe20007ffe1ff */
[----:B------:R-:W-:Y:S01]  /*2b60*/  IMAD R238, R2, c[0x0][0x2b8], R4 ;  /* 0x0000ae0002ee7a24 */ /* 0x000fe200078e0204 */
[----:B------:R-:W-:Y:S02]  /*2b70*/  IADD3 R16, -R11, 0x10, RZ ;  /* 0x000000100b107810 */ /* 0x000fe40007ffe1ff */
[----:B------:R-:W-:Y:S01]  /*2b80*/  LOP3.LUT R18, R18, 0xf, RZ, 0xc0, !PT ;  /* 0x0000000f12127812 */ /* 0x000fe200078ec0ff */
[----:B------:R-:W-:Y:S01]  /*2b90*/  IMAD.WIDE.U32 R4, R238, c[0x0][0x1e0], RZ ;  /* 0x00007800ee047a25 */ /* 0x000fe200078e00ff */
[----:B------:R-:W-:-:S02]  /*2ba0*/  SHF.R.S32.HI R2, RZ, 0x1f, R238 ;  /* 0x0000001fff027819 */ /* 0x000fc400000114ee */
[----:B------:R-:W-:Y:S02]  /*2bb0*/  LOP3.LUT R16, R16, 0xf, RZ, 0xc0, !PT ;  /* 0x0000000f10107812 */ /* 0x000fe400078ec0ff */
[----:B------:R-:W-:Y:S01]  /*2bc0*/  IADD3 R12, -R152, 0x10, RZ ;  /* 0x00000010980c7810 */ /* 0x000fe20007ffe1ff */
[----:B------:R-:W-:-:S03]  /*2bd0*/  IMAD R2, R2, c[0x0][0x1e0], RZ ;  /* 0x0000780002027a24 */ /* 0x000fc600078e02ff */
[----:B------:R-:W-:Y:S01]  /*2be0*/  LOP3.LUT R12, R12, 0xf, RZ, 0xc0, !PT ;  /* 0x0000000f0c0c7812 */ /* 0x000fe200078ec0ff */
[----:B------:R-:W-:-:S04]  /*2bf0*/  IMAD R2, R238, c[0x0][0x1e4], R2 ;  /* 0x00007900ee027a24 */ /* 0x000fc800078e0202 */
[----:B------:R-:W-:Y:S01]  /*2c00*/  IMAD.IADD R5, R5, 0x1, R2 ;  /* 0x0000000105057824 */ /* 0x000fe200078e0202 */
[----:B--2---:R-:W-:-:S03]  /*2c10*/  SHF.R.S32.HI R2, RZ, 0x1f, R236 ;  /* 0x0000001fff027819 */ /* 0x004fc600000114ec */
[----:B------:R-:W-:-:S04]  /*2c20*/  IMAD.WIDE.U32 R4, R236, c[0x0][0x1f0], R4 ;  /* 0x00007c00ec047a25 */ /* 0x000fc800078e0004 */
[----:B------:R-:W-:-:S04]  /*2c30*/  IMAD R2, R2, c[0x0][0x1f0], RZ ;  /* 0x00007c0002027a24 */ /* 0x000fc800078e02ff */
[----:B------:R-:W-:Y:S01]  /*2c40*/  IMAD R6, R236, c[0x0][0x1f4], R2 ;  /* 0x00007d00ec067a24 */ /* 0x000fe200078e0202 */
[----:B------:R-:W-:-:S04]  /*2c50*/  IADD3 R2, P0, R4, UR18, RZ ;  /* 0x0000001204027c10 */ /* 0x000fc8000ff1e0ff */
[----:B------:R-:W-:Y:S02]  /*2c60*/  IADD3.X R4, R5, UR16, R6, P0, !PT ;  /* 0x0000001005047c10 */ /* 0x000fe400087fe406 */
[C---:B------:R-:W-:Y:S02]  /*2c70*/  LEA R9, P0, R2.reuse, c[0x0][0x1c8], 0x1 ;  /* 0x0000720002097a11 */ /* 0x040fe400078008ff */
[----:B------:R-:W-:Y:S02]  /*2c80*/  SHF.R.S32.HI R5, RZ, 0x1f, R155 ;  /* 0x0000001fff057819 */ /* 0x000fe4000001149b */
[----:B------:R-:W-:Y:S02]  /*2c90*/  LEA.HI.X R4, R2, c[0x0][0x1cc], R4, 0x1, P0 ;  /* 0x0000730002047a11 */ /* 0x000fe400000f0c04 */
[----:B------:R-:W1:Y:S01]  /*2ca0*/  SHFL.IDX PT, R2, R9, 0x1, 0x1c1f ;  /* 0x003c1f0009027f89 */ /* 0x000e6200000e0000 */
[----:B------:R-:W-:Y:S02]  /*2cb0*/  LEA.HI R5, R5, R155, RZ, 0x3 ;  /* 0x0000009b05057211 */ /* 0x000fe400078f18ff */
[----:B------:R-:W-:Y:S01]  /*2cc0*/  SHF.R.S32.HI R6, RZ, 0x1f, R154 ;  /* 0x0000001fff067819 */ /* 0x000fe2000001149a */
[----:B------:R-:W2:Y:S03]  /*2cd0*/  SHFL.IDX PT, R8, R4, 0x1, 0x1c1f ;  /* 0x003c1f0004087f89 */ /* 0x000ea600000e0000 */
[----:B------:R-:W-:Y:S01]  /*2ce0*/  LEA.HI R6, R6, R154, RZ, 0x3 ;  /* 0x0000009a06067211 */ /* 0x000fe200078f18ff */
[----:B------:R-:W3:Y:S03]  /*2cf0*/  SHFL.IDX PT, R9, R9, RZ, 0x1c1f ;  /* 0x001c1fff09097589 */ /* 0x000ee600000e0000 */
[----:B------:R-:W-:Y:S01]  /*2d00*/  LOP3.LUT R6, R6, 0xfffffff8, RZ, 0xc0, !PT ;  /* 0xfffffff806067812 */ /* 0x000fe200078ec0ff */
[----:B------:R4:W5:Y:S04]  /*2d10*/  SHFL.IDX PT, R10, R4, RZ, 0x1c1f ;  /* 0x001c1fff040a7589 */ /* 0x00096800000e0000 */
[----:B------:R-:W-:Y:S01]  /*2d20*/  IMAD.WIDE R6, R6, 0x2, RZ ;  /* 0x0000000206067825 */ /* 0x000fe200078e02ff */
[----:B-1----:R-:W-:-:S04]  /*2d30*/  IADD3 R18, P1, P0, R18, R2, R14 ;  /* 0x0000000212127210 */ /* 0x002fc8000783e00e */
[----:B--2---:R-:W-:Y:S02]  /*2d40*/  IADD3.X R19, RZ, R8, R15, P1, P0 ;  /* 0x00000008ff137210 */ /* 0x004fe40000fe040f */
[----:B---3--:R-:W-:Y:S02]  /*2d50*/  IADD3 R14, P6, R14, R9, RZ ;  /* 0x000000090e0e7210 */ /* 0x008fe40007fde0ff */
[----:B----4-:R-:W-:-:S03]  /*2d60*/  LOP3.LUT R4, R5, 0xfffffff8, RZ, 0xc0, !PT ;  /* 0xfffffff805047812 */ /* 0x010fc600078ec0ff */
[----:B-----5:R-:W-:Y:S01]  /*2d70*/  IMAD.X R15, R15, 0x1, R10, P6 ;  /* 0x000000010f0f7824 */ /* 0x020fe200030e060a */
[----:B------:R-:W-:Y:S01]  /*2d80*/  ISETP.NE.U32.AND P6, PT, R20, RZ, PT ;  /* 0x000000ff1400720c */ /* 0x000fe20003fc5070 */
[----:B------:R-:W-:-:S05]  /*2d90*/  IMAD.WIDE R4, R4, 0x2, RZ ;  /* 0x0000000204047825 */ /* 0x000fca00078e02ff */
[----:B------:R-:W-:-:S04]  /*2da0*/  IADD3 R16, P1, P0, R16, R2, R4 ;  /* 0x0000000210107210 */ /* 0x000fc8000783e004 */
[----:B------:R-:W-:Y:S02]  /*2db0*/  IADD3.X R17, RZ, R8, R5, P1, P0 ;  /* 0x00000008ff117210 */ /* 0x000fe40000fe0405 */
[----:B------:R-:W-:Y:S01]  /*2dc0*/  IADD3 R12, P1, P0, R12, R2, R6 ;  /* 0x000000020c0c7210 */ /* 0x000fe2000783e006 */
[----:B------:R-:W-:-:S03]  /*2dd0*/  IMAD.SHL.U32 R2, R153, 0x2, RZ ;  /* 0x0000000299027824 */ /* 0x000fc600078e00ff */
[----:B------:R-:W-:Y:S02]  /*2de0*/  IADD3.X R13, RZ, R8, R7, P1, P0 ;  /* 0x00000008ff0d7210 */ /* 0x000fe40000fe0407 */
[-C--:B------:R-:W-:Y:S01]  /*2df0*/  IADD3 R8, P1, R4, R9.reuse, RZ ;  /* 0x0000000904087210 */ /* 0x080fe20007f3e0ff */
[----:B------:R1:W-:Y:S01]  /*2e00*/  LDGSTS.E.BYPASS.LTC128B.128 [R2+0x3100], [R14.64], !P3 ;  /* 0x031000000e027fae */ /* 0x0003e2000d901d4e */
[----:B------:R-:W-:-:S03]  /*2e10*/  IADD3 R4, P0, R6, R9, RZ ;  /* 0x0000000906047210 */ /* 0x000fc60007f1e0ff */
[--C-:B------:R-:W-:Y:S01]  /*2e20*/  IMAD.X R9, R5, 0x1, R10.reuse, P1 ;  /* 0x0000000105097824 */ /* 0x100fe200008e060a */
[----:B------:R-:W-:Y:S01]  /*2e30*/  ISETP.NE.U32.AND P1, PT, R11, RZ, PT ;  /* 0x000000ff0b00720c */ /* 0x000fe20003f25070 */
[----:B------:R-:W-:Y:S01]  /*2e40*/  IMAD.X R5, R7, 0x1, R10, P0 ;  /* 0x0000000107057824 */ /* 0x000fe200000e060a */
[----:B------:R-:W-:Y:S02]  /*2e50*/  ISETP.NE.U32.AND P0, PT, R152, RZ, PT ;  /* 0x000000ff9800720c */ /* 0x000fe40003f05070 */
[----:B------:R1:W-:Y:S04]  /*2e60*/  LDGSTS.E.BYPASS.LTC128B.128 [R2+0x4100], [R8.64], !P4 ;  /* 0x0410000008027fae */ /* 0x0003e8000e101d4e */
[----:B------:R1:W-:Y:S04]  /*2e70*/  LDGSTS.E.BYPASS.LTC128B.128 [R2+0x5100], [R4.64], !P5 ;  /* 0x0510000004027fae */ /* 0x0003e8000e901d4e */
[----:B------:R1:W-:Y:S04]  /*2e80*/  LDGSTS.E.BYPASS.LTC128B.128.ZFILL [R2+0x3900], [R18.64], P6 ;  /* 0x0390000012027fae */ /* 0x0003e8000b141d4e */
[----:B------:R1:W-:Y:S04]  /*2e90*/  LDGSTS.E.BYPASS.LTC128B.128.ZFILL [R2+0x4900], [R16.64], P1 ;  /* 0x0490000010027fae */ /* 0x0003e80008941d4e */
[----:B------:R1:W-:Y:S02]  /*2ea0*/  LDGSTS.E.BYPASS.LTC128B.128.ZFILL [R2+0x5900], [R12.64], P0 ;  /* 0x059000000c027fae */ /* 0x0003e40008141d4e */
.L_x_1:
[----:B-1234-:R-:W-:Y:S01]  /*2eb0*/  SHF.R.S32.HI R2, RZ, 0x1f, R57 ;  /* 0x0000001fff027819 */ /* 0x01efe20000011439 */
[----:B------:R-:W-:Y:S01]  /*2ec0*/  IMAD.SHL.U32 R217, R0, 0x2, RZ ;  /* 0x0000000200d97824 */ /* 0x000fe200078e00ff */
[----:B------:R-:W0:Y:S02]  /*2ed0*/  LDGDEPBAR ;  /* 0x00000000000079af */ /* 0x000e240000000000 */
[----:B------:R-:W-:Y:S01]  /*2ee0*/  LEA.HI R4, R2, R57, RZ, 0x2 ;  /* 0x0000003902047211 */ /* 0x000fe200078f10ff */
[----:B------:R-:W-:-:S03]  /*2ef0*/  IMAD R218, R3, 0x2, R217 ;  /* 0x0000000203da7824 */ /* 0x000fc600078e02d9 */
[----:B------:R-:W-:Y:S01]  /*2f00*/  LOP3.LUT R2, R4, 0x7ffffffc, RZ, 0xc0, !PT ;  /* 0x7ffffffc04027812 */ /* 0x000fe200078ec0ff */
[----:B------:R1:W-:Y:S04]  /*2f10*/  STL [R1+0x44], R4 ;  /* 0x0000440401007387 */ /* 0x0003e80000100800 */
[----:B------:R-:W-:Y:S02]  /*2f20*/  IMAD.IADD R2, R57, 0x1, -R2 ;  /* 0x0000000139027824 */ /* 0x000fe400078e0a02 */
[----:B-1----:R-:W-:-:S04]  /*2f30*/  IMAD.U32 R4, RZ, RZ, UR17 ;  /* 0x00000011ff047e24 */ /* 0x002fc8000f8e00ff */
[----:B------:R-:W-:-:S05]  /*2f40*/  IMAD R2, R2, -0x2, R4 ;  /* 0xfffffffe02027824 */ /* 0x000fca00078e0204 */
[C---:B------:R-:W-:Y:S02]  /*2f50*/  ISETP.GT.AND P0, PT, R2.reuse, RZ, PT ;  /* 0x000000ff0200720c */ /* 0x040fe40003f04270 */
[C---:B------:R-:W-:Y:S02]  /*2f60*/  ISETP.GT.AND P1, PT, R2.reuse, 0x1, PT ;  /* 0x000000010200780c */ /* 0x040fe40003f24270 */
[----:B------:R-:W-:Y:S02]  /*2f70*/  ISETP.GT.AND P6, PT, R2, 0x8, PT ;  /* 0x000000080200780c */ /* 0x000fe40003fc4270 */
[----:B------:R-:W-:Y:S02]  /*2f80*/  FSEL R9, R117, -INF , P0 ;  /* 0xff80000075097808 */ /* 0x000fe40000000000 */
[----:B------:R-:W-:Y:S02]  /*2f90*/  FSEL R10, R116, -INF , P1 ;  /* 0xff800000740a7808 */ /* 0x000fe40000800000 */
[----:B------:R-:W-:-:S02]  /*2fa0*/  FSEL R15, R115, -INF , P0 ;  /* 0xff800000730f7808 */ /* 0x000fc40000000000 */
[----:B------:R-:W-:Y:S02]  /*2fb0*/  FSEL R39, R119, -INF , P0 ;  /* 0xff80000077277808 */ /* 0x000fe40000000000 */
[----:B------:R-:W-:Y:S02]  /*2fc0*/  FSEL R32, R121, -INF , P0 ;  /* 0xff80000079207808 */ /* 0x000fe40000000000 */
[----:B------:R-:W-:Y:S02]  /*2fd0*/  ISETP.GT.AND P0, PT, R2, 0x9, PT ;  /* 0x000000090200780c */ /* 0x000fe40003f04270 */
[----:B------:R-:W-:Y:S02]  /*2fe0*/  FSEL R11, R105, -INF , P6 ;  /* 0xff800000690b7808 */ /* 0x000fe40003000000 */
[----:B------:R-:W-:Y:S02]  /*2ff0*/  FMNMX.FTZ R4, R9, R10, !PT ;  /* 0x0000000a09047209 */ /* 0x000fe40007810000 */
        /* <DEDUP_REMOVED lines=9> */
[----:B------:R-:W-:Y:S02]  /*3090*/  FSEL R47, R97, -INF , P1 ;  /* 0xff800000612f7808 */ /* 0x000fe40000800000 */
[----:B------:R-:W-:Y:S02]  /*30a0*/  FSEL R107, R99, -INF , P1 ;  /* 0xff800000636b7808 */ /* 0x000fe40000800000 */
[----:B------:R-:W-:Y:S02]  /*30b0*/  FSEL R100, R102, -INF , P1 ;  /* 0xff80000066647808 */ /* 0x000fe40000800000 */
[----:B------:R-:W-:-:S02]  /*30c0*/  ISETP.GT.AND P1, PT, R2, 0x11, PT ;  /* 0x000000110200780c */ /* 0x000fc40003f24270 */
[----:B------:R-:W-:Y:S02]  /*30d0*/  FMNMX.FTZ R4, R14, R4, !PT ;  /* 0x000000040e047209 */ /* 0x000fe40007810000 */
[----:B------:R-:W-:Y:S02]  /*30e0*/  FSEL R46, R106, -INF , P0 ;  /* 0xff8000006a2e7808 */ /* 0x000fe40000000000 */
[----:B------:R-:W-:Y:S02]  /*30f0*/  FSEL R38, R112, -INF , P0 ;  /* 0xff80000070267808 */ /* 0x000fe40000000000 */
[----:B------:R-:W-:Y:S02]  /*3100*/  ISETP.GT.AND P0, PT, R2, 0x18, PT ;  /* 0x000000180200780c */ /* 0x000fe40003f04270 */
[----:B------:R-:W-:Y:S02]  /*3110*/  FSEL R48, R96, -INF , P1 ;  /* 0xff80000060307808 */ /* 0x000fe40000800000 */
[----:B------:R-:W-:-:S02]  /*3120*/  FMNMX.FTZ R4, R47, R4, !PT ;  /* 0x000000042f047209 */ /* 0x000fc40007810000 */
        /* <DEDUP_REMOVED lines=9> */
[----:B------:R-:W-:Y:S02]  /*31c0*/  ISETP.GT.AND P6, PT, R2, 0x20, PT ;  /* 0x000000200200780c */ /* 0x000fe40003fc4270 */
[----:B------:R-:W-:Y:S02]  /*31d0*/  FMNMX.FTZ R4, R49, R4, !PT ;  /* 0x0000000431047209 */ /* 0x000fe40007810000 */
[----:B------:R-:W-:-:S02]  /*31e0*/  FMNMX.FTZ R5, R15, R16, !PT ;  /* 0x000000100f057209 */ /* 0x000fc40007810000 */
[----:B------:R-:W-:Y:S02]  /*31f0*/  FSEL R57, R93, -INF , P1 ;  /* 0xff8000005d397808 */ /* 0x000fe40000800000 */
[----:B------:R-:W-:Y:S02]  /*3200*/  FSEL R128, R98, -INF , P1 ;  /* 0xff80000062807808 */ /* 0x000fe40000800000 */
[----:B------:R-:W-:Y:S02]  /*3210*/  FSEL R101, R101, -INF , P1 ;  /* 0xff80000065657808 */ /* 0x000fe40000800000 */
[----:B------:R-:W-:Y:S02]  /*3220*/  ISETP.GT.AND P1, PT, R2, 0x21, PT ;  /* 0x000000210200780c */ /* 0x000fe40003f24270 */
[----:B------:R-:W-:Y:S02]  /*3230*/  FSEL R131, R79, -INF , P6 ;  /* 0xff8000004f837808 */ /* 0x000fe40003000000 */
[----:B------:R-:W-:-:S02]  /*3240*/  FMNMX.FTZ R4, R50, R4, !PT ;  /* 0x0000000432047209 */ /* 0x000fc40007810000 */
[----:B------:R-:W-:Y:S02]  /*3250*/  FMNMX.FTZ R5, R17, R5, !PT ;  /* 0x0000000511057209 */ /* 0x000fe40007810000 */
[----:B------:R-:W-:Y:S02]  /*3260*/  FSEL R58, R58, -INF , P0 ;  /* 0xff8000003a3a7808 */ /* 0x000fe40000000000 */
[----:B------:R-:W-:Y:S02]  /*3270*/  FSEL R129, R91, -INF , P0 ;  /* 0xff8000005b817808 */ /* 0x000fe40000000000 */
[----:B------:R-:W-:Y:S02]  /*3280*/  FSEL R102, R94, -INF , P0 ;  /* 0xff8000005e667808 */ /* 0x000fe40000000000 */
[----:B------:R-:W-:Y:S02]  /*3290*/  ISETP.GT.AND P0, PT, R2, 0x28, PT ;  /* 0x000000280200780c */ /* 0x000fe40003f04270 */
[----:B------:R-:W-:-:S02]  /*32a0*/  FSEL R154, R78, -INF , P1 ;  /* 0xff8000004e9a7808 */ /* 0x000fc40000800000 */
[----:B------:R-:W-:Y:S02]  /*32b0*/  FMNMX.FTZ R4, R131, R4, !PT ;  /* 0x0000000483047209 */ /* 0x000fe40007810000 */
[----:B------:R-:W-:Y:S02]  /*32c0*/  FMNMX.FTZ R5, R18, R5, !PT ;  /* 0x0000000512057209 */ /* 0x000fe40007810000 */
[----:B------:R-:W-:Y:S02]  /*32d0*/  FSEL R164, R76, -INF , P1 ;  /* 0xff8000004ca47808 */ /* 0x000fe40000800000 */
[----:B------:R-:W-:Y:S02]  /*32e0*/  FSEL R187, R84, -INF , P1 ;  /* 0xff80000054bb7808 */ /* 0x000fe40000800000 */
[----:B------:R-:W-:Y:S02]  /*32f0*/  FSEL R184, R87, -INF , P1 ;  /* 0xff80000057b87808 */ /* 0x000fe40000800000 */
[----:B------:R-:W-:-:S02]  /*3300*/  FSEL R153, R72, -INF , P0 ;  /* 0xff80000048997808 */ /* 0x000fc40000000000 */
[----:B------:R-:W-:Y:S02]  /*3310*/  ISETP.GT.AND P1, PT, R2, 0x29, PT ;  /* 0x000000290200780c */ /* 0x000fe40003f24270 */
[----:B------:R-:W-:Y:S02]  /*3320*/  FMNMX.FTZ R4, R154, R4, !PT ;  /* 0x000000049a047209 */ /* 0x000fe40007810000 */
[----:B------:R-:W-:Y:S02]  /*3330*/  FMNMX.FTZ R5, R51, R5, !PT ;  /* 0x0000000533057209 */ /* 0x000fe40007810000 */
[----:B------:R-:W-:Y:S02]  /*3340*/  FSEL R165, R74, -INF , P0 ;  /* 0xff8000004aa57808 */ /* 0x000fe40000000000 */
[----:B------:R-:W-:Y:S02]  /*3350*/  FSEL R190, R70, -INF , P0 ;  /* 0xff80000046be7808 */ /* 0x000fe40000000000 */
[----:B------:R-:W-:-:S02]  /*3360*/  FSEL R186, R68, -INF , P0 ;  /* 0xff80000044ba7808 */ /* 0x000fc40000000000 */
[----:B------:R-:W-:Y:S02]  /*3370*/  FSEL R152, R73, -INF , P1 ;  /* 0xff80000049987808 */ /* 0x000fe40000800000 */
[----:B------:R-:W-:Y:S02]  /*3380*/  ISETP.GT.AND P0, PT, R2, 0x30, PT ;  /* 0x000000300200780c */ /* 0x000fe40003f04270 */
[----:B------:R-:W-:Y:S02]  /*3390*/  FMNMX.FTZ R4, R153, R4, !PT ;  /* 0x0000000499047209 */ /* 0x000fe40007810000 */
[----:B------:R-:W-:Y:S02]  /*33a0*/  FMNMX.FTZ R5, R57, R5, !PT ;  /* 0x0000000539057209 */ /* 0x000fe40007810000 */
[----:B------:R-:W-:Y:S02]  /*33b0*/  FSEL R155, R77, -INF , P6 ;  /* 0xff8000004d9b7808 */ /* 0x000fe40003000000 */
[----:B------:R-:W-:-:S02]  /*33c0*/  FSEL R189, R85, -INF , P6 ;  /* 0xff80000055bd7808 */ /* 0x000fc40003000000 */
[----:B------:R-:W-:Y:S02]  /*33d0*/  FSEL R167, R86, -INF , P6 ;  /* 0xff80000056a77808 */ /* 0x000fe40003000000 */
[----:B------:R-:W-:Y:S02]  /*33e0*/  ISETP.GT.AND P6, PT, R2, 0x31, PT ;  /* 0x000000310200780c */ /* 0x000fe40003fc4270 */
[----:B------:R-:W-:Y:S02]  /*33f0*/  FSEL R200, R27, -INF , P0 ;  /* 0xff8000001bc87808 */ /* 0x000fe40000000000 */
[----:B------:R-:W-:Y:S02]  /*3400*/  FMNMX.FTZ R4, R152, R4, !PT ;  /* 0x0000000498047209 */ /* 0x000fe40007810000 */
        /* <DEDUP_REMOVED lines=10> */
[----:B------:R-:W-:Y:S02]  /*34b0*/  FMNMX.FTZ R5, R59, R5, !PT ;  /* 0x000000053b057209 */ /* 0x000fe40007810000 */
[----:B------:R-:W-:Y:S02]  /*34c0*/  ISETP.GT.AND P0, PT, R2, 0x39, PT ;  /* 0x000000390200780c */ /* 0x000fe40003f04270 */
[----:B------:R-:W-:Y:S02]  /*34d0*/  FSEL R202, R22, -INF , P1 ;  /* 0xff80000016ca7808 */ /* 0x000fe40000800000 */
[----:B------:R-:W-:-:S02]  /*34e0*/  FMNMX.FTZ R2, R201, R4, !PT ;  /* 0x00000004c9027209 */ /* 0x000fc40007810000 */
[----:B------:R-:W-:Y:S02]  /*34f0*/  FMNMX.FTZ R6, R32, R36, !PT ;  /* 0x0000002420067209 */ /* 0x000fe40007810000 */
[----:B------:R-:W-:Y:S02]  /*3500*/  FMNMX.FTZ R4, R155, R5, !PT ;  /* 0x000000059b047209 */ /* 0x000fe40007810000 */
[----:B------:R-:W-:Y:S02]  /*3510*/  FSEL R203, R21, -INF , P0 ;  /* 0xff80000015cb7808 */ /* 0x000fe40000000000 */
[----:B------:R-:W-:Y:S02]  /*3520*/  FMNMX.FTZ R2, R202, R2, !PT ;  /* 0x00000002ca027209 */ /* 0x000fe40007810000 */
[----:B------:R-:W-:Y:S02]  /*3530*/  FMNMX.FTZ R5, R37, R6, !PT ;  /* 0x0000000625057209 */ /* 0x000fe40007810000 */
[----:B------:R-:W-:-:S02]  /*3540*/  FMNMX.FTZ R4, R164, R4, !PT ;  /* 0x00000004a4047209 */ /* 0x000fc40007810000 */
[----:B------:R-:W-:Y:S02]  /*3550*/  FMNMX.FTZ R103, R203, R2, !PT ;  /* 0x00000002cb677209 */ /* 0x000fe40007810000 */
[----:B------:R-:W-:Y:S02]  /*3560*/  FMNMX.FTZ R5, R38, R5, !PT ;  /* 0x0000000526057209 */ /* 0x000fe40007810000 */
[----:B------:R-:W-:Y:S01]  /*3570*/  FMNMX.FTZ R2, R165, R4, !PT ;  /* 0x00000004a5027209 */ /* 0x000fe20007810000 */
[----:B------:R-:W1:Y:S01]  /*3580*/  SHFL.BFLY PT, R7, R103, 0x2, 0x1f ;  /* 0x0c401f0067077f89 */ /* 0x000e6200000e0000 */
[----:B------:R-:W-:Y:S02]  /*3590*/  FMNMX.FTZ R4, R100, R5, !PT ;  /* 0x0000000564047209 */ /* 0x000fe40007810000 */
[----:B------:R-:W-:Y:S02]  /*35a0*/  FMNMX.FTZ R2, R166, R2, !PT ;  /* 0x00000002a6027209 */ /* 0x000fe40007810000 */
[----:B------:R-:W-:-:S02]  /*35b0*/  FSEL R205, R28, -INF , P6 ;  /* 0xff8000001ccd7808 */ /* 0x000fc40003000000 */
[----:B------:R-:W-:Y:S02]  /*35c0*/  FMNMX.FTZ R4, R101, R4, !PT ;  /* 0x0000000465047209 */ /* 0x000fe40007810000 */
[----:B------:R-:W-:Y:S02]  /*35d0*/  FMNMX.FTZ R2, R211, R2, !PT ;  /* 0x00000002d3027209 */ /* 0x000fe40007810000 */
[----:B------:R-:W-:Y:S02]  /*35e0*/  FSEL R204, R24, -INF , P1 ;  /* 0xff80000018cc7808 */ /* 0x000fe40000800000 */
[----:B------:R-:W-:Y:S01]  /*35f0*/  FMNMX.FTZ R4, R102, R4, !PT ;  /* 0x0000000466047209 */ /* 0x000fe20007810000 */
[----:B------:R-:W-:Y:S01]  /*3600*/  LDSM.16.MT88.4 R24, [R218+0x100] ;  /* 0x00010000da18783b */ /* 0x000fe20000004200 */
[----:B------:R-:W-:Y:S02]  /*3610*/  FMNMX.FTZ R2, R205, R2, !PT ;  /* 0x00000002cd027209 */ /* 0x000fe40007810000 */
[----:B------:R-:W-:-:S02]  /*3620*/  FSEL R210, R23, -INF , P0 ;  /* 0xff80000017d27808 */ /* 0x000fc40000000000 */
[----:B------:R-:W-:Y:S01]  /*3630*/  FMNMX.FTZ R4, R106, R4, !PT ;  /* 0x000000046a047209 */ /* 0x000fe20007810000 */
[----:B------:R-:W-:Y:S01]  /*3640*/  LDSM.16.MT88.4 R20, [R217+0x1100] ;  /* 0x00110000d914783b */ /* 0x000fe20000004200 */
[----:B------:R-:W-:Y:S02]  /*3650*/  FMNMX.FTZ R2, R204, R2, !PT ;  /* 0x00000002cc027209 */ /* 0x000fe40007810000 */
[----:B------:R-:W-:Y:S02]  /*3660*/  FMNMX.FTZ R5, R39, R44, !PT ;  /* 0x0000002c27057209 */ /* 0x000fe40007810000 */
[----:B------:R-:W-:Y:S02]  /*3670*/  FMNMX.FTZ R4, R167, R4, !PT ;  /* 0x00000004a7047209 */ /* 0x000fe40007810000 */
[----:B------:R-:W-:Y:S02]  /*3680*/  FMNMX.FTZ R6, R210, R2, !PT ;  /* 0x00000002d2067209 */ /* 0x000fe40007810000 */
[----:B------:R-:W-:-:S02]  /*3690*/  FMNMX.FTZ R2, R45, R5, !PT ;  /* 0x000000052d027209 */ /* 0x000fc40007810000 */
[----:B------:R-:W-:Y:S02]  /*36a0*/  FMNMX.FTZ R4, R184, R4, !PT ;  /* 0x00000004b8047209 */ /* 0x000fe40007810000 */
[----:B------:R-:W-:Y:S02]  /*36b0*/  FMNMX.FTZ R2, R46, R2, !PT ;  /* 0x000000022e027209 */ /* 0x000fe40007810000 */
[----:B-1----:R-:W-:Y:S02]  /*36c0*/  FMNMX.FTZ R103, R103, R7, !PT ;  /* 0x0000000767677209 */ /* 0x002fe40007810000 */
[----:B------:R-:W1:Y:S01]  /*36d0*/  SHFL.BFLY PT, R7, R6, 0x2, 0x1f ;  /* 0x0c401f0006077f89 */ /* 0x000e6200000e0000 */
[----:B------:R-:W-:Y:S02]  /*36e0*/  FMNMX.FTZ R4, R186, R4, !PT ;  /* 0x00000004ba047209 */ /* 0x000fe40007810000 */
[----:B------:R-:W-:Y:S01]  /*36f0*/  FMNMX.FTZ R2, R107, R2, !PT ;  /* 0x000000026b027209 */ /* 0x000fe20007810000 */
[----:B------:R-:W2:Y:S01]  /*3700*/  SHFL.BFLY PT, R8, R103, 0x1, 0x1f ;  /* 0x0c201f0067087f89 */ /* 0x000ea200000e0000 */
[----:B------:R-:W-:-:S02]  /*3710*/  FMNMX.FTZ R4, R185, R4, !PT ;  /* 0x00000004b9047209 */ /* 0x000fc40007810000 */
[----:B------:R-:W-:Y:S02]  /*3720*/  FMNMX.FTZ R2, R128, R2, !PT ;  /* 0x0000000280027209 */ /* 0x000fe40007810000 */
[----:B------:R-:W-:Y:S02]  /*3730*/  FSEL R207, R53, -INF , P6 ;  /* 0xff80000035cf7808 */ /* 0x000fe40003000000 */
[----:B------:R-:W-:Y:S02]  /*3740*/  FMNMX.FTZ R4, R239, R4, !PT ;  /* 0x00000004ef047209 */ /* 0x000fe40007810000 */
[----:B------:R-:W-:Y:S02]  /*3750*/  FMNMX.FTZ R2, R129, R2, !PT ;  /* 0x0000000281027209 */ /* 0x000fe40007810000 */
[----:B------:R-:W-:Y:S02]  /*3760*/  FSEL R212, R30, -INF , P1 ;  /* 0xff8000001ed47808 */ /* 0x000fe40000800000 */
[----:B------:R-:W-:-:S02]  /*3770*/  FMNMX.FTZ R4, R207, R4, !PT ;  /* 0x00000004cf047209 */ /* 0x000fc40007810000 */
[----:B------:R-:W-:Y:S02]  /*3780*/  FMNMX.FTZ R2, R130, R2, !PT ;  /* 0x0000000282027209 */ /* 0x000fe40007810000 */
[----:B------:R-:W-:Y:S02]  /*3790*/  FSEL R214, R29, -INF , P0 ;  /* 0xff8000001dd67808 */ /* 0x000fe40000000000 */
[----:B------:R-:W-:Y:S01]  /*37a0*/  FMNMX.FTZ R4, R212, R4, !PT ;  /* 0x00000004d4047209 */ /* 0x000fe20007810000 */
[----:B------:R-:W-:Y:S01]  /*37b0*/  LDSM.16.MT88.4 R28, [R217+0x100] ;  /* 0x00010000d91c783b */ /* 0x000fe20000004200 */
[----:B------:R-:W-:Y:S02]  /*37c0*/  FMNMX.FTZ R5, R189, R2, !PT ;  /* 0x00000002bd057209 */ /* 0x000fe40007810000 */
[----:B------:R-:W-:Y:S02]  /*37d0*/  FMNMX.FTZ R4, R214, R4, !PT ;  /* 0x00000004d6047209 */ /* 0x000fe40007810000 */
[----:B------:R-:W-:-:S02]  /*37e0*/  FMNMX.FTZ R5, R187, R5, !PT ;  /* 0x00000005bb057209 */ /* 0x000fc40007810000 */
[----:B-1----:R-:W-:Y:S02]  /*37f0*/  FMNMX.FTZ R2, R6, R7, !PT ;  /* 0x0000000706027209 */ /* 0x002fe40007810000 */
[----:B------:R-:W-:Y:S01]  /*3800*/  SHFL.BFLY PT, R7, R4, 0x2, 0x1f ;  /* 0x0c401f0004077f89 */ /* 0x000fe200000e0000 */
[----:B------:R-:W-:Y:S02]  /*3810*/  FMNMX.FTZ R5, R190, R5, !PT ;  /* 0x00000005be057209 */ /* 0x000fe40007810000 */
[----:B--2---:R-:W-:Y:S02]  /*3820*/  FMNMX.FTZ R103, R103, R8, !PT ;  /* 0x0000000867677209 */ /* 0x004fe40007810000 */
[----:B------:R-:W-:Y:S01]  /*3830*/  FMNMX.FTZ R5, R188, R5, !PT ;  /* 0x00000005bc057209 */ /* 0x000fe20007810000 */
[----:B------:R-:W1:Y:S01]  /*3840*/  SHFL.BFLY PT, R8, R2, 0x1, 0x1f ;  /* 0x0c201f0002087f89 */ /* 0x000e6200000e0000 */
[----:B------:R-:W-:Y:S01]  /*3850*/  FSEL R215, R40, -INF , P6 ;  /* 0xff80000028d77808 */ /* 0x000fe20003000000 */
[----:B------:R-:W-:Y:S01]  /*3860*/  FMUL.FTZ R13, R103, c[0x0][0x2d0] ;  /* 0x0000b400670d7a20 */ /* 0x000fe20000410000 */
[----:B------:R-:W-:Y:S01]  /*3870*/  FMNMX.FTZ R5, R137, R5, !PT ;  /* 0x0000000589057209 */ /* 0x000fe20007810000 */
[----:B------:R-:W-:Y:S01]  /*3880*/  LDSM.16.MT88.4 R40, [R218+0x2100] ;  /* 0x00210000da28783b */ /* 0x000fe20000004200 */
[----:B------:R-:W-:-:S02]  /*3890*/  FSETP.NEU.FTZ.AND P6, PT, R103, -INF , PT ;  /* 0xff8000006700780b */ /* 0x000fc40003fdd000 */
[----:B------:R-:W-:Y:S02]  /*38a0*/  FSEL R234, R34, -INF , P1 ;  /* 0xff80000022ea7808 */ /* 0x000fe40000800000 */
[----:B------:R-:W-:Y:S02]  /*38b0*/  FMNMX.FTZ R5, R215, R5, !PT ;  /* 0x00000005d7057209 */ /* 0x000fe40007810000 */
[----:B------:R-:W-:Y:S02]  /*38c0*/  FSEL R13, R13, RZ, P6 ;  /* 0x000000ff0d0d7208 */ /* 0x000fe40003000000 */
[----:B------:R-:W-:Y:S02]  /*38d0*/  FSEL R237, R33, -INF , P0 ;  /* 0xff80000021ed7808 */ /* 0x000fe40000000000 */
[----:B------:R-:W-:Y:S01]  /*38e0*/  FMNMX.FTZ R5, R234, R5, !PT ;  /* 0x00000005ea057209 */ /* 0x000fe20007810000 */
[----:B------:R-:W-:-:S03]  /*38f0*/  FFMA.FTZ R6, R9, c[0x0][0x2d0], -R13 ;  /* 0x0000b40009067a23 */ /* 0x000fc6000001080d */
[----:B------:R-:W-:Y:S01]  /*3900*/  FMNMX.FTZ R5, R237, R5, !PT ;  /* 0x00000005ed057209 */ /* 0x000fe20007810000 */
[----:B------:R2:W-:Y:S01]  /*3910*/  MUFU.EX2 R192, R6 ;  /* 0x0000000600c07308 */ /* 0x0005e20000000800 */
[----:B-1----:R-:W-:-:S04]  /*3920*/  FMNMX.FTZ R2, R2, R8, !PT ;  /* 0x0000000802027209 */ /* 0x002fc80007810000 */
[C---:B------:R-:W-:Y:S01]  /*3930*/  FSETP.NEU.FTZ.AND P0, PT, R2.reuse, -INF , PT ;  /* 0xff8000000200780b */ /* 0x040fe20003f1d000 */
[----:B------:R-:W-:-:S05]  /*3940*/  FMUL.FTZ R12, R2, c[0x0][0x2d0] ;  /* 0x0000b400020c7a20 */ /* 0x000fca0000410000 */
[----:B------:R-:W-:Y:S02]  /*3950*/  FSEL R12, R12, RZ, P0 ;  /* 0x000000ff0c0c7208 */ /* 0x000fe40000000000 */
[----:B--2---:R-:W-:Y:S01]  /*3960*/  FMNMX.FTZ R6, R4, R7, !PT ;  /* 0x0000000704067209 */ /* 0x004fe20007810000 */
[----:B------:R-:W-:Y:S01]  /*3970*/  FFMA.FTZ R4, R10, c[0x0][0x2d0], -R13 ;  /* 0x0000b4000a047a23 */ /* 0x000fe2000001080d */
[----:B------:R-:W-:Y:S01]  /*3980*/  SHFL.BFLY PT, R7, R5, 0x2, 0x1f ;  /* 0x0c401f0005077f89 */ /* 0x000fe200000e0000 */
[--C-:B------:R-:W-:Y:S02]  /*3990*/  FFMA.FTZ R0, R16, c[0x0][0x2d0], -R12.reuse ;  /* 0x0000b40010007a23 */ /* 0x100fe4000001080c */
[----:B------:R1:W-:Y:S01]  /*39a0*/  MUFU.EX2 R19, R4 ;  /* 0x0000000400137308 */ /* 0x0003e20000000800 */
[----:B------:R-:W2:Y:S01]  /*39b0*/  SHFL.BFLY PT, R105, R6, 0x1, 0x1f ;  /* 0x0c201f0006697f89 */ /* 0x000ea200000e0000 */
[----:B------:R-:W-:-:S06]  /*39c0*/  FFMA.FTZ R3, R18, c[0x0][0x2d0], -R12 ;  /* 0x0000b40012037a23 */ /* 0x000fcc000001080c */
[----:B------:R3:W-:Y:S01]  /*39d0*/  MUFU.EX2 R197, R0 ;  /* 0x0000000000c57308 */ /* 0x0007e20000000800 */
[----:B-1----:R-:W-:-:S07]  /*39e0*/  FFMA.FTZ R4, R11, c[0x0][0x2d0], -R13 ;  /* 0x0000b4000b047a23 */ /* 0x002fce000001080d */
[----:B------:R-:W-:Y:S01]  /*39f0*/  MUFU.EX2 R182, R3 ;  /* 0x0000000300b67308 */ /* 0x000fe20000000800 */
[----:B---3--:R-:W-:-:S07]  /*3a00*/  FFMA.FTZ R0, R17, c[0x0][0x2d0], -R12 ;  /* 0x0000b40011007a23 */ /* 0x008fce000001080c */
[----:B------:R1:W-:Y:S01]  /*3a10*/  MUFU.EX2 R136, R4 ;  /* 0x0000000400887308 */ /* 0x0003e20000000800 */
[----:B--2---:R-:W-:-:S04]  /*3a20*/  FMNMX.FTZ R105, R6, R105, !PT ;  /* 0x0000006906697209 */ /* 0x004fc80007810000 */
[C---:B------:R-:W-:Y:S01]  /*3a30*/  FSETP.NEU.FTZ.AND P0, PT, R105.reuse, -INF , PT ;  /* 0xff8000006900780b */ /* 0x040fe20003f1d000 */
[----:B-1----:R-:W-:Y:S02]  /*3a40*/  FFMA.FTZ R4, R14, c[0x0][0x2d0], -R13 ;  /* 0x0000b4000e047a23 */ /* 0x002fe4000001080d */
[----:B------:R1:W-:Y:S08]  /*3a50*/  MUFU.EX2 R14, R0 ;  /* 0x00000000000e7308 */ /* 0x0003f00000000800 */
[----:B------:R2:W3:Y:S01]  /*3a60*/  MUFU.EX2 R181, R4 ;  /* 0x0000000400b57308 */ /* 0x0004e20000000800 */
[----:B-1----:R-:W-:-:S05]  /*3a70*/  FMUL.FTZ R0, R105, c[0x0][0x2d0] ;  /* 0x0000b40069007a20 */ /* 0x002fca0000410000 */
[----:B------:R-:W-:Y:S01]  /*3a80*/  FSEL R0, R0, RZ, P0 ;  /* 0x000000ff00007208 */ /* 0x000fe20000000000 */
[----:B--2---:R-:W-:Y:S01]  /*3a90*/  FFMA.FTZ R4, R15, c[0x0][0x2d0], -R12 ;  /* 0x0000b4000f047a23 */ /* 0x004fe2000001080c */
[----:B---3--:R-:W-:Y:S01]  /*3aa0*/  F2FP.BF16.PACK_AB R6, R181, R136 ;  /* 0x00000088b506723e */ /* 0x008fe200000010ff */
[----:B------:R-:W-:Y:S02]  /*3ab0*/  IMAD.MOV.U32 R15, RZ, RZ, R19 ;  /* 0x000000ffff0f7224 */ /* 0x000fe400078e0013 */
[----:B------:R1:W2:Y:S01]  /*3ac0*/  MUFU.EX2 R196, R4 ;  /* 0x0000000400c47308 */ /* 0x0002a20000000800 */
[--C-:B------:R-:W-:Y:S01]  /*3ad0*/  FFMA.FTZ R3, R32, c[0x0][0x2d0], -R0.reuse ;  /* 0x0000b40020037a23 */ /* 0x100fe20000010800 */
[----:B------:R-:W-:Y:S01]  /*3ae0*/  LDSM.16.MT88.4 R16, [R218+0x1100] ;  /* 0x00110000da10783b */ /* 0x000fe20000004200 */
[----:B------:R-:W-:-:S03]  /*3af0*/  FFMA.FTZ R8, R37, c[0x0][0x2d0], -R0 ;  /* 0x0000b40025087a23 */ /* 0x000fc60000010800 */
[----:B------:R-:W-:Y:S02]  /*3b00*/  LDSM.16.MT88.4 R32, [R217+0x2100] ;  /* 0x00210000d920783b */ /* 0x000fe40000004200 */
[----:B------:R3:W-:Y:S01]  /*3b10*/  MUFU.EX2 R251, R3 ;  /* 0x0000000300fb7308 */ /* 0x0007e20000000800 */
[----:B-1----:R-:W-:-:S07]  /*3b20*/  FMNMX.FTZ R4, R5, R7, !PT ;  /* 0x0000000705047209 */ /* 0x002fce0007810000 */
[----:B------:R1:W-:Y:S01]  /*3b30*/  MUFU.EX2 R252, R8 ;  /* 0x0000000800fc7308 */ /* 0x0003e20000000800 */
[----:B------:R-:W-:Y:S01]  /*3b40*/  F2FP.BF16.PACK_AB R7, R182, R14 ;  /* 0x0000000eb607723e */ /* 0x000fe200000010ff */
[----:B------:R-:W4:Y:S01]  /*3b50*/  SHFL.BFLY PT, R5, R4, 0x1, 0x1f ;  /* 0x0c201f0004057f89 */ /* 0x000f2200000e0000 */
[----:B---3--:R-:W-:-:S05]  /*3b60*/  FFMA.FTZ R3, R36, c[0x0][0x2d0], -R0 ;  /* 0x0000b40024037a23 */ /* 0x008fca0000010800 */
[----:B------:R3:W-:Y:S01]  /*3b70*/  MUFU.EX2 R247, R3 ;  /* 0x0000000300f77308 */ /* 0x0007e20000000800 */
[----:B-1----:R-:W-:-:S07]  /*3b80*/  FFMA.FTZ R8, R38, c[0x0][0x2d0], -R0 ;  /* 0x0000b40026087a23 */ /* 0x002fce0000010800 */
[----:B------:R-:W1:Y:S01]  /*3b90*/  MUFU.EX2 R180, R8 ;  /* 0x0000000800b47308 */ /* 0x000e620000000800 */
[----:B----4-:R-:W-:Y:S02]  /*3ba0*/  FMNMX.FTZ R104, R4, R5, !PT ;  /* 0x0000000504687209 */ /* 0x010fe40007810000 */
[----:B------:R-:W-:Y:S02]  /*3bb0*/  F2FP.BF16.PACK_AB R4, R15, R192 ;  /* 0x000000c00f04723e */ /* 0x000fe400000010ff */
[C---:B------:R-:W-:Y:S01]  /*3bc0*/  FSETP.NEU.FTZ.AND P0, PT, R104.reuse, -INF , PT ;  /* 0xff8000006800780b */ /* 0x040fe20003f1d000 */
[----:B---3--:R-:W-:Y:S01]  /*3bd0*/  FMUL.FTZ R3, R104, c[0x0][0x2d0] ;  /* 0x0000b40068037a20 */ /* 0x008fe20000410000 */
[----:B--2---:R-:W-:Y:S02]  /*3be0*/  F2FP.BF16.PACK_AB R5, R197, R196 ;  /* 0x000000c4c505723e */ /* 0x004fe400000010ff */
[----:B-1----:R-:W-:Y:S02]  /*3bf0*/  F2FP.BF16.PACK_AB R10, R180, R252 ;  /* 0x000000fcb40a723e */ /* 0x002fe400000010ff */
[----:B------:R-:W-:-:S02]  /*3c00*/  FSEL R3, R3, RZ, P0 ;  /* 0x000000ff03037208 */ /* 0x000fc40000000000 */
[----:B------:R-:W-:Y:S01]  /*3c10*/  PLOP3.LUT P0, PT, PT, PT, UP0, 0x40, 0x0 ;  /* 0x000000000000781c */ /* 0x000fe20003f0e808 */
[C---:B------:R-:W-:Y:S02]  /*3c20*/  HMMA.16816.F32.BF16 R124, R4.reuse, R28, RZ ;  /* 0x0000001c047c723c */ /* 0x040fe400000418ff */
[--C-:B------:R-:W-:Y:S02]  /*3c30*/  FFMA.FTZ R8, R39, c[0x0][0x2d0], -R3.reuse ;  /* 0x0000b40027087a23 */ /* 0x100fe40000010803 */
[----:B------:R-:W-:Y:S02]  /*3c40*/  LDSM.16.MT88.4 R36, [R218+0x2500] ;  /* 0x00250000da24783b */ /* 0x000fe40000004200 */
[----:B------:R1:W-:Y:S02]  /*3c50*/  MUFU.EX2 R244, R8 ;  /* 0x0000000800f47308 */ /* 0x0003e40000000800 */
[C---:B------:R-:W-:Y:S08]  /*3c60*/  HMMA.16816.F32.BF16 R120, R4.reuse, R24, RZ ;  /* 0x000000180478723c */ /* 0x040ff000000418ff */
[----:B------:R-:W-:Y:S01]  /*3c70*/  HMMA.16816.F32.BF16 R116, R4, R20, RZ ;  /* 0x000000140474723c */ /* 0x000fe200000418ff */
[----:B-1----:R-:W-:-:S07]  /*3c80*/  FFMA.FTZ R8, R44, c[0x0][0x2d0], -R3 ;  /* 0x0000b4002c087a23 */ /* 0x002fce0000010803 */
[C---:B------:R-:W-:Y:S01]  /*3c90*/  HMMA.16816.F32.BF16 R112, R4.reuse, R16, RZ ;  /* 0x000000100470723c */ /* 0x040fe200000418ff */
[----:B------:R1:W2:Y:S07]  /*3ca0*/  MUFU.EX2 R243, R8 ;  /* 0x0000000800f37308 */ /* 0x0002ae0000000800 */
[C---:B------:R-:W-:Y:S08]  /*3cb0*/  HMMA.16816.F32.BF16 R108, R4.reuse, R32, RZ ;  /* 0x00000020046c723c */ /* 0x040ff000000418ff */
[----:B------:R-:W-:Y:S01]  /*3cc0*/  HMMA.16816.F32.BF16 R96, R4, R40, RZ ;  /* 0x000000280460723c */ /* 0x000fe200000418ff */
[----:B-1----:R-:W-:Y:S01]  /*3cd0*/  FFMA.FTZ R8, R45, c[0x0][0x2d0], -R3 ;  /* 0x0000b4002d087a23 */ /* 0x002fe20000010803 */
[----:B--2---:R-:W-:-:S03]  /*3ce0*/  F2FP.BF16.PACK_AB R9, R243, R244 ;  /* 0x000000f4f309723e */ /* 0x004fc600000010ff */
[----:B------:R1:W-:Y:S03]  /*3cf0*/  MUFU.EX2 R246, R8 ;  /* 0x0000000800f67308 */ /* 0x0003e60000000800 */
[C---:B------:R-:W-:Y:S08]  /*3d00*/  HMMA.16816.F32.BF16 R92, R4.reuse, R30, RZ ;  /* 0x0000001e045c723c */ /* 0x040ff000000418ff */
[----:B------:R-:W-:Y:S01]  /*3d10*/  HMMA.16816.F32.BF16 R88, R4, R26, RZ ;  /* 0x0000001a0458723c */ /* 0x000fe200000418ff */
[----:B-1----:R-:W-:-:S07]  /*3d20*/  FFMA.FTZ R8, R46, c[0x0][0x2d0], -R3 ;  /* 0x0000b4002e087a23 */ /* 0x002fce0000010803 */
[C---:B------:R-:W-:Y:S01]  /*3d30*/  HMMA.16816.F32.BF16 R84, R4.reuse, R22, RZ ;  /* 0x000000160454723c */ /* 0x040fe200000418ff */
[----:B------:R1:W2:Y:S07]  /*3d40*/  MUFU.EX2 R250, R8 ;  /* 0x0000000800fa7308 */ /* 0x0002ae0000000800 */
[C---:B------:R-:W-:Y:S08]  /*3d50*/  HMMA.16816.F32.BF16 R80, R4.reuse, R18, RZ ;  /* 0x000000120450723c */ /* 0x040ff000000418ff */
[----:B------:R-:W-:Y:S01]  /*3d60*/  HMMA.16816.F32.BF16 R76, R4, R34, RZ ;  /* 0x00000022044c723c */ /* 0x000fe200000418ff */
[----:B-1----:R-:W-:-:S02]  /*3d70*/  F2FP.BF16.PACK_AB R8, R247, R251 ;  /* 0x000000fbf708723e */ /* 0x002fc400000010ff */
[----:B--2---:R-:W-:-:S05]  /*3d80*/  F2FP.BF16.PACK_AB R11, R250, R246 ;  /* 0x000000f6fa0b723e */ /* 0x004fca00000010ff */
[----:B------:R-:W-:Y:S07]  /*3d90*/  HMMA.16816.F32.BF16 R68, R4, R42, RZ ;  /* 0x0000002a0444723c */ /* 0x000fee00000418ff */
[--C-:B------:R-:W-:Y:S01]  /*3da0*/  FFMA.FTZ R4, R47, c[0x0][0x2d0], -R13.reuse ;  /* 0x0000b4002f047a23 */ /* 0x100fe2000001080d */
[C---:B------:R-:W-:Y:S03]  /*3db0*/  HMMA.16816.F32.BF16 R72, R8.reuse, R28, RZ ;  /* 0x0000001c0848723c */ /* 0x040fe600000418ff */
[----:B------:R1:W-:Y:S05]  /*3dc0*/  MUFU.EX2 R245, R4 ;  /* 0x0000000400f57308 */ /* 0x0003ea0000000800 */
[C---:B------:R-:W-:Y:S01]  /*3dd0*/  HMMA.16816.F32.BF16 R144, R8.reuse, R30, RZ ;  /* 0x0000001e0890723c */ /* 0x040fe200000418ff */
[----:B------:R-:W-:Y:S07]  /*3de0*/  LDSM.16.MT88.4 R28, [R218+0x1500] ;  /* 0x00150000da1c783b */ /* 0x000fee0000004200 */
[----:B------:R-:W-:Y:S01]  /*3df0*/  HMMA.16816.F32.BF16 R64, R8, R24, RZ ;  /* 0x000000180840723c */ /* 0x000fe200000418ff */
[----:B-1----:R-:W-:-:S04]  /*3e00*/  FFMA.FTZ R4, R48, c[0x0][0x2d0], -R13 ;  /* 0x0000b40030047a23 */ /* 0x002fc8000001080d */
[----:B------:R1:W-:Y:S03]  /*3e10*/  MUFU.EX2 R138, R4 ;  /* 0x00000004008a7308 */ /* 0x0003e60000000800 */
[C---:B------:R-:W-:Y:S01]  /*3e20*/  HMMA.16816.F32.BF16 R140, R8.reuse, R26, RZ ;  /* 0x0000001a088c723c */ /* 0x040fe200000418ff */
[----:B------:R-:W-:Y:S07]  /*3e30*/  LDSM.16.MT88.4 R24, [R217+0x500] ;  /* 0x00050000d918783b */ /* 0x000fee0000004200 */
[----:B------:R-:W-:Y:S01]  /*3e40*/  HMMA.16816.F32.BF16 R60, R8, R20, RZ ;  /* 0x00000014083c723c */ /* 0x000fe200000418ff */
[----:B-1----:R-:W-:-:S07]  /*3e50*/  FFMA.FTZ R4, R49, c[0x0][0x2d0], -R13 ;  /* 0x0000b40031047a23 */ /* 0x002fce000001080d */
[C---:B------:R-:W-:Y:S01]  /*3e60*/  HMMA.16816.F32.BF16 R132, R8.reuse, R22, RZ ;  /* 0x000000160884723c */ /* 0x040fe200000418ff */
[----:B------:R-:W-:Y:S01]  /*3e70*/  LDSM.16.MT88.4 R20, [R218+0x500] ;  /* 0x00050000da14783b */ /* 0x000fe20000004200 */
[----:B------:R1:W-:Y:S06]  /*3e80*/  MUFU.EX2 R249, R4 ;  /* 0x0000000400f97308 */ /* 0x0003ec0000000800 */
[C---:B------:R-:W-:Y:S08]  /*3e90*/  HMMA.16816.F32.BF16 R52, R8.reuse, R16, RZ ;  /* 0x000000100834723c */ /* 0x040ff000000418ff */
[----:B------:R-:W-:Y:S01]  /*3ea0*/  HMMA.16816.F32.BF16 R148, R8, R18, RZ ;  /* 0x000000120894723c */ /* 0x000fe200000418ff */
[----:B------:R-:W2:Y:S01]  /*3eb0*/  LDSM.16.MT88.4 R16, [R217+0x1500] ;  /* 0x00150000d910783b */ /* 0x000ea20000004200 */
[----:B-1----:R-:W-:-:S04]  /*3ec0*/  FFMA.FTZ R4, R50, c[0x0][0x2d0], -R13 ;  /* 0x0000b40032047a23 */ /* 0x002fc8000001080d */
[----:B------:R1:W3:Y:S02]  /*3ed0*/  MUFU.EX2 R248, R4 ;  /* 0x0000000400f87308 */ /* 0x0002e40000000800 */
[C---:B------:R-:W-:Y:S08]  /*3ee0*/  HMMA.16816.F32.BF16 R156, R8.reuse, R34, RZ ;  /* 0x00000022089c723c */ /* 0x040ff000000418ff */
[----:B------:R-:W-:Y:S01]  /*3ef0*/  HMMA.16816.F32.BF16 R44, R8, R40, RZ ;  /* 0x00000028082c723c */ /* 0x000fe200000418ff */
[----:B-1----:R-:W-:-:S07]  /*3f00*/  FFMA.FTZ R4, R51, c[0x0][0x2d0], -R12 ;  /* 0x0000b40033047a23 */ /* 0x002fce000001080c */
[C---:B------:R-:W-:Y:S01]  /*3f10*/  HMMA.16816.F32.BF16 R168, R8.reuse, R42, RZ ;  /* 0x0000002a08a8723c */ /* 0x040fe200000418ff */
[----:B---3--:R-:W-:Y:S01]  /*3f20*/  F2FP.BF16.PACK_AB R6, R248, R249 ;  /* 0x000000f9f806723e */ /* 0x008fe200000010ff */
[----:B------:R1:W-:Y:S06]  /*3f30*/  MUFU.EX2 R240, R4 ;  /* 0x0000000400f07308 */ /* 0x0003ec0000000800 */
[----:B------:R-:W-:Y:S01]  /*3f40*/  HMMA.16816.F32.BF16 R48, R8, R32, RZ ;  /* 0x000000200830723c */ /* 0x000fe200000418ff */
[----:B------:R-:W3:Y:S06]  /*3f50*/  LDSM.16.MT88.4 R32, [R217+0x2500] ;  /* 0x00250000d920783b */ /* 0x000eec0000004200 */
[----:B------:R-:W-:-:S02]  /*3f60*/  FFMA.FTZ R8, R102, c[0x0][0x2d0], -R0 ;  /* 0x0000b40066087a23 */ /* 0x000fc40000010800 */
[----:B-1----:R-:W-:Y:S02]  /*3f70*/  FFMA.FTZ R4, R57, c[0x0][0x2d0], -R12 ;  /* 0x0000b40039047a23 */ /* 0x002fe4000001080c */
[----:B------:R1:W-:Y:S01]  /*3f80*/  MUFU.EX2 R233, R8 ;  /* 0x0000000800e97308 */ /* 0x0003e20000000800 */
[----:B------:R-:W-:-:S07]  /*3f90*/  IMAD.MOV.U32 R57, RZ, RZ, R138 ;  /* 0x000000ffff397224 */ /* 0x000fce00078e008a */
[----:B------:R4:W5:Y:S01]  /*3fa0*/  MUFU.EX2 R5, R4 ;  /* 0x0000000400057308 */ /* 0x0009620000000800 */
[----:B-1----:R-:W-:-:S07]  /*3fb0*/  FFMA.FTZ R8, R106, c[0x0][0x2d0], -R0 ;  /* 0x0000b4006a087a23 */ /* 0x002fce0000010800 */
[----:B------:R1:W-:Y:S01]  /*3fc0*/  MUFU.EX2 R213, R8 ;  /* 0x0000000800d57308 */ /* 0x0003e20000000800 */
[----:B----4-:R-:W-:Y:S02]  /*3fd0*/  FFMA.FTZ R4, R58, c[0x0][0x2d0], -R12 ;  /* 0x0000b4003a047a23 */ /* 0x010fe4000001080c */
[----:B-----5:R-:W-:-:S05]  /*3fe0*/  IMAD.MOV.U32 R58, RZ, RZ, R5 ;  /* 0x000000ffff3a7224 */ /* 0x020fca00078e0005 */
[----:B------:R4:W-:Y:S01]  /*3ff0*/  MUFU.EX2 R242, R4 ;  /* 0x0000000400f27308 */ /* 0x0009e20000000800 */
[----:B------:R-:W-:Y:S01]  /*4000*/  F2FP.BF16.PACK_AB R5, R58, R240 ;  /* 0x000000f03a05723e */ /* 0x000fe200000010ff */
[----:B-1----:R-:W-:-:S06]  /*4010*/  FFMA.FTZ R8, R107, c[0x0][0x2d0], -R3 ;  /* 0x0000b4006b087a23 */ /* 0x002fcc0000010803 */
[----:B------:R1:W-:Y:S01]  /*4020*/  MUFU.EX2 R209, R8 ;  /* 0x0000000800d17308 */ /* 0x0003e20000000800 */
[----:B----4-:R-:W-:Y:S02]  /*4030*/  FFMA.FTZ R4, R59, c[0x0][0x2d0], -R12 ;  /* 0x0000b4003b047a23 */ /* 0x010fe4000001080c */
[----:B------:R-:W-:-:S05]  /*4040*/  IMAD.MOV.U32 R59, RZ, RZ, R137 ;  /* 0x000000ffff3b7224 */ /* 0x000fca00078e0089 */
[----:B------:R4:W5:Y:S01]  /*4050*/  MUFU.EX2 R241, R4 ;  /* 0x0000000400f17308 */ /* 0x0009620000000800 */
[----:B-1----:R-:W-:Y:S02]  /*4060*/  FFMA.FTZ R8, R128, c[0x0][0x2d0], -R3 ;  /* 0x0000b40080087a23 */ /* 0x002fe40000010803 */
[----:B------:R-:W-:-:S05]  /*4070*/  IMAD.MOV.U32 R128, RZ, RZ, R180 ;  /* 0x000000ffff807224 */ /* 0x000fca00078e00b4 */
[----:B------:R1:W-:Y:S01]  /*4080*/  MUFU.EX2 R191, R8 ;  /* 0x0000000800bf7308 */ /* 0x0003e20000000800 */
[----:B----4-:R-:W-:Y:S01]  /*4090*/  FFMA.FTZ R4, R100, c[0x0][0x2d0], -R0 ;  /* 0x0000b40064047a23 */ /* 0x010fe20000010800 */
[----:B-----5:R-:W-:Y:S01]  /*40a0*/  F2FP.BF16.PACK_AB R7, R241, R242 ;  /* 0x000000f2f107723e */ /* 0x020fe200000010ff */
[----:B------:R-:W-:-:S05]  /*40b0*/  IMAD.MOV.U32 R100, RZ, RZ, R136 ;  /* 0x000000ffff647224 */ /* 0x000fca00078e0088 */
[----:B------:R4:W-:Y:S01]  /*40c0*/  MUFU.EX2 R235, R4 ;  /* 0x0000000400eb7308 */ /* 0x0009e20000000800 */
[----:B-1----:R-:W-:Y:S02]  /*40d0*/  FFMA.FTZ R8, R129, c[0x0][0x2d0], -R3 ;  /* 0x0000b40081087a23 */ /* 0x002fe40000010803 */
[----:B------:R-:W-:-:S05]  /*40e0*/  IMAD.MOV.U32 R129, RZ, RZ, R14 ;  /* 0x000000ffff817224 */ /* 0x000fca00078e000e */
[----:B------:R1:W-:Y:S01]  /*40f0*/  MUFU.EX2 R208, R8 ;  /* 0x0000000800d07308 */ /* 0x0003e20000000800 */
[----:B------:R-:W-:Y:S02]  /*4100*/  FFMA.FTZ R14, R165, c[0x0][0x2d0], -R12 ;  /* 0x0000b400a50e7a23 */ /* 0x000fe4000001080c */
[----:B----4-:R-:W-:-:S05]  /*4110*/  FFMA.FTZ R4, R101, c[0x0][0x2d0], -R0 ;  /* 0x0000b40065047a23 */ /* 0x010fca0000010800 */
[----:B------:R4:W5:Y:S01]  /*4120*/  MUFU.EX2 R183, R4 ;  /* 0x0000000400b77308 */ /* 0x0009620000000800 */
[----:B-1----:R-:W-:-:S07]  /*4130*/  FFMA.FTZ R8, R130, c[0x0][0x2d0], -R3 ;  /* 0x0000b40082087a23 */ /* 0x002fce0000010803 */
[----:B------:R1:W-:Y:S01]  /*4140*/  MUFU.EX2 R180, R14 ;  /* 0x0000000e00b47308 */ /* 0x0003e20000000800 */
[----:B----4-:R-:W-:-:S07]  /*4150*/  F2FP.BF16.PACK_AB R4, R57, R245 ;  /* 0x000000f53904723e */ /* 0x010fce00000010ff */
[----:B------:R4:W4:Y:S01]  /*4160*/  MUFU.EX2 R206, R8 ;  /* 0x0000000800ce7308 */ /* 0x0009220000000800 */
[----:B--2---:R-:W-:Y:S01]  /*4170*/  HMMA.16816.F32.BF16 R160, R4, R16, R116 ;  /* 0x0000001004a0723c */ /* 0x004fe20000041874 */
[----:B-1----:R-:W-:-:S07]  /*4180*/  FFMA.FTZ R14, R166, c[0x0][0x2d0], -R12 ;  /* 0x0000b400a60e7a23 */ /* 0x002fce000001080c */
[----:B---3--:R-:W-:Y:S01]  /*4190*/  HMMA.16816.F32.BF16 R116, R4, R32, R108 ;  /* 0x000000200474723c */ /* 0x008fe2000004186c */
[----:B----4-:R-:W-:-:S04]  /*41a0*/  FFMA.FTZ R8, R131, c[0x0][0x2d0], -R13 ;  /* 0x0000b40083087a23 */ /* 0x010fc8000001080d */
[----:B------:R1:W-:Y:S03]  /*41b0*/  MUFU.EX2 R199, R8 ;  /* 0x0000000800c77308 */ /* 0x0003e60000000800 */
[C---:B------:R-:W-:Y:S08]  /*41c0*/  HMMA.16816.F32.BF16 R172, R4.reuse, R20, R120 ;  /* 0x0000001404ac723c */ /* 0x040ff00000041878 */
[----:B------:R-:W-:Y:S01]  /*41d0*/  HMMA.16816.F32.BF16 R108, R4, R36, R96 ;  /* 0x00000024046c723c */ /* 0x000fe20000041860 */
[----:B-1----:R-:W-:-:S07]  /*41e0*/  FFMA.FTZ R8, R154, c[0x0][0x2d0], -R13 ;  /* 0x0000b4009a087a23 */ /* 0x002fce000001080d */
[C---:B------:R-:W-:Y:S01]  /*41f0*/  HMMA.16816.F32.BF16 R176, R4.reuse, R24, R124 ;  /* 0x0000001804b0723c */ /* 0x040fe2000004187c */
[----:B------:R-:W-:Y:S01]  /*4200*/  IMAD.MOV.U32 R154, RZ, RZ, R192 ;  /* 0x000000ffff9a7224 */ /* 0x000fe200078e00c0 */
[----:B------:R1:W2:Y:S06]  /*4210*/  MUFU.EX2 R198, R8 ;  /* 0x0000000800c67308 */ /* 0x0002ac0000000800 */
[C---:B------:R-:W-:Y:S08]  /*4220*/  HMMA.16816.F32.BF16 R120, R4.reuse, R26, R92 ;  /* 0x0000001a0478723c */ /* 0x040ff0000004185c */
[----:B------:R-:W-:Y:S01]  /*4230*/  HMMA.16816.F32.BF16 R136, R4, R22, R88 ;  /* 0x000000160488723c */ /* 0x000fe20000041858 */
[----:B-1----:R-:W-:-:S02]  /*4240*/  FFMA.FTZ R8, R153, c[0x0][0x2d0], -R13 ;  /* 0x0000b40099087a23 */ /* 0x002fc4000001080d */
[----:B------:R-:W-:Y:S02]  /*4250*/  IMAD.MOV.U32 R153, RZ, RZ, R197 ;  /* 0x000000ffff997224 */ /* 0x000fe400078e00c5 */
[----:B------:R1:W-:Y:S03]  /*4260*/  MUFU.EX2 R197, R8 ;  /* 0x0000000800c57308 */ /* 0x0003e60000000800 */
[C---:B------:R-:W-:Y:S08]  /*4270*/  HMMA.16816.F32.BF16 R96, R4.reuse, R18, R84 ;  /* 0x000000120460723c */ /* 0x040ff00000041854 */
[----:B------:R-:W-:Y:S01]  /*4280*/  HMMA.16816.F32.BF16 R124, R4, R28, R112 ;  /* 0x0000001c047c723c */ /* 0x000fe20000041870 */
[----:B-1----:R-:W-:-:S07]  /*4290*/  FFMA.FTZ R8, R152, c[0x0][0x2d0], -R13 ;  /* 0x0000b40098087a23 */ /* 0x002fce000001080d */
[C---:B------:R-:W-:Y:S01]  /*42a0*/  HMMA.16816.F32.BF16 R92, R4.reuse, R30, R80 ;  /* 0x0000001e045c723c */ /* 0x040fe20000041850 */
[----:B------:R-:W-:Y:S02]  /*42b0*/  IMAD.MOV.U32 R152, RZ, RZ, R196 ;  /* 0x000000ffff987224 */ /* 0x000fe400078e00c4 */
[----:B------:R1:W-:Y:S05]  /*42c0*/  MUFU.EX2 R196, R8 ;  /* 0x0000000800c47308 */ /* 0x0003ea0000000800 */
[C---:B------:R-:W-:Y:S08]  /*42d0*/  HMMA.16816.F32.BF16 R88, R4.reuse, R34, R76 ;  /* 0x000000220458723c */ /* 0x040ff0000004184c */
[----:B------:R-:W-:Y:S01]  /*42e0*/  HMMA.16816.F32.BF16 R84, R4, R38, R68 ;  /* 0x000000260454723c */ /* 0x000fe20000041844 */
[----:B-1----:R-:W-:-:S02]  /*42f0*/  FFMA.FTZ R8, R155, c[0x0][0x2d0], -R12 ;  /* 0x0000b4009b087a23 */ /* 0x002fc4000001080c */
[----:B------:R-:W-:-:S04]  /*4300*/  IMAD.MOV.U32 R155, RZ, RZ, R100 ;  /* 0x000000ffff9b7224 */ /* 0x000fc800078e0064 */
[----:B-----5:R-:W-:Y:S02]  /*4310*/  F2FP.BF16.PACK_AB R4, R183, R235 ;  /* 0x000000ebb704723e */ /* 0x020fe400000010ff */
[----:B------:R-:W-:Y:S02]  /*4320*/  F2FP.BF16.PACK_AB R5, R191, R209 ;  /* 0x000000d1bf05723e */ /* 0x000fe400000010ff */
[----:B------:R-:W-:Y:S02]  /*4330*/  F2FP.BF16.PACK_AB R6, R213, R233 ;  /* 0x000000e9d506723e */ /* 0x000fe400000010ff */
[----:B------:R-:W-:-:S07]  /*4340*/  F2FP.BF16.PACK_AB R7, R206, R208 ;  /* 0x000000d0ce07723e */ /* 0x000fce00000010ff */
[C---:B------:R-:W-:Y:S08]  /*4350*/  HMMA.16816.F32.BF16 R76, R4.reuse, R20, R64 ;  /* 0x00000014044c723c */ /* 0x040ff00000041840 */
[C---:B------:R-:W-:Y:S08]  /*4360*/  HMMA.16816.F32.BF16 R64, R4.reuse, R32, R48 ;  /* 0x000000200440723c */ /* 0x040ff00000041830 */
[C---:B------:R-:W-:Y:S01]  /*4370*/  HMMA.16816.F32.BF16 R48, R4.reuse, R22, R140 ;  /* 0x000000160430723c */ /* 0x040fe2000004188c */
[----:B------:R-:W1:Y:S06]  /*4380*/  LDSM.16.MT88.4 R20, [R217+0x1900] ;  /* 0x00190000d914783b */ /* 0x000e6c0000004200 */
[----:B------:R-:W-:Y:S01]  /*4390*/  IMAD.MOV.U32 R141, RZ, RZ, R181 ;  /* 0x000000ffff8d7224 */ /* 0x000fe200078e00b5 */
[----:B------:R-:W-:Y:S01]  /*43a0*/  HMMA.16816.F32.BF16 R80, R4, R24, R72 ;  /* 0x000000180450723c */ /* 0x000fe20000041848 */
[----:B------:R3:W-:Y:S01]  /*43b0*/  MUFU.EX2 R181, R14 ;  /* 0x0000000e00b57308 */ /* 0x0007e20000000800 */
[----:B------:R-:W-:-:S02]  /*43c0*/  IMAD.MOV.U32 R143, RZ, RZ, R183 ;  /* 0x000000ffff8f7224 */ /* 0x000fc400078e00b7 */
[----:B------:R-:W-:-:S04]  /*43d0*/  IMAD.MOV.U32 R142, RZ, RZ, R182 ;  /* 0x000000ffff8e7224 */ /* 0x000fc800078e00b6 */
[C---:B------:R-:W-:Y:S01]  /*43e0*/  HMMA.16816.F32.BF16 R72, R4.reuse, R16, R60 ;  /* 0x000000100448723c */ /* 0x040fe2000004183c */
[----:B------:R4:W-:Y:S07]  /*43f0*/  MUFU.EX2 R183, R8 ;  /* 0x0000000800b77308 */ /* 0x0009ee0000000800 */
[----:B------:R-:W-:Y:S01]  /*4400*/  HMMA.16816.F32.BF16 R68, R4, R28, R52 ;  /* 0x0000001c0444723c */ /* 0x000fe20000041834 */
[----:B---3--:R-:W-:-:S04]  /*4410*/  FFMA.FTZ R14, R167, c[0x0][0x2d0], -R0 ;  /* 0x0000b400a70e7a23 */ /* 0x008fc80000010800 */
[----:B------:R3:W-:Y:S03]  /*4420*/  MUFU.EX2 R106, R14 ;  /* 0x0000000e006a7308 */ /* 0x0007e60000000800 */
[----:B------:R-:W-:Y:S01]  /*4430*/  HMMA.16816.F32.BF16 R192, R4, R36, R44 ;  /* 0x0000002404c0723c */ /* 0x000fe2000004182c */
[----:B----4-:R-:W-:-:S04]  /*4440*/  FFMA.FTZ R8, R164, c[0x0][0x2d0], -R12 ;  /* 0x0000b400a4087a23 */ /* 0x010fc8000001080c */
[----:B------:R4:W5:Y:S03]  /*4450*/  MUFU.EX2 R182, R8 ;  /* 0x0000000800b67308 */ /* 0x0009660000000800 */
[----:B------:R-:W-:Y:S01]  /*4460*/  HMMA.16816.F32.BF16 R40, R4, R30, R148 ;  /* 0x0000001e0428723c */ /* 0x000fe20000041894 */
[----:B------:R-:W-:Y:S01]  /*4470*/  LDSM.16.MT88.4 R28, [R217+0x2900] ;  /* 0x00290000d91c783b */ /* 0x000fe20000004200 */
[----:B---3--:R-:W-:-:S06]  /*4480*/  FFMA.FTZ R14, R184, c[0x0][0x2d0], -R0 ;  /* 0x0000b400b80e7a23 */ /* 0x008fcc0000010800 */
[C---:B------:R-:W-:Y:S01]  /*4490*/  HMMA.16816.F32.BF16 R60, R4.reuse, R26, R144 ;  /* 0x0000001a043c723c */ /* 0x040fe20000041890 */
[----:B------:R3:W1:Y:S01]  /*44a0*/  MUFU.EX2 R101, R14 ;  /* 0x0000000e00657308 */ /* 0x0006620000000800 */
[----:B------:R-:W-:Y:S04]  /*44b0*/  LDSM.16.MT88.4 R24, [R218+0x1900] ;  /* 0x00190000da18783b */ /* 0x000fe80000004200 */
[----:B----4-:R-:W-:Y:S01]  /*44c0*/  LDSM.16.MT88.4 R8, [R218+0x900] ;  /* 0x00090000da08783b */ /* 0x010fe20000004200 */
[----:B------:R-:W-:Y:S01]  /*44d0*/  IMAD.MOV.U32 R145, RZ, RZ, R57 ;  /* 0x000000ffff917224 */ /* 0x000fe200078e0039 */
[----:B------:R-:W-:Y:S01]  /*44e0*/  HMMA.16816.F32.BF16 R44, R4, R18, R132 ;  /* 0x00000012042c723c */ /* 0x000fe20000041884 */
[----:B------:R-:W-:Y:S01]  /*44f0*/  IMAD.MOV.U32 R147, RZ, RZ, R59 ;  /* 0x000000ffff937224 */ /* 0x000fe200078e003b */
[----:B------:R-:W4:Y:S01]  /*4500*/  LDSM.16.MT88.4 R16, [R217+0x900] ;  /* 0x00090000d910783b */ /* 0x000f220000004200 */
[----:B------:R-:W-:-:S02]  /*4510*/  IMAD.MOV.U32 R146, RZ, RZ, R58 ;  /* 0x000000ffff927224 */ /* 0x000fc400078e003a */
[----:B------:R-:W-:-:S03]  /*4520*/  IMAD.MOV.U32 R144, RZ, RZ, R191 ;  /* 0x000000ffff907224 */ /* 0x000fc600078e00bf */
[C---:B------:R-:W-:Y:S01]  /*4530*/  HMMA.16816.F32.BF16 R52, R4.reuse, R34, R156 ;  /* 0x000000220434723c */ /* 0x040fe2000004189c */
[----:B---3--:R-:W-:Y:S01]  /*4540*/  FFMA.FTZ R14, R186, c[0x0][0x2d0], -R0 ;  /* 0x0000b400ba0e7a23 */ /* 0x008fe20000010800 */
[----:B------:R-:W3:Y:S03]  /*4550*/  LDSM.16.MT88.4 R32, [R218+0x2900] ;  /* 0x00290000da20783b */ /* 0x000ee60000004200 */
[----:B------:R1:W-:Y:S01]  /*4560*/  MUFU.EX2 R102, R14 ;  /* 0x0000000e00667308 */ /* 0x0003e20000000800 */
[----:B------:R-:W3:Y:S02]  /*4570*/  LDSM.16.MT88.4 R156, [R217+0x1d00] ;  /* 0x001d0000d99c783b */ /* 0x000ee40000004200 */
[----:B------:R-:W-:Y:S07]  /*4580*/  HMMA.16816.F32.BF16 R36, R4, R38, R168 ;  /* 0x000000260424723c */ /* 0x000fee00000418a8 */
[----:B--2---:R-:W-:-:S02]  /*4590*/  F2FP.BF16.PACK_AB R4, R198, R199 ;  /* 0x000000c7c604723e */ /* 0x004fc400000010ff */
[----:B-----5:R-:W-:Y:S02]  /*45a0*/  F2FP.BF16.PACK_AB R5, R182, R183 ;  /* 0x000000b7b605723e */ /* 0x020fe400000010ff */
[----:B------:R-:W-:Y:S01]  /*45b0*/  F2FP.BF16.PACK_AB R6, R196, R197 ;  /* 0x000000c5c406723e */ /* 0x000fe200000010ff */
[----:B-1----:R-:W-:Y:S01]  /*45c0*/  FFMA.FTZ R14, R185, c[0x0][0x2d0], -R0 ;  /* 0x0000b400b90e7a23 */ /* 0x002fe20000010800 */
[----:B------:R-:W-:-:S03]  /*45d0*/  F2FP.BF16.PACK_AB R7, R181, R180 ;  /* 0x000000b4b507723e */ /* 0x000fc600000010ff */
[----:B------:R1:W-:Y:S04]  /*45e0*/  MUFU.EX2 R107, R14 ;  /* 0x0000000e006b7308 */ /* 0x0003e80000000800 */
[C---:B------:R-:W-:Y:S08]  /*45f0*/  HMMA.16816.F32.BF16 R148, R4.reuse, R20, R160 ;  /* 0x000000140494723c */ /* 0x040ff000000418a0 */
[----:B----4-:R-:W-:Y:S01]  /*4600*/  HMMA.16816.F32.BF16 R112, R4, R16, R176 ;  /* 0x000000100470723c */ /* 0x010fe200000418b0 */
[----:B-1----:R-:W-:-:S04]  /*4610*/  FFMA.FTZ R14, R189, c[0x0][0x2d0], -R3 ;  /* 0x0000b400bd0e7a23 */ /* 0x002fc80000010803 */
[----:B------:R1:W-:Y:S03]  /*4620*/  MUFU.EX2 R57, R14 ;  /* 0x0000000e00397308 */ /* 0x0003e60000000800 */
[C---:B------:R-:W-:Y:S01]  /*4630*/  HMMA.16816.F32.BF16 R132, R4.reuse, R8, R172 ;  /* 0x000000080484723c */ /* 0x040fe200000418ac */
[----:B------:R-:W-:Y:S07]  /*4640*/  LDSM.16.MT88.4 R172, [R218+0x1d00] ;  /* 0x001d0000daac783b */ /* 0x000fee0000004200 */
[----:B------:R-:W-:Y:S01]  /*4650*/  HMMA.16816.F32.BF16 R164, R4, R24, R124 ;  /* 0x0000001804a4723c */ /* 0x000fe2000004187c */
[----:B------:R-:W2:Y:S01]  /*4660*/  LDSM.16.MT88.4 R124, [R217+0xd00] ;  /* 0x000d0000d97c783b */ /* 0x000ea20000004200 */
[----:B-1----:R-:W-:-:S06]  /*4670*/  FFMA.FTZ R14, R187, c[0x0][0x2d0], -R3 ;  /* 0x0000b400bb0e7a23 */ /* 0x002fcc0000010803 */
[C---:B------:R-:W-:Y:S01]  /*4680*/  HMMA.16816.F32.BF16 R120, R4.reuse, R18, R120 ;  /* 0x000000120478723c */ /* 0x040fe20000041878 */
[----:B------:R1:W4:Y:S07]  /*4690*/  MUFU.EX2 R100, R14 ;  /* 0x0000000e00647308 */ /* 0x00032e0000000800 */
[C---:B------:R-:W-:Y:S08]  /*46a0*/  HMMA.16816.F32.BF16 R184, R4.reuse, R28, R116 ;  /* 0x0000001c04b8723c */ /* 0x040ff00000041874 */
[----:B------:R-:W-:Y:S01]  /*46b0*/  HMMA.16816.F32.BF16 R136, R4, R10, R136 ;  /* 0x0000000a0488723c */ /* 0x000fe20000041888 */
[----:B-1----:R-:W-:-:S04]  /*46c0*/  FFMA.FTZ R14, R190, c[0x0][0x2d0], -R3 ;  /* 0x0000b400be0e7a23 */ /* 0x002fc80000010803 */
[----:B------:R1:W-:Y:S03]  /*46d0*/  MUFU.EX2 R59, R14 ;  /* 0x0000000e003b7308 */ /* 0x0003e60000000800 */
[C---:B------:R-:W-:Y:S08]  /*46e0*/  HMMA.16816.F32.BF16 R96, R4.reuse, R22, R96 ;  /* 0x000000160460723c */ /* 0x040ff00000041860 */
[----:B------:R-:W-:Y:S01]  /*46f0*/  HMMA.16816.F32.BF16 R168, R4, R26, R92 ;  /* 0x0000001a04a8723c */ /* 0x000fe2000004185c */
[----:B-1----:R-:W-:-:S07]  /*4700*/  FFMA.FTZ R14, R188, c[0x0][0x2d0], -R3 ;  /* 0x0000b400bc0e7a23 */ /* 0x002fce0000010803 */
[C---:B------:R-:W-:Y:S01]  /*4710*/  HMMA.16816.F32.BF16 R88, R4.reuse, R30, R88 ;  /* 0x0000001e0458723c */ /* 0x040fe20000041858 */
[----:B------:R1:W5:Y:S07]  /*4720*/  MUFU.EX2 R58, R14 ;  /* 0x0000000e003a7308 */ /* 0x00036e0000000800 */
[C---:B---3--:R-:W-:Y:S08]  /*4730*/  HMMA.16816.F32.BF16 R188, R4.reuse, R32, R108 ;  /* 0x0000002004bc723c */ /* 0x048ff0000004186c */
[----:B------:R-:W-:Y:S01]  /*4740*/  HMMA.16816.F32.BF16 R116, R4, R34, R84 ;  /* 0x000000220474723c */ /* 0x000fe20000041854 */
[----:B-1----:R-:W-:-:S06]  /*4750*/  IMAD.MOV.U32 R14, RZ, RZ, R129 ;  /* 0x000000ffff0e7224 */ /* 0x002fcc00078e0081 */
[----:B------:R-:W-:Y:S02]  /*4760*/  F2FP.BF16.PACK_AB R4, R101, R106 ;  /* 0x0000006a6504723e */ /* 0x000fe400000010ff */
[----:B----4-:R-:W-:Y:S02]  /*4770*/  F2FP.BF16.PACK_AB R5, R100, R57 ;  /* 0x000000396405723e */ /* 0x010fe400000010ff */
[----:B------:R-:W-:Y:S02]  /*4780*/  F2FP.BF16.PACK_AB R6, R107, R102 ;  /* 0x000000666b06723e */ /* 0x000fe400000010ff */
[----:B-----5:R-:W-:-:S07]  /*4790*/  F2FP.BF16.PACK_AB R7, R58, R59 ;  /* 0x0000003b3a07723e */ /* 0x020fce00000010ff */
[C---:B------:R-:W-:Y:S01]  /*47a0*/  HMMA.16816.F32.BF16 R176, R4.reuse, R16, R80 ;  /* 0x0000001004b0723c */ /* 0x040fe20000041850 */
[----:B------:R-:W-:Y:S06]  /*47b0*/  LDSM.16.MT88.4 R80, [R217+0x2d00] ;  /* 0x002d0000d950783b */ /* 0x000fec0000004200 */
[----:B------:R-:W-:Y:S01]  /*47c0*/  IMAD.MOV.U32 R16, RZ, RZ, R128 ;  /* 0x000000ffff107224 */ /* 0x000fe200078e0080 */
[C---:B------:R-:W-:Y:S07]  /*47d0*/  HMMA.16816.F32.BF16 R108, R4.reuse, R10, R48 ;  /* 0x0000000a046c723c */ /* 0x040fee0000041830 */
[----:B------:R-:W-:Y:S01]  /*47e0*/  IMAD.MOV.U32 R50, RZ, RZ, R145 ;  /* 0x000000ffff327224 */ /* 0x000fe200078e0091 */
[----:B------:R-:W-:Y:S01]  /*47f0*/  HMMA.16816.F32.BF16 R128, R4, R8, R76 ;  /* 0x000000080480723c */ /* 0x000fe2000004184c */
[----:B------:R-:W-:-:S06]  /*4800*/  IMAD.MOV.U32 R51, RZ, RZ, R146 ;  /* 0x000000ffff337224 */ /* 0x000fcc00078e0092 */
[----:B------:R-:W-:Y:S01]  /*4810*/  FFMA.FTZ R8, R200, c[0x0][0x2d0], -R13 ;  /* 0x0000b400c8087a23 */ /* 0x000fe2000001080d */
[C---:B------:R-:W-:Y:S01]  /*4820*/  HMMA.16816.F32.BF16 R160, R4.reuse, R18, R60 ;  /* 0x0000001204a0723c */ /* 0x040fe2000004183c */
[----:B------:R-:W-:Y:S02]  /*4830*/  IMAD.MOV.U32 R76, RZ, RZ, R144 ;  /* 0x000000ffff4c7224 */ /* 0x000fe400078e0090 */
[----:B------:R1:W-:Y:S01]  /*4840*/  MUFU.EX2 R49, R8 ;  /* 0x0000000800317308 */ /* 0x0003e20000000800 */
[----:B------:R-:W-:Y:S02]  /*4850*/  IMAD.MOV.U32 R200, RZ, RZ, R147 ;  /* 0x000000ffffc87224 */ /* 0x000fe400078e0093 */
[----:B------:R-:W-:Y:S02]  /*4860*/  IMAD.MOV.U32 R79, RZ, RZ, R141 ;  /* 0x000000ffff4f7224 */ /* 0x000fe400078e008d */
[----:B------:R-:W-:Y:S01]  /*4870*/  HMMA.16816.F32.BF16 R60, R4, R22, R44 ;  /* 0x00000016043c723c */ /* 0x000fe2000004182c */
[----:B------:R-:W-:-:S02]  /*4880*/  IMAD.MOV.U32 R78, RZ, RZ, R142 ;  /* 0x000000ffff4e7224 */ /* 0x000fc400078e008e */
[----:B------:R-:W-:Y:S02]  /*4890*/  IMAD.MOV.U32 R77, RZ, RZ, R143 ;  /* 0x000000ffff4d7224 */ /* 0x000fe400078e008f */
[----:B------:R-:W3:Y:S02]  /*48a0*/  LDSM.16.MT88.4 R140, [R218+0xd00] ;  /* 0x000d0000da8c783b */ /* 0x000ee40000004200 */
[----:B------:R-:W-:Y:S01]  /*48b0*/  IMAD.MOV.U32 R45, RZ, RZ, R16 ;  /* 0x000000ffff2d7224 */ /* 0x000fe200078e0010 */
[----:B------:R-:W-:Y:S01]  /*48c0*/  HMMA.16816.F32.BF16 R68, R4, R24, R68 ;  /* 0x000000180444723c */ /* 0x000fe20000041844 */
[----:B------:R-:W-:Y:S02]  /*48d0*/  IMAD.MOV.U32 R47, RZ, RZ, R78 ;  /* 0x000000ffff2f7224 */ /* 0x000fe400078e004e */
[----:B-1----:R-:W-:Y:S02]  /*48e0*/  FFMA.FTZ R8, R201, c[0x0][0x2d0], -R13 ;  /* 0x0000b400c9087a23 */ /* 0x002fe4000001080d */
[----:B------:R-:W-:-:S02]  /*48f0*/  IMAD.MOV.U32 R46, RZ, RZ, R79 ;  /* 0x000000ffff2e7224 */ /* 0x000fc400078e004f */
[----:B------:R1:W4:Y:S01]  /*4900*/  MUFU.EX2 R48, R8 ;  /* 0x0000000800307308 */ /* 0x0003220000000800 */
[----:B------:R-:W-:Y:S01]  /*4910*/  HMMA.16816.F32.BF16 R144, R4, R20, R72 ;  /* 0x000000140490723c */ /* 0x000fe20000041848 */
[----:B------:R-:W-:-:S07]  /*4920*/  IMAD.MOV.U32 R201, RZ, RZ, R77 ;  /* 0x000000ffffc97224 */ /* 0x000fce00078e004d */
[----:B------:R-:W-:Y:S01]  /*4930*/  HMMA.16816.F32.BF16 R40, R4, R26, R40 ;  /* 0x0000001a0428723c */ /* 0x000fe20000041828 */
[----:B-1----:R-:W-:-:S07]  /*4940*/  FFMA.FTZ R8, R202, c[0x0][0x2d0], -R13 ;  /* 0x0000b400ca087a23 */ /* 0x002fce000001080d */
[C---:B------:R-:W-:Y:S01]  /*4950*/  HMMA.16816.F32.BF16 R64, R4.reuse, R28, R64 ;  /* 0x0000001c0440723c */ /* 0x040fe20000041840 */
[----:B------:R-:W-:Y:S01]  /*4960*/  IMAD.MOV.U32 R202, RZ, RZ, R14 ;  /* 0x000000ffffca7224 */ /* 0x000fe200078e000e */
[----:B----4-:R-:W-:Y:S01]  /*4970*/  F2FP.BF16.PACK_AB R92, R48, R49 ;  /* 0x00000031305c723e */ /* 0x010fe200000010ff */
[----:B------:R1:W-:Y:S01]  /*4980*/  MUFU.EX2 R44, R8 ;  /* 0x00000008002c7308 */ /* 0x0003e20000000800 */
[----:B------:R-:W-:Y:S02]  /*4990*/  IMAD.MOV.U32 R27, RZ, RZ, R152 ;  /* 0x000000ffff1b7224 */ /* 0x000fe400078e0098 */
[----:B------:R-:W-:Y:S02]  /*49a0*/  IMAD.MOV.U32 R26, RZ, RZ, R153 ;  /* 0x000000ffff1a7224 */ /* 0x000fe400078e0099 */
[----:B------:R-:W-:Y:S01]  /*49b0*/  HMMA.16816.F32.BF16 R52, R4, R30, R52 ;  /* 0x0000001e0434723c */ /* 0x000fe20000041834 */
[----:B------:R-:W-:-:S07]  /*49c0*/  IMAD.MOV.U32 R29, RZ, RZ, R15 ;  /* 0x000000ffff1d7224 */ /* 0x000fce00078e000f */
[C---:B------:R-:W-:Y:S01]  /*49d0*/  HMMA.16816.F32.BF16 R84, R4.reuse, R32, R192 ;  /* 0x000000200454723c */ /* 0x040fe200000418c0 */
[----:B-1----:R-:W-:Y:S02]  /*49e0*/  FFMA.FTZ R8, R203, c[0x0][0x2d0], -R13 ;  /* 0x0000b400cb087a23 */ /* 0x002fe4000001080d */
[----:B------:R-:W-:Y:S02]  /*49f0*/  IMAD.MOV.U32 R203, RZ, RZ, R155 ;  /* 0x000000ffffcb7224 */ /* 0x000fe400078e009b */
[----:B------:R1:W4:Y:S03]  /*4a00*/  MUFU.EX2 R25, R8 ;  /* 0x0000000800197308 */ /* 0x0003260000000800 */
[----:B------:R-:W-:Y:S07]  /*4a10*/  HMMA.16816.F32.BF16 R36, R4, R34, R36 ;  /* 0x000000220424723c */ /* 0x000fee0000041824 */
[----:B------:R-:W-:-:S02]  /*4a20*/  FFMA.FTZ R4, R212, c[0x0][0x2d0], -R0 ;  /* 0x0000b400d4047a23 */ /* 0x000fc40000010800 */
[----:B------:R-:W-:Y:S02]  /*4a30*/  FADD.FTZ R5, R244, R243 ;  /* 0x000000f3f4057221 */ /* 0x000fe40000010000 */
[----:B------:R5:W-:Y:S01]  /*4a40*/  MUFU.EX2 R18, R4 ;  /* 0x0000000400127308 */ /* 0x000be20000000800 */
[----:B-1----:R-:W-:Y:S01]  /*4a50*/  FFMA.FTZ R8, R211, c[0x0][0x2d0], -R12 ;  /* 0x0000b400d3087a23 */ /* 0x002fe2000001080c */
[----:B----4-:R-:W-:Y:S01]  /*4a60*/  F2FP.BF16.PACK_AB R94, R25, R44 ;  /* 0x0000002c195e723e */ /* 0x010fe200000010ff */
[----:B------:R-:W-:-:S05]  /*4a70*/  IMAD.MOV.U32 R211, RZ, RZ, R154 ;  /* 0x000000ffffd37224 */ /* 0x000fca00078e009a */
[----:B------:R1:W-:Y:S01]  /*4a80*/  MUFU.EX2 R24, R8 ;  /* 0x0000000800187308 */ /* 0x0003e20000000800 */
[----:B-----5:R-:W-:-:S04]  /*4a90*/  FADD.FTZ R4, R211, R29 ;  /* 0x0000001dd3047221 */ /* 0x020fc80000010000 */
[----:B------:R-:W-:Y:S02]  /*4aa0*/  FADD.FTZ R7, R203, R4 ;  /* 0x00000004cb077221 */ /* 0x000fe40000010000 */
[----:B-1----:R-:W-:-:S04]  /*4ab0*/  FFMA.FTZ R8, R205, c[0x0][0x2d0], -R12 ;  /* 0x0000b400cd087a23 */ /* 0x002fc8000001080c */
[----:B------:R1:W4:Y:S02]  /*4ac0*/  MUFU.EX2 R23, R8 ;  /* 0x0000000800177308 */ /* 0x0003240000000800 */
[----:B-1----:R-:W-:Y:S01]  /*4ad0*/  FFMA.FTZ R8, R204, c[0x0][0x2d0], -R12 ;  /* 0x0000b400cc087a23 */ /* 0x002fe2000001080c */
[----:B----4-:R-:W-:-:S05]  /*4ae0*/  F2FP.BF16.PACK_AB R93, R23, R24 ;  /* 0x00000018175d723e */ /* 0x010fca00000010ff */
[----:B------:R1:W-:Y:S02]  /*4af0*/  MUFU.EX2 R21, R8 ;  /* 0x0000000800157308 */ /* 0x0003e40000000800 */
[----:B-1----:R-:W-:Y:S02]  /*4b00*/  FFMA.FTZ R8, R210, c[0x0][0x2d0], -R12 ;  /* 0x0000b400d2087a23 */ /* 0x002fe4000001080c */
[----:B------:R-:W-:-:S04]  /*4b10*/  FADD.FTZ R12, R246, R5 ;  /* 0x00000005f60c7221 */ /* 0x000fc80000010000 */
[----:B------:R1:W4:Y:S01]  /*4b20*/  MUFU.EX2 R22, R8 ;  /* 0x0000000800167308 */ /* 0x0003220000000800 */
[----:B------:R-:W-:Y:S02]  /*4b30*/  FADD.FTZ R4, R250, R12 ;  /* 0x0000000cfa047221 */ /* 0x000fe40000010000 */
[----:B-1----:R-:W-:Y:S01]  /*4b40*/  FFMA.FTZ R8, R239, c[0x0][0x2d0], -R0 ;  /* 0x0000b400ef087a23 */ /* 0x002fe20000010800 */
[----:B----4-:R-:W-:-:S04]  /*4b50*/  F2FP.BF16.PACK_AB R95, R22, R21 ;  /* 0x00000015165f723e */ /* 0x010fc800000010ff */
[----:B------:R1:W-:Y:S03]  /*4b60*/  MUFU.EX2 R20, R8 ;  /* 0x0000000800147308 */ /* 0x0003e60000000800 */
[C---:B------:R-:W-:Y:S08]  /*4b70*/  HMMA.16816.F32.BF16 R152, R92.reuse, R158, R96 ;  /* 0x0000009e5c98723c */ /* 0x040ff00000041860 */
[----:B--2---:R-:W-:Y:S01]  /*4b80*/  HMMA.16816.F32.BF16 R112, R92, R124, R112 ;  /* 0x0000007c5c70723c */ /* 0x004fe20000041870 */
[----:B-1----:R-:W-:-:S02]  /*4b90*/  FFMA.FTZ R8, R207, c[0x0][0x2d0], -R0 ;  /* 0x0000b400cf087a23 */ /* 0x002fc40000010800 */
[----:B------:R-:W-:Y:S02]  /*4ba0*/  FFMA.FTZ R0, R214, c[0x0][0x2d0], -R0 ;  /* 0x0000b400d6007a23 */ /* 0x000fe40000010800 */
[----:B------:R1:W2:Y:S03]  /*4bb0*/  MUFU.EX2 R19, R8 ;  /* 0x0000000800137308 */ /* 0x0002a60000000800 */
[C---:B------:R-:W-:Y:S05]  /*4bc0*/  HMMA.16816.F32.BF16 R120, R92.reuse, R126, R120 ;  /* 0x0000007e5c78723c */ /* 0x040fea0000041878 */
[----:B------:R4:W5:Y:S03]  /*4bd0*/  MUFU.EX2 R17, R0 ;  /* 0x0000000000117308 */ /* 0x0009660000000800 */
[----:B---3--:R-:W-:Y:S01]  /*4be0*/  HMMA.16816.F32.BF16 R132, R92, R140, R132 ;  /* 0x0000008c5c84723c */ /* 0x008fe20000041884 */
[----:B-1----:R-:W1:Y:S01]  /*4bf0*/  LDSM.16.MT88.4 R8, [R218+0x2d00] ;  /* 0x002d0000da08783b */ /* 0x002e620000004200 */
[----:B--2---:R-:W-:-:S06]  /*4c00*/  F2FP.BF16.PACK_AB R96, R19, R20 ;  /* 0x000000141360723e */ /* 0x004fcc00000010ff */
[----:B------:R-:W-:Y:S01]  /*4c10*/  HMMA.16816.F32.BF16 R136, R92, R142, R136 ;  /* 0x0000008e5c88723c */ /* 0x000fe20000041888 */
[----:B----4-:R-:W-:Y:S01]  /*4c20*/  FFMA.FTZ R0, R200, c[0x0][0x2d0], -R3 ;  /* 0x0000b400c8007a23 */ /* 0x010fe20000010803 */
[----:B-----5:R-:W-:Y:S01]  /*4c30*/  F2FP.BF16.PACK_AB R98, R17, R18 ;  /* 0x000000121162723e */ /* 0x020fe200000010ff */
[----:B------:R-:W-:-:S05]  /*4c40*/  IMAD.MOV.U32 R200, RZ, RZ, R76 ;  /* 0x000000ffffc87224 */ /* 0x000fca00078e004c */
[C---:B------:R-:W-:Y:S01]  /*4c50*/  HMMA.16816.F32.BF16 R148, R92.reuse, R156, R148 ;  /* 0x0000009c5c94723c */ /* 0x040fe20000041894 */
[----:B------:R2:W-:Y:S07]  /*4c60*/  MUFU.EX2 R13, R0 ;  /* 0x00000000000d7308 */ /* 0x0005ee0000000800 */
[C---:B------:R-:W-:Y:S08]  /*4c70*/  HMMA.16816.F32.BF16 R76, R92.reuse, R82, R88 ;  /* 0x000000525c4c723c */ /* 0x040ff00000041858 */
[----:B------:R-:W-:Y:S01]  /*4c80*/  HMMA.16816.F32.BF16 R164, R92, R172, R164 ;  /* 0x000000ac5ca4723c */ /* 0x000fe200000418a4 */
[----:B--2---:R-:W-:-:S04]  /*4c90*/  FFMA.FTZ R0, R215, c[0x0][0x2d0], -R3 ;  /* 0x0000b400d7007a23 */ /* 0x004fc80000010803 */
[----:B------:R2:W3:Y:S03]  /*4ca0*/  MUFU.EX2 R14, R0 ;  /* 0x00000000000e7308 */ /* 0x0004e60000000800 */
[C---:B------:R-:W-:Y:S08]  /*4cb0*/  HMMA.16816.F32.BF16 R168, R92.reuse, R174, R168 ;  /* 0x000000ae5ca8723c */ /* 0x040ff000000418a8 */
[----:B------:R-:W-:Y:S01]  /*4cc0*/  HMMA.16816.F32.BF16 R72, R92, R80, R184 ;  /* 0x000000505c48723c */ /* 0x000fe200000418b8 */
[--C-:B--2---:R-:W-:Y:S01]  /*4cd0*/  FFMA.FTZ R0, R234, c[0x0][0x2d0], -R3.reuse ;  /* 0x0000b400ea007a23 */ /* 0x104fe20000010803 */
[----:B---3--:R-:W-:Y:S01]  /*4ce0*/  F2FP.BF16.PACK_AB R97, R14, R13 ;  /* 0x0000000d0e61723e */ /* 0x008fe200000010ff */
[----:B------:R-:W-:-:S05]  /*4cf0*/  FFMA.FTZ R3, R237, c[0x0][0x2d0], -R3 ;  /* 0x0000b400ed037a23 */ /* 0x000fca0000010803 */
[C---:B-1----:R-:W-:Y:S01]  /*4d00*/  HMMA.16816.F32.BF16 R88, R92.reuse, R8, R188 ;  /* 0x000000085c58723c */ /* 0x042fe200000418bc */
[----:B------:R1:W-:Y:S07]  /*4d10*/  MUFU.EX2 R15, R0 ;  /* 0x00000000000f7308 */ /* 0x0003ee0000000800 */
[----:B------:R-:W-:Y:S01]  /*4d20*/  HMMA.16816.F32.BF16 R92, R92, R10, R116 ;  /* 0x0000000a5c5c723c */ /* 0x000fe20000041874 */
[----:B------:R2:W3:Y:S01]  /*4d30*/  MUFU.EX2 R16, R3 ;  /* 0x0000000300107308 */ /* 0x0004e20000000800 */
[----:B-1----:R-:W-:-:S04]  /*4d40*/  FADD.FTZ R0, R251, R247 ;  /* 0x000000f7fb007221 */ /* 0x002fc80000010000 */
[----:B------:R-:W-:Y:S02]  /*4d50*/  FADD.FTZ R0, R252, R0 ;  /* 0x00000000fc007221 */ /* 0x000fe40000010000 */
[----:B--2---:R-:W-:Y:S01]  /*4d60*/  FADD.FTZ R3, R27, R26 ;  /* 0x0000001a1b037221 */ /* 0x004fe20000010000 */
[----:B---3--:R-:W-:Y:S01]  /*4d70*/  F2FP.BF16.PACK_AB R99, R16, R15 ;  /* 0x0000000f1063723e */ /* 0x008fe200000010ff */
[----:B------:R-:W-:Y:S02]  /*4d80*/  FADD.FTZ R5, R45, R0 ;  /* 0x000000002d057221 */ /* 0x000fe40000010000 */
[----:B------:R-:W-:Y:S02]  /*4d90*/  FADD.FTZ R6, R202, R3 ;  /* 0x00000003ca067221 */ /* 0x000fe40000010000 */
[----:B------:R-:W-:Y:S02]  /*4da0*/  FADD.FTZ R3, R46, R7 ;  /* 0x000000072e037221 */ /* 0x000fe40000010000 */
[----:B------:R-:W-:Y:S01]  /*4db0*/  FADD.FTZ R0, R47, R6 ;  /* 0x000000062f007221 */ /* 0x000fe20000010000 */
[----:B------:R-:W-:Y:S01]  /*4dc0*/  HMMA.16816.F32.BF16 R116, R96, R124, R176 ;  /* 0x0000007c6074723c */ /* 0x000fe200000418b0 */
[----:B------:R-:W-:-:S02]  /*4dd0*/  FADD.FTZ R7, R235, R5 ;  /* 0x00000005eb077221 */ /* 0x000fc40000010000 */
[----:B------:R-:W-:Y:S02]  /*4de0*/  FADD.FTZ R5, R240, R0 ;  /* 0x00000000f0057221 */ /* 0x000fe40000010000 */
[----:B------:R-:W-:Y:S02]  /*4df0*/  FADD.FTZ R0, R201, R7 ;  /* 0x00000007c9007221 */ /* 0x000fe40000010000 */
[----:B------:R-:W-:Y:S01]  /*4e00*/  FADD.FTZ R6, R209, R4 ;  /* 0x00000004d1067221 */ /* 0x000fe20000010000 */
[----:B------:R-:W-:Y:S01]  /*4e10*/  HMMA.16816.F32.BF16 R124, R96, R126, R160 ;  /* 0x0000007e607c723c */ /* 0x000fe200000418a0 */
[----:B------:R-:W-:Y:S02]  /*4e20*/  FADD.FTZ R4, R245, R3 ;  /* 0x00000003f5047221 */ /* 0x000fe40000010000 */
[----:B------:R-:W-:Y:S02]  /*4e30*/  FADD.FTZ R0, R233, R0 ;  /* 0x00000000e9007221 */ /* 0x000fe40000010000 */
[----:B------:R-:W-:-:S02]  /*4e40*/  FADD.FTZ R3, R200, R6 ;  /* 0x00000006c8037221 */ /* 0x000fc40000010000 */
[----:B------:R-:W-:Y:S01]  /*4e50*/  FADD.FTZ R5, R51, R5 ;  /* 0x0000000533057221 */ /* 0x000fe20000010000 */
[C---:B------:R-:W-:Y:S01]  /*4e60*/  HMMA.16816.F32.BF16 R160, R96.reuse, R172, R68 ;  /* 0x000000ac60a0723c */ /* 0x040fe20000041844 */
        /* <DEDUP_REMOVED lines=44> */
[----:B------:R1:W-:Y:S01]  /*5130*/  STL [R1+0x14], R0 ;  /* 0x0000140001007387 */ /* 0x0003e20000100800 */
[----:B------:R-:W-:Y:S01]  /*5140*/  FADD.FTZ R4, R44, R4 ;  /* 0x000000042c047221 */ /* 0x000fe20000010000 */
[----:B------:R-:W-:Y:S01]  /*5150*/  HMMA.16816.F32.BF16 R96, R96, R10, R36 ;  /* 0x0000000a6060723c */ /* 0x000fe20000041824 */
[----:B------:R-:W-:Y:S02]  /*5160*/  FADD.FTZ R6, R16, R3 ;  /* 0x0000000310067221 */ /* 0x000fe40000010000 */
[----:B------:R-:W-:-:S03]  /*5170*/  FADD.FTZ R3, R25, R4 ;  /* 0x0000000419037221 */ /* 0x000fc60000010000 */
[----:B------:R2:W-:Y:S01]  /*5180*/  STL [R1+0x18], R6 ;  /* 0x0000180601007387 */ /* 0x0005e20000100800 */
[----:B-1----:R-:W-:-:S05]  /*5190*/  FADD.FTZ R0, R22, R5 ;  /* 0x0000000516007221 */ /* 0x002fca0000010000 */
[----:B------:R2:W-:Y:S04]  /*51a0*/  STL [R1+0x20], R0 ;  /* 0x0000200001007387 */ /* 0x0005e80000100800 */
[----:B------:R2:W-:Y:S01]  /*51b0*/  STL [R1+0x1c], R3 ;  /* 0x00001c0301007387 */ /* 0x0005e20000100800 */
[----:B------:R-:W-:Y:S05]  /*51c0*/  @P0 BRA `(.L_x_2) ;  /* 0x0000437000000947 */ /* 0x000fea0003800000 */
[C---:B------:R-:W-:Y:S01]  /*51d0*/  IADD3 R50, R56.reuse, 0x20, RZ ;  /* 0x0000002038327810 */ /* 0x040fe20007ffe0ff */
[----:B------:R-:W-:Y:S01]  /*51e0*/  IMAD.MOV.U32 R107, RZ, RZ, R2 ;  /* 0x000000ffff6b7224 */ /* 0x000fe200078e0002 */
[----:B------:R-:W-:Y:S01]  /*51f0*/  IADD3 R51, R56, 0x40, RZ ;  /* 0x0000004038337810 */ /* 0x000fe20007ffe0ff */
[----:B------:R-:W-:Y:S01]  /*5200*/  IMAD.MOV.U32 R100, RZ, RZ, R104 ;  /* 0x000000ffff647224 */ /* 0x000fe200078e0068 */
[----:B--2---:R-:W-:Y:S01]  /*5210*/  SHF.R.S32.HI R0, RZ, 0x1f, R50 ;  /* 0x0000001fff007819 */ /* 0x004fe20000011432 */
[----:B------:R-:W-:Y:S01]  /*5220*/  IMAD.MOV.U32 R3, RZ, RZ, R105 ;  /* 0x000000ffff037224 */ /* 0x000fe200078e0069 */
[----:B------:R-:W-:Y:S01]  /*5230*/  SHF.R.S32.HI R4, RZ, 0x1f, R51 ;  /* 0x0000001fff047819 */ /* 0x000fe20000011433 */
[----:B------:R-:W-:Y:S01]  /*5240*/  IMAD.MOV.U32 R106, RZ, RZ, R103 ;  /* 0x000000ffff6a7224 */ /* 0x000fe200078e0067 */
[----:B------:R-:W-:Y:S01]  /*5250*/  LEA.HI R0, R0, R50, RZ, 0x3 ;  /* 0x0000003200007211 */ /* 0x000fe200078f18ff */
[----:B------:R-:W-:Y:S01]  /*5260*/  IMAD.WIDE R234, R56, 0x2, RZ ;  /* 0x0000000238ea7825 */ /* 0x000fe200078e02ff */
[----:B------:R-:W-:Y:S01]  /*5270*/  LEA.HI R4, R4, R51, RZ, 0x3 ;  /* 0x0000003304047211 */ /* 0x000fe200078f18ff */
[----:B------:R-:W-:Y:S01]  /*5280*/  UIADD3 UR7, UR7, -0x2, URZ ;  /* 0xfffffffe07077890 */ /* 0x000fe2000fffe03f */
[----:B------:R-:W-:-:S02]  /*5290*/  LOP3.LUT R0, R0, 0xfffffff8, RZ, 0xc0, !PT ;  /* 0xfffffff800007812 */ /* 0x000fc400078ec0ff */
[----:B------:R-:W-:Y:S02]  /*52a0*/  LOP3.LUT R2, R4, 0xfffffff8, RZ, 0xc0, !PT ;  /* 0xfffffff804027812 */ /* 0x000fe400078ec0ff */
[----:B------:R-:W-:Y:S02]  /*52b0*/  SHF.R.S32.HI R4, RZ, 0x1f, R0 ;  /* 0x0000001fff047819 */ /* 0x000fe40000011400 */
[----:B------:R-:W-:Y:S02]  /*52c0*/  SHF.R.S32.HI R5, RZ, 0x1f, R2 ;  /* 0x0000001fff057819 */ /* 0x000fe40000011402 */
[----:B------:R-:W2:Y:S01]  /*52d0*/  LDL R51, [R1+0x38] ;  /* 0x0000380001337983 */ /* 0x000ea20000100800 */
[C---:B------:R-:W-:Y:S01]  /*52e0*/  SHF.L.U64.HI R7, R0.reuse, 0x1, R4 ;  /* 0x0000000100077819 */ /* 0x040fe20000010204 */
[----:B------:R-:W-:Y:S01]  /*52f0*/  IMAD.SHL.U32 R6, R0, 0x2, RZ ;  /* 0x0000000200067824 */ /* 0x000fe200078e00ff */
[C---:B------:R-:W-:Y:S01]  /*5300*/  SHF.L.U64.HI R4, R2.reuse, 0x1, R5 ;  /* 0x0000000102047819 */ /* 0x040fe20000010205 */
[----:B------:R-:W-:Y:S01]  /*5310*/  IMAD.SHL.U32 R2, R2, 0x2, RZ ;  /* 0x0000000202027824 */ /* 0x000fe200078e00ff */
[----:B------:R-:W-:Y:S01]  /*5320*/  SEL R0, RZ, 0x10, P3 ;  /* 0x00000010ff007807 */ /* 0x000fe20001800000 */
[----:B------:R-:W-:Y:S01]  /*5330*/  STL [R1], R7 ;  /* 0x0000000701007387 */ /* 0x000fe20000100800 */
[----:B------:R-:W-:-:S02]  /*5340*/  SEL R5, RZ, 0x10, P5 ;  /* 0x00000010ff057807 */ /* 0x000fc40002800000 */
[----:B------:R-:W-:Y:S01]  /*5350*/  ISETP.NE.U32.AND P1, PT, R0, RZ, PT ;  /* 0x000000ff0000720c */ /* 0x000fe20003f25070 */
[----:B------:R1:W-:Y:S01]  /*5360*/  STL [R1+0x4], R6 ;  /* 0x0000040601007387 */ /* 0x0003e20000100800 */
[----:B------:R-:W-:-:S03]  /*5370*/  ISETP.NE.U32.AND P6, PT, R5, RZ, PT ;  /* 0x000000ff0500720c */ /* 0x000fc60003fc5070 */
[----:B------:R3:W-:Y:S04]  /*5380*/  STL [R1+0x8], R4 ;  /* 0x0000080401007387 */ /* 0x0007e80000100800 */
[----:B------:R4:W-:Y:S04]  /*5390*/  STL [R1+0xc], R2 ;  /* 0x00000c0201007387 */ /* 0x0009e80000100800 */
[----:B------:R5:W-:Y:S01]  /*53a0*/  STL [R1+0x4c], R0 ;  /* 0x00004c0001007387 */ /* 0x000be20000100800 */
[----:B-1----:R-:W-:Y:S02]  /*53b0*/  SEL R6, RZ, 0x10, P4 ;  /* 0x00000010ff067807 */ /* 0x002fe40002000000 */
[----:B---3--:R-:W-:-:S03]  /*53c0*/  IADD3 R4, -R0, 0x10, RZ ;  /* 0x0000001000047810 */ /* 0x008fc60007ffe1ff */
[----:B------:R1:W-:Y:S01]  /*53d0*/  STL [R1+0x48], R6 ;  /* 0x0000480601007387 */ /* 0x0003e20000100800 */
[C---:B------:R-:W-:Y:S02]  /*53e0*/  ISETP.NE.U32.AND P0, PT, R6.reuse, RZ, PT ;  /* 0x000000ff0600720c */ /* 0x040fe40003f05070 */
[----:B----4-:R-:W-:Y:S02]  /*53f0*/  IADD3 R2, -R6, 0x10, RZ ;  /* 0x0000001006027810 */ /* 0x010fe40007ffe1ff */
[----:B------:R-:W-:Y:S02]  /*5400*/  LOP3.LUT R4, R4, 0xf, RZ, 0xc0, !PT ;  /* 0x0000000f04047812 */ /* 0x000fe400078ec0ff */
[----:B-----5:R-:W-:Y:S02]  /*5410*/  IADD3 R0, -R5, 0x10, RZ ;  /* 0x0000001005007810 */ /* 0x020fe40007ffe1ff */
[----:B------:R-:W-:Y:S01]  /*5420*/  LOP3.LUT R2, R2, 0xf, RZ, 0xc0, !PT ;  /* 0x0000000f02027812 */ /* 0x000fe200078ec0ff */
[----:B------:R1:W-:Y:S01]  /*5430*/  STL [R1+0x34], R4 ;  /* 0x0000340401007387 */ /* 0x0003e20000100800 */
[----:B------:R-:W-:-:S05]  /*5440*/  LOP3.LUT R0, R0, 0xf, RZ, 0xc0, !PT ;  /* 0x0000000f00007812 */ /* 0x000fca00078ec0ff */
[----:B------:R1:W-:Y:S04]  /*5450*/  STL [R1+0x2c], R0 ;  /* 0x00002c0001007387 */ /* 0x0003e80000100800 */
[----:B------:R1:W-:Y:S01]  /*5460*/  STL [R1+0x30], R2 ;  /* 0x0000300201007387 */ /* 0x0003e20000100800 */
[----:B--2---:R-:W-:Y:S01]  /*5470*/  IMAD.SHL.U32 R233, R51, 0x2, RZ ;  /* 0x0000000233e97824 */ /* 0x004fe200078e00ff */
[----:B-1----:R-:W-:Y:S05]  /*5480*/  BRA `(.L_x_3) ;  /* 0x000003a000007947 */ /* 0x002fea0003800000 */
.L_x_5:
[----:B------:R-:W2:Y:S01]  /*5490*/  LDL R2, [R1+0x4] ;  /* 0x0000040001027983 */ /* 0x000ea20000100800 */
[----:B------:R-:W-:Y:S01]  /*54a0*/  IMAD.MOV.U32 R236, RZ, RZ, RZ ;  /* 0x000000ffffec7224 */ /* 0x000fe200078e00ff */
[----:B------:R-:W-:Y:S01]  /*54b0*/  PLOP3.LUT P0, PT, PT, PT, UP1, 0x80, 0x0 ;  /* 0x000000000000781c */ /* 0x000fe20003f0f018 */
[----:B------:R-:W-:Y:S01]  /*54c0*/  ULEA UR4, UR7, UR10, 0x6 ;  /* 0x0000000a07047291 */ /* 0x000fe2000f8e303f */
[----:B------:R-:W3:Y:S04]  /*54d0*/  LDL R104, [R1+0x10] ;  /* 0x0000100001687983 */ /* 0x000ee80000100800 */
[----:B------:R-:W4:Y:S04]  /*54e0*/  LDL R103, [R1+0xc] ;  /* 0x00000c0001677983 */ /* 0x000f280000100800 */
[----:B------:R-:W5:Y:S01]  /*54f0*/  LDL R102, [R1] ;  /* 0x0000000001667983 */ /* 0x000f620000100800 */
[----:B--2---:R-:W-:Y:S02]  /*5500*/  IMAD.MOV.U32 R105, RZ, RZ, R2 ;  /* 0x000000ffff697224 */ /* 0x004fe400078e0002 */
[----:B------:R-:W-:Y:S05]  /*5510*/  IMAD.U32 R2, RZ, RZ, UR4 ;  /* 0x00000004ff027e24 */ /* 0x000fea000f8e00ff */
[----:B---3--:R-:W-:Y:S05]  /*5520*/  IADD3 R2, R2, -0x40, R104 ;  /* 0xffffffc002027810 */ /* 0x008fea0007ffe068 */
[----:B------:R-:W-:Y:S01]  /*5530*/  @P0 IMAD.HI.U32 R4, R2, c[0x0][0x2bc], RZ ;  /* 0x0000af0002040a27 */ /* 0x000fe200078e00ff */
[----:B------:R-:W-:Y:S03]  /*5540*/  PLOP3.LUT P0, PT, PT, PT, UP1, 0x80, 0x0 ;  /* 0x000000000000781c */ /* 0x000fe60003f0f018 */
[----:B------:R-:W-:Y:S10]  /*5550*/  IMAD.MOV.U32 R0, RZ, RZ, R2 ;  /* 0x000000ffff007224 */ /* 0x000ff400078e0002 */
[----:B------:R-:W-:Y:S04]  /*5560*/  @P0 SHF.R.U32.HI R0, RZ, c[0x0][0x2c0], R4 ;  /* 0x0000b000ff000a19 */ /* 0x000fe80000011604 */
[C---:B------:R-:W-:Y:S04]  /*5570*/  @!P2 IADD3 R5, P0, R0.reuse, UR12, RZ ;  /* 0x0000000c0005ac10 */ /* 0x040fe8000ff1e0ff */
[----:B------:R-:W-:Y:S01]  /*5580*/  @!P2 LEA.HI.X.SX32 R6, R0, UR11, 0x1, P0 ;  /* 0x0000000b0006ac11 */ /* 0x000fe200080f0eff */
[----:B------:R-:W-:Y:S01]  /*5590*/  IMAD.MOV R0, RZ, RZ, -R0 ;  /* 0x000000ffff007224 */ /* 0x000fe200078e0a00 */
[C---:B------:R-:W-:Y:S03]  /*55a0*/  @!P2 LEA R4, P0, R5.reuse, c[0x0][0x2a0], 0x2 ;  /* 0x0000a8000504aa11 */ /* 0x040fe600078010ff */
[----:B------:R-:W-:Y:S01]  /*55b0*/  IMAD R238, R0, c[0x0][0x2b8], R2 ;  /* 0x0000ae0000ee7a24 */ /* 0x000fe200078e0202 */
[----:B------:R-:W-:Y:S04]  /*55c0*/  @!P2 LEA.HI.X R5, R5, c[0x0][0x2a4], R6, 0x2, P0 ;  /* 0x0000a9000505aa11 */ /* 0x000fe800000f1406 */
[----:B------:R-:W-:Y:S01]  /*55d0*/  SHF.R.S32.HI R0, RZ, 0x1f, R238 ;  /* 0x0000001fff007819 */ /* 0x000fe200000114ee */
[----:B------:R1:W2:Y:S04]  /*55e0*/  @!P2 LDG.E R236, [R4.64] ;  /* 0x0000000e04eca981 */ /* 0x0002a8000c1e1900 */
[----:B------:R-:W-:Y:S04]  /*55f0*/  IMAD R0, R0, c[0x0][0x1e0], RZ ;  /* 0x0000780000007a24 */ /* 0x000fe800078e02ff */
[C---:B------:R-:W-:Y:S02]  /*5600*/  IMAD R0, R238.reuse, c[0x0][0x1e4], R0 ;  /* 0x00007900ee007a24 */ /* 0x040fe400078e0200 */
[----:B-1----:R-:W-:Y:S04]  /*5610*/  IMAD.WIDE.U32 R4, R238, c[0x0][0x1e0], RZ ;  /* 0x00007800ee047a25 */ /* 0x002fe800078e00ff */
[----:B------:R-:W-:Y:S01]  /*5620*/  IMAD.IADD R5, R5, 0x1, R0 ;  /* 0x0000000105057824 */ /* 0x000fe200078e0200 */
[----:B--2---:R-:W-:Y:S03]  /*5630*/  SHF.R.S32.HI R2, RZ, 0x1f, R236 ;  /* 0x0000001fff027819 */ /* 0x004fe600000114ec */
[----:B------:R-:W-:Y:S04]  /*5640*/  IMAD.WIDE.U32 R4, R236, c[0x0][0x1f0], R4 ;  /* 0x00007c00ec047a25 */ /* 0x000fe800078e0004 */
[----:B------:R-:W-:Y:S01]  /*5650*/  IMAD R2, R2, c[0x0][0x1f0], RZ ;  /* 0x00007c0002027a24 */ /* 0x000fe200078e02ff */
[----:B------:R-:W-:Y:S03]  /*5660*/  IADD3 R0, P0, R4, UR18, RZ ;  /* 0x0000001204007c10 */ /* 0x000fe6000ff1e0ff */
[----:B------:R-:W-:Y:S05]  /*5670*/  IMAD R2, R236, c[0x0][0x1f4], R2 ;  /* 0x00007d00ec027a24 */ /* 0x000fea00078e0202 */
[----:B------:R-:W-:Y:S02]  /*5680*/  IADD3.X R4, R5, UR16, R2, P0, !PT ;  /* 0x0000001005047c10 */ /* 0x000fe400087fe402 */
[C---:B------:R-:W-:Y:S04]  /*5690*/  LEA R5, P0, R0.reuse, c[0x0][0x1c8], 0x1 ;  /* 0x0000720000057a11 */ /* 0x040fe800078008ff */
[----:B------:R-:W-:Y:S02]  /*56a0*/  LEA.HI.X R4, R0, c[0x0][0x1cc], R4, 0x1, P0 ;  /* 0x0000730000047a11 */ /* 0x000fe400000f0c04 */
[----:B------:R-:W1:Y:S04]  /*56b0*/  SHFL.IDX PT, R0, R5, RZ, 0x1c1f ;  /* 0x001c1fff05007589 */ /* 0x000e6800000e0000 */
[----:B------:R-:W2:Y:S01]  /*56c0*/  SHFL.IDX PT, R2, R4, RZ, 0x1c1f ;  /* 0x001c1fff04027589 */ /* 0x000ea200000e0000 */
[----:B-1----:R-:W-:Y:S05]  /*56d0*/  IADD3 R14, P0, R234, R0, RZ ;  /* 0x00000000ea0e7210 */ /* 0x002fea0007f1e0ff */
[C---:B--2---:R-:W-:Y:S01]  /*56e0*/  IMAD.X R15, R235.reuse, 0x1, R2, P0 ;  /* 0x00000001eb0f7824 */ /* 0x044fe200000e0602 */
[----:B------:R-:W-:Y:S04]  /*56f0*/  IADD3 R12, P0, R0, R105, RZ ;  /* 0x00000069000c7210 */ /* 0x000fe80007f1e0ff */
[----:B------:R-:W-:Y:S01]  /*5700*/  @!PT LDS RZ, [RZ] ;  /* 0x00000000fffff984 */ /* 0x000fe20000000800 */
[----:B------:R1:W-:Y:S01]  /*5710*/  LDGSTS.E.BYPASS.LTC128B.128 [R233+0x3100], [R14.64], !P3 ;  /* 0x031000000ee97fae */ /* 0x0003e2000d901d4e */
[----:B-----5:R-:W-:Y:S01]  /*5720*/  IMAD.X R13, R2, 0x1, R102, P0 ;  /* 0x00000001020d7824 */ /* 0x020fe200000e0666 */
[----:B----4-:R-:W-:Y:S02]  /*5730*/  IADD3 R10, P0, R0, R103, RZ ;  /* 0x00000067000a7210 */ /* 0x010fe40007f1e0ff */
[----:B------:R-:W2:Y:S03]  /*5740*/  SHFL.IDX PT, R0, R5, 0x1, 0x1c1f ;  /* 0x003c1f0005007f89 */ /* 0x000ea600000e0000 */
[--C-:B------:R-:W-:Y:S01]  /*5750*/  IMAD.X R11, R2, 0x1, R101.reuse, P0 ;  /* 0x00000001020b7824 */ /* 0x100fe200000e0665 */
[----:B------:R1:W-:Y:S04]  /*5760*/  LDGSTS.E.BYPASS.LTC128B.128 [R233+0x4100], [R12.64], !P4 ;  /* 0x041000000ce97fae */ /* 0x0003e8000e101d4e */
[----:B------:R-:W3:Y:S04]  /*5770*/  SHFL.IDX PT, R2, R4, 0x1, 0x1c1f ;  /* 0x003c1f0004027f89 */ /* 0x000ee800000e0000 */
[----:B------:R1:W-:Y:S01]  /*5780*/  LDGSTS.E.BYPASS.LTC128B.128 [R233+0x5100], [R10.64], !P5 ;  /* 0x051000000ae97fae */ /* 0x0003e2000e901d4e */
[----:B--2---:R-:W-:Y:S05]  /*5790*/  IADD3 R8, P0, R234, R0, RZ ;  /* 0x00000000ea087210 */ /* 0x004fea0007f1e0ff */
[----:B---3--:R-:W-:Y:S01]  /*57a0*/  IMAD.X R9, R235, 0x1, R2, P0 ;  /* 0x00000001eb097824 */ /* 0x008fe200000e0602 */
[----:B------:R-:W-:Y:S04]  /*57b0*/  IADD3 R6, P0, R0, R105, RZ ;  /* 0x0000006900067210 */ /* 0x000fe80007f1e0ff */
[----:B------:R1:W-:Y:S01]  /*57c0*/  LDGSTS.E.BYPASS.LTC128B.128 [R233+0x3900], [R8.64], !P3 ;  /* 0x0390000008e97fae */ /* 0x0003e2000d901d4e */
[----:B------:R-:W-:Y:S01]  /*57d0*/  IMAD.X R7, R2, 0x1, R102, P0 ;  /* 0x0000000102077824 */ /* 0x000fe200000e0666 */
[----:B------:R-:W-:Y:S04]  /*57e0*/  IADD3 R4, P0, R0, R103, RZ ;  /* 0x0000006700047210 */ /* 0x000fe80007f1e0ff */
[----:B------:R1:W-:Y:S01]  /*57f0*/  LDGSTS.E.BYPASS.LTC128B.128 [R233+0x4900], [R6.64], !P4 ;  /* 0x0490000006e97fae */ /* 0x0003e2000e101d4e */
[----:B------:R-:W-:Y:S05]  /*5800*/  IMAD.X R5, R2, 0x1, R101, P0 ;  /* 0x0000000102057824 */ /* 0x000fea00000e0665 */
[----:B------:R1:W-:Y:S01]  /*5810*/  LDGSTS.E.BYPASS.LTC128B.128 [R233+0x5900], [R4.64], !P5 ;  /* 0x0590000004e97fae */ /* 0x0003e2000e901d4e */
[----:B------:R-:W-:-:S05]  /*5820*/  BRA `(.L_x_4) ;  /* 0x000013d000007947 */ /* 0x000fca0003800000 */
.L_x_3:
[----:B------:R-:W2:Y:S01]  /*5830*/  LDL R11, [R1+0x34] ;  /* 0x00003400010b7983 */ /* 0x000ea20000100800 */
[----:B------:R-:W-:Y:S01]  /*5840*/  SHF.R.S32.HI R0, RZ, 0x1f, R238 ;  /* 0x0000001fff007819 */ /* 0x000fe200000114ee */
[----:B------:R-:W-:Y:S01]  /*5850*/  IMAD.WIDE.U32 R4, R238, c[0x0][0x208], RZ ;  /* 0x00008200ee047a25 */ /* 0x000fe200078e00ff */
[----:B------:R-:W-:Y:S01]  /*5860*/  SHF.R.S32.HI R2, RZ, 0x1f, R236 ;  /* 0x0000001fff027819 */ /* 0x000fe200000114ec */
[----:B------:R-:W3:Y:S01]  /*5870*/  LDL R10, [R1+0x30] ;  /* 0x00003000010a7983 */ /* 0x000ee20000100800 */
[----:B------:R-:W-:Y:S04]  /*5880*/  DEPBAR.LE SB0, 0x0 ;  /* 0x000080000000791a */ /* 0x000fe80000000000 */
[----:B------:R-:W3:Y:S01]  /*5890*/  LDL R8, [R1+0x4] ;  /* 0x0000040001087983 */ /* 0x000ee20000100800 */
[----:B------:R-:W-:Y:S01]  /*58a0*/  IMAD R0, R0, c[0x0][0x208], RZ ;  /* 0x0000820000007a24 */ /* 0x000fe200078e02ff */
[----:B------:R-:W-:Y:S01]  /*58b0*/  UISETP.GE.AND UP0, UPT, UR7, 0x1, UPT ;  /* 0x000000010700788c */ /* 0x000fe2000bf06270 */
[----:B------:R-:W-:Y:S01]  /*58c0*/  IMAD R2, R2, c[0x0][0x218], RZ ;  /* 0x0000860002027a24 */ /* 0x000fe200078e02ff */
[----:B------:R-:W4:Y:S01]  /*58d0*/  LDL R9, [R1+0x2c] ;  /* 0x00002c0001097983 */ /* 0x000f220000100800 */
[----:B------:R-:W-:Y:S02]  /*58e0*/  IMAD R0, R238, c[0x0][0x20c], R0 ;  /* 0x00008300ee007a24 */ /* 0x000fe400078e0200 */
[C---:B------:R-:W-:Y:S01]  /*58f0*/  IMAD R2, R236.reuse, c[0x0][0x21c], R2 ;  /* 0x00008700ec027a24 */ /* 0x040fe200078e0202 */
[----:B------:R-:W5:Y:S02]  /*5900*/  LDL R7, [R1] ;  /* 0x0000000001077983 */ /* 0x000f640000100800 */
[----:B------:R-:W-:Y:S02]  /*5910*/  IADD3 R5, R5, R0, RZ ;  /* 0x0000000005057210 */ /* 0x000fe40007ffe0ff */
[----:B------:R-:W4:Y:S03]  /*5920*/  LDL R6, [R1+0xc] ;  /* 0x00000c0001067983 */ /* 0x000f260000100800 */
[----:B------:R-:W-:Y:S01]  /*5930*/  IMAD.WIDE.U32 R4, R236, c[0x0][0x218], R4 ;  /* 0x00008600ec047a25 */ /* 0x000fe200078e0004 */
[----:B------:R-:W4:Y:S04]  /*5940*/  LDL R101, [R1+0x8] ;  /* 0x0000080001657983 */ /* 0x000f280000100800 */
[----:B------:R-:W4:Y:S04]  /*5950*/  LDL R201, [R1+0x4c] ;  /* 0x00004c0001c97983 */ /* 0x000f280000100800 */
[----:B------:R-:W-:Y:S01]  /*5960*/  BAR.SYNC.DEFER_BLOCKING 0x0 ;  /* 0x0000000000007b1d */ /* 0x000fe20000010000 */
[----:B------:R-:W-:Y:S04]  /*5970*/  IADD3 R0, P0, R4, UR20, RZ ;  /* 0x0000001404007c10 */ /* 0x000fe8000ff1e0ff */
[----:B------:R-:W-:Y:S02]  /*5980*/  IADD3.X R4, R5, UR5, R2, P0, !PT ;  /* 0x0000000505047c10 */ /* 0x000fe400087fe402 */
[C---:B------:R-:W-:Y:S04]  /*5990*/  LEA R5, P0, R0.reuse, c[0x0][0x1f8], 0x1 ;  /* 0x00007e0000057a11 */ /* 0x040fe800078008ff */
[----:B------:R-:W-:Y:S01]  /*59a0*/  LEA.HI.X R4, R0, c[0x0][0x1fc], R4, 0x1, P0 ;  /* 0x00007f0000047a11 */ /* 0x000fe200000f0c04 */
[----:B------:R-:W-:Y:S08]  /*59b0*/  LDSM.16.M88.4 R64, [R219+0x6100] ;  /* 0x00610000db40783b */ /* 0x000ff00000000200 */
[----:B------:R-:W4:Y:S04]  /*59c0*/  LDL R200, [R1+0x48] ;  /* 0x0000480001c87983 */ /* 0x000f280000100800 */
[----:B------:R-:W2:Y:S08]  /*59d0*/  SHFL.IDX PT, R0, R5, 0x1, 0x1c1f ;  /* 0x003c1f0005007f89 */ /* 0x000eb000000e0000 */
[----:B------:R-:W1:Y:S08]  /*59e0*/  SHFL.IDX PT, R2, R4, 0x1, 0x1c1f ;  /* 0x003c1f0004027f89 */ /* 0x000e7000000e0000 */
[----:B------:R-:W-:Y:S08]  /*59f0*/  LDSM.16.M88.4 R16, [R216+0x3100] ;  /* 0x00310000d810783b */ /* 0x000ff00000000200 */
[----:B------:R-:W-:Y:S08]  /*5a00*/  LDSM.16.M88.4 R60, [R219+0x7100] ;  /* 0x00710000db3c783b */ /* 0x000ff00000000200 */
[----:B------:R-:W-:Y:S08]  /*5a10*/  LDSM.16.M88.4 R32, [R216+0x3500] ;  /* 0x00350000d820783b */ /* 0x000ff00000000200 */
[----:B------:R-:W-:Y:S08]  /*5a20*/  LDSM.16.M88.4 R48, [R216+0x3900] ;  /* 0x00390000d830783b */ /* 0x000ff00000000200 */
[----:B------:R-:W-:Y:S08]  /*5a30*/  LDSM.16.M88.4 R108, [R216+0x3d00] ;  /* 0x003d0000d86c783b */ /* 0x000ff00000000200 */
[----:B------:R-:W-:Y:S08]  /*5a40*/  LDSM.16.M88.4 R176, [R220+0x6100] ;  /* 0x00610000dcb0783b */ /* 0x000ff00000000200 */
[----:B------:R-:W-:Y:S08]  /*5a50*/  LDSM.16.M88.4 R180, [R221] ;  /* 0x00000000ddb4783b */ /* 0x000ff00000000200 */
[----:B------:R-:W-:Y:S08]  /*5a60*/  LDSM.16.M88.4 R184, [R220+0x7100] ;  /* 0x00710000dcb8783b */ /* 0x000ff00000000200 */
[----:B------:R-:W-:Y:S01]  /*5a70*/  LDSM.16.M88.4 R188, [R232] ;  /* 0x00000000e8bc783b */ /* 0x000fe20000000200 */
[----:B--2---:R-:W-:Y:S04]  /*5a80*/  IADD3 R194, P1, P0, R11, R0, R234 ;  /* 0x000000000bc27210 */ /* 0x004fe8000783e0ea */
[----:B-1----:R-:W-:Y:S02]  /*5a90*/  IADD3.X R195, RZ, R2, R235, P1, P0 ;  /* 0x00000002ffc37210 */ /* 0x002fe40000fe04eb */
[----:B---3--:R-:W-:Y:S04]  /*5aa0*/  IADD3 R198, P1, P0, R10, R0, R8 ;  /* 0x000000000ac67210 */ /* 0x008fe8000783e008 */
[----:B-----5:R-:W-:Y:S02]  /*5ab0*/  IADD3.X R199, RZ, R2, R7, P1, P0 ;  /* 0x00000002ffc77210 */ /* 0x020fe40000fe0407 */
[----:B----4-:R-:W-:Y:S02]  /*5ac0*/  IADD3 R196, P1, P0, R9, R0, R6 ;  /* 0x0000000009c47210 */ /* 0x010fe4000783e006 */
[----:B------:R-:W1:Y:S02]  /*5ad0*/  SHFL.IDX PT, R0, R5, RZ, 0x1c1f ;  /* 0x001c1fff05007589 */ /* 0x000e6400000e0000 */
[----:B------:R-:W-:Y:S06]  /*5ae0*/  IADD3.X R197, RZ, R2, R101, P1, P0 ;  /* 0x00000002ffc57210 */ /* 0x000fec0000fe0465 */
[----:B------:R-:W2:Y:S01]  /*5af0*/  SHFL.IDX PT, R2, R4, RZ, 0x1c1f ;  /* 0x001c1fff04027589 */ /* 0x000ea200000e0000 */
[----:B-1----:R-:W-:Y:S04]  /*5b00*/  IADD3 R102, P0, R234, R0, RZ ;  /* 0x00000000ea667210 */ /* 0x002fe80007f1e0ff */
[----:B--2---:R-:W-:Y:S02]  /*5b10*/  IADD3.X R103, R235, R2, RZ, P0, !PT ;  /* 0x00000002eb677210 */ /* 0x004fe400007fe4ff */
[----:B------:R-:W-:Y:S04]  /*5b20*/  IADD3 R192, P0, R0, R8, RZ ;  /* 0x0000000800c07210 */ /* 0x000fe80007f1e0ff */
[----:B------:R-:W-:Y:S02]  /*5b30*/  IADD3.X R193, R2, R7, RZ, P0, !PT ;  /* 0x0000000702c17210 */ /* 0x000fe400007fe4ff */
[----:B------:R-:W-:Y:S02]  /*5b40*/  IADD3 R104, P0, R0, R6, RZ ;  /* 0x0000000600687210 */ /* 0x000fe40007f1e0ff */
[-C--:B------:R-:W-:Y:S03]  /*5b50*/  HMMA.16816.F32.BF16 R4, R64, R16.reuse, RZ ;  /* 0x000000104004723c */ /* 0x080fe600000418ff */
[----:B------:R-:W-:Y:S02]  /*5b60*/  IADD3.X R105, R2, R101, RZ, P0, !PT ;  /* 0x0000006502697210 */ /* 0x000fe400007fe4ff */
[----:B------:R-:W-:Y:S02]  /*5b70*/  ISETP.NE.U32.AND P0, PT, R201, RZ, PT ;  /* 0x000000ffc900720c */ /* 0x000fe40003f05070 */
[----:B------:R-:W-:Y:S01]  /*5b80*/  ISETP.NE.U32.AND P1, PT, R200, RZ, PT ;  /* 0x000000ffc800720c */ /* 0x000fe20003f25070 */
[C---:B------:R-:W-:Y:S08]  /*5b90*/  HMMA.16816.F32.BF16 R8, R60.reuse, R16, RZ ;  /* 0x000000103c08723c */ /* 0x040ff000000418ff */
[-C--:B------:R-:W-:Y:S08]  /*5ba0*/  HMMA.16816.F32.BF16 R12, R60, R18.reuse, RZ ;  /* 0x000000123c0c723c */ /* 0x080ff000000418ff */
        /* <DEDUP_REMOVED lines=12> */
[----:B------:R-:W-:Y:S01]  /*5c70*/  HMMA.16816.F32.BF16 R64, R64, R110, RZ ;  /* 0x0000006e4040723c */ /* 0x000fe200000418ff */
[----:B------:R-:W1:Y:S07]  /*5c80*/  LDSM.16.M88.4 R108, [R231] ;  /* 0x00000000e76c783b */ /* 0x000e6e0000000200 */
[-C--:B------:R-:W-:Y:S08]  /*5c90*/  HMMA.16816.F32.BF16 R4, R176, R180.reuse, R4 ;  /* 0x000000b4b004723c */ /* 0x080ff00000041804 */
[C---:B------:R-:W-:Y:S08]  /*5ca0*/  HMMA.16816.F32.BF16 R8, R184.reuse, R180, R8 ;  /* 0x000000b4b808723c */ /* 0x040ff00000041808 */
[-C--:B------:R-:W-:Y:S08]  /*5cb0*/  HMMA.16816.F32.BF16 R12, R184, R182.reuse, R12 ;  /* 0x000000b6b80c723c */ /* 0x080ff0000004180c */
[C---:B------:R-:W-:Y:S01]  /*5cc0*/  HMMA.16816.F32.BF16 R16, R176.reuse, R182, R16 ;  /* 0x000000b6b010723c */ /* 0x040fe20000041810 */
[----:B------:R-:W2:Y:S07]  /*5cd0*/  LDSM.16.M88.4 R180, [R230] ;  /* 0x00000000e6b4783b */ /* 0x000eae0000000200 */
[-C--:B------:R-:W-:Y:S01]  /*5ce0*/  HMMA.16816.F32.BF16 R20, R176, R188.reuse, R20 ;  /* 0x000000bcb014723c */ /* 0x080fe20000041814 */
[----:B------:R-:W-:Y:S01]  /*5cf0*/  @!PT LDS RZ, [RZ] ;  /* 0x00000000fffff984 */ /* 0x000fe20000000800 */
[----:B------:R-:W-:Y:S01]  /*5d00*/  @!PT LDS RZ, [RZ] ;  /* 0x00000000fffff984 */ /* 0x000fe20000000800 */
[----:B------:R-:W-:Y:S01]  /*5d10*/  @!PT LDS RZ, [RZ] ;  /* 0x00000000fffff984 */ /* 0x000fe20000000800 */
[----:B------:R3:W-:Y:S07]  /*5d20*/  LDGSTS.E.BYPASS.LTC128B.128 [R233+0x100], [R102.64], !P3 ;  /* 0x0010000066e97fae */ /* 0x0007ee000d901d4e */
[C---:B------:R-:W-:Y:S01]  /*5d30*/  HMMA.16816.F32.BF16 R24, R184.reuse, R188, R24 ;  /* 0x000000bcb818723c */ /* 0x040fe20000041818 */
[----:B------:R4:W-:Y:S07]  /*5d40*/  LDGSTS.E.BYPASS.LTC128B.128 [R233+0x1100], [R192.64], !P4 ;  /* 0x01100000c0e97fae */ /* 0x0009ee000e101d4e */
[-C--:B------:R-:W-:Y:S01]  /*5d50*/  HMMA.16816.F32.BF16 R28, R184, R190.reuse, R28 ;  /* 0x000000beb81c723c */ /* 0x080fe2000004181c */
[----:B------:R3:W-:Y:S07]  /*5d60*/  LDGSTS.E.BYPASS.LTC128B.128 [R233+0x2100], [R104.64], !P5 ;  /* 0x0210000068e97fae */ /* 0x0007ee000e901d4e */
[C---:B------:R-:W-:Y:S01]  /*5d70*/  HMMA.16816.F32.BF16 R32, R176.reuse, R190, R32 ;  /* 0x000000beb020723c */ /* 0x040fe20000041820 */
[----:B------:R4:W-:Y:S01]  /*5d80*/  LDGSTS.E.BYPASS.LTC128B.128.ZFILL [R233+0x900], [R194.64], P0 ;  /* 0x00900000c2e97fae */ /* 0x0009e20008141d4e */
[----:B------:R-:W-:Y:S06]  /*5d90*/  PLOP3.LUT P0, PT, PT, PT, UP0, 0x80, 0x0 ;  /* 0x000000000000781c */ /* 0x000fec0003f0f008 */
[-C--:B-1----:R-:W-:Y:S01]  /*5da0*/  HMMA.16816.F32.BF16 R36, R176, R108.reuse, R36 ;  /* 0x0000006cb024723c */ /* 0x082fe20000041824 */
[----:B------:R1:W-:Y:S07]  /*5db0*/  LDGSTS.E.BYPASS.LTC128B.128.ZFILL [R233+0x1900], [R198.64], P1 ;  /* 0x01900000c6e97fae */ /* 0x0003ee0008941d4e */
[C---:B------:R-:W-:Y:S01]  /*5dc0*/  HMMA.16816.F32.BF16 R40, R184.reuse, R108, R40 ;  /* 0x0000006cb828723c */ /* 0x040fe20000041828 */
[----:B------:R1:W-:Y:S07]  /*5dd0*/  LDGSTS.E.BYPASS.LTC128B.128.ZFILL [R233+0x2900], [R196.64], P6 ;  /* 0x02900000c4e97fae */ /* 0x0003ee000b141d4e */
[-C--:B------:R-:W-:Y:S01]  /*5de0*/  HMMA.16816.F32.BF16 R44, R184, R110.reuse, R44 ;  /* 0x0000006eb82c723c */ /* 0x080fe2000004182c */
[----:B------:R-:W-:Y:S07]  /*5df0*/  LDSM.16.M88.4 R200, [R219+0x9100] ;  /* 0x00910000dbc8783b */ /* 0x000fee0000000200 */
[C---:B------:R-:W-:Y:S01]  /*5e00*/  HMMA.16816.F32.BF16 R48, R176.reuse, R110, R48 ;  /* 0x0000006eb030723c */ /* 0x040fe20000041830 */
[----:B----4-:R-:W-:Y:S07]  /*5e10*/  LDSM.16.M88.4 R192, [R219+0x8100] ;  /* 0x00810000dbc0783b */ /* 0x010fee0000000200 */
[-C--:B--2---:R-:W-:Y:S01]  /*5e20*/  HMMA.16816.F32.BF16 R52, R176, R180.reuse, R52 ;  /* 0x000000b4b034723c */ /* 0x084fe20000041834 */
[----:B------:R-:W0:Y:S07]  /*5e30*/  LDGDEPBAR ;  /* 0x00000000000079af */ /* 0x000e2e0000000000 */
[C---:B------:R-:W-:Y:S01]  /*5e40*/  HMMA.16816.F32.BF16 R56, R184.reuse, R180, R56 ;  /* 0x000000b4b838723c */ /* 0x040fe20000041838 */
[----:B-1----:R-:W1:Y:S07]  /*5e50*/  LDSM.16.M88.4 R196, [R216+0x4100] ;  /* 0x00410000d8c4783b */ /* 0x002e6e0000000200 */
[-C--:B------:R-:W-:Y:S01]  /*5e60*/  HMMA.16816.F32.BF16 R60, R184, R182.reuse, R60 ;  /* 0x000000b6b83c723c */ /* 0x080fe2000004183c */
[----:B------:R-:W2:Y:S07]  /*5e70*/  LDSM.16.M88.4 R188, [R216+0x4500] ;  /* 0x00450000d8bc783b */ /* 0x000eae0000000200 */
[----:B------:R-:W-:Y:S01]  /*5e80*/  HMMA.16816.F32.BF16 R64, R176, R182, R64 ;  /* 0x000000b6b040723c */ /* 0x000fe20000041840 */
[----:B------:R-:W4:Y:S08]  /*5e90*/  LDSM.16.M88.4 R108, [R216+0x4900] ;  /* 0x00490000d86c783b */ /* 0x000f300000000200 */
[----:B------:R-:W5:Y:S08]  /*5ea0*/  LDSM.16.M88.4 R184, [R216+0x4d00] ;  /* 0x004d0000d8b8783b */ /* 0x000f700000000200 */
[----:B------:R-:W-:Y:S08]  /*5eb0*/  LDSM.16.M88.4 R204, [R220+0x8100] ;  /* 0x00810000dccc783b */ /* 0x000ff00000000200 */
[----:B------:R-:W3:Y:S01]  /*5ec0*/  LDSM.16.M88.4 R208, [R229] ;  /* 0x00000000e5d0783b */ /* 0x000ee20000000200 */
[-C--:B-1----:R-:W-:Y:S07]  /*5ed0*/  HMMA.16816.F32.BF16 R4, R192, R196.reuse, R4 ;  /* 0x000000c4c004723c */ /* 0x082fee0000041804 */
[----:B------:R-:W1:Y:S01]  /*5ee0*/  LDSM.16.M88.4 R212, [R220+0x9100] ;  /* 0x00910000dcd4783b */ /* 0x000e620000000200 */
[C---:B------:R-:W-:Y:S07]  /*5ef0*/  HMMA.16816.F32.BF16 R8, R200.reuse, R196, R8 ;  /* 0x000000c4c808723c */ /* 0x040fee0000041808 */
[----:B------:R-:W1:Y:S01]  /*5f00*/  LDSM.16.M88.4 R176, [R228] ;  /* 0x00000000e4b0783b */ /* 0x000e620000000200 */
[-C--:B------:R-:W-:Y:S07]  /*5f10*/  HMMA.16816.F32.BF16 R12, R200, R198.reuse, R12 ;  /* 0x000000c6c80c723c */ /* 0x080fee000004180c */
[----:B------:R-:W1:Y:S01]  /*5f20*/  LDSM.16.M88.4 R180, [R227] ;  /* 0x00000000e3b4783b */ /* 0x000e620000000200 */
[C---:B------:R-:W-:Y:S07]  /*5f30*/  HMMA.16816.F32.BF16 R16, R192.reuse, R198, R16 ;  /* 0x000000c6c010723c */ /* 0x040fee0000041810 */
[----:B------:R-:W-:Y:S01]  /*5f40*/  LDSM.16.M88.4 R196, [R216+0x5900] ;  /* 0x00590000d8c4783b */ /* 0x000fe20000000200 */
[-C--:B--2---:R-:W-:Y:S08]  /*5f50*/  HMMA.16816.F32.BF16 R20, R192, R188.reuse, R20 ;  /* 0x000000bcc014723c */ /* 0x084ff00000041814 */
[C---:B------:R-:W-:Y:S08]  /*5f60*/  HMMA.16816.F32.BF16 R24, R200.reuse, R188, R24 ;  /* 0x000000bcc818723c */ /* 0x040ff00000041818 */
[-C--:B------:R-:W-:Y:S08]  /*5f70*/  HMMA.16816.F32.BF16 R28, R200, R190.reuse, R28 ;  /* 0x000000bec81c723c */ /* 0x080ff0000004181c */
[C---:B------:R-:W-:Y:S01]  /*5f80*/  HMMA.16816.F32.BF16 R32, R192.reuse, R190, R32 ;  /* 0x000000bec020723c */ /* 0x040fe20000041820 */
[----:B------:R-:W-:Y:S07]  /*5f90*/  LDSM.16.M88.4 R188, [R216+0x5100] ;  /* 0x00510000d8bc783b */ /* 0x000fee0000000200 */
[-C--:B----4-:R-:W-:Y:S08]  /*5fa0*/  HMMA.16816.F32.BF16 R36, R192, R108.reuse, R36 ;  /* 0x0000006cc024723c */ /* 0x090ff00000041824 */
[C---:B------:R-:W-:Y:S08]  /*5fb0*/  HMMA.16816.F32.BF16 R40, R200.reuse, R108, R40 ;  /* 0x0000006cc828723c */ /* 0x040ff00000041828 */
[-C--:B------:R-:W-:Y:S08]  /*5fc0*/  HMMA.16816.F32.BF16 R44, R200, R110.reuse, R44 ;  /* 0x0000006ec82c723c */ /* 0x080ff0000004182c */
[C---:B------:R-:W-:Y:S01]  /*5fd0*/  HMMA.16816.F32.BF16 R48, R192.reuse, R110, R48 ;  /* 0x0000006ec030723c */ /* 0x040fe20000041830 */
[----:B------:R-:W2:Y:S07]  /*5fe0*/  LDSM.16.M88.4 R108, [R226] ;  /* 0x00000000e26c783b */ /* 0x000eae0000000200 */
[-C--:B-----5:R-:W-:Y:S08]  /*5ff0*/  HMMA.16816.F32.BF16 R52, R192, R184.reuse, R52 ;  /* 0x000000b8c034723c */ /* 0x0a0ff00000041834 */
[C---:B------:R-:W-:Y:S08]  /*6000*/  HMMA.16816.F32.BF16 R56, R200.reuse, R184, R56 ;  /* 0x000000b8c838723c */ /* 0x040ff00000041838 */
[-C--:B------:R-:W-:Y:S01]  /*6010*/  HMMA.16816.F32.BF16 R60, R200, R186.reuse, R60 ;  /* 0x000000bac83c723c */ /* 0x080fe2000004183c */
[----:B------:R-:W-:Y:S07]  /*6020*/  LDSM.16.M88.4 R200, [R216+0x5d00] ;  /* 0x005d0000d8c8783b */ /* 0x000fee0000000200 */
[----:B------:R-:W-:Y:S01]  /*6030*/  HMMA.16816.F32.BF16 R64, R192, R186, R64 ;  /* 0x000000bac040723c */ /* 0x000fe20000041840 */
[----:B------:R-:W4:Y:S07]  /*6040*/  LDSM.16.M88.4 R184, [R219+0xa100] ;  /* 0x00a10000dbb8783b */ /* 0x000f2e0000000200 */
[-C--:B---3--:R-:W-:Y:S01]  /*6050*/  HMMA.16816.F32.BF16 R4, R204, R208.reuse, R4 ;  /* 0x000000d0cc04723c */ /* 0x088fe20000041804 */
[----:B------:R-:W3:Y:S07]  /*6060*/  LDSM.16.M88.4 R192, [R219+0xb100] ;  /* 0x00b10000dbc0783b */ /* 0x000eee0000000200 */
[C---:B-1----:R-:W-:Y:S08]  /*6070*/  HMMA.16816.F32.BF16 R8, R212.reuse, R208, R8 ;  /* 0x000000d0d408723c */ /* 0x042ff00000041808 */
[-C--:B------:R-:W-:Y:S08]  /*6080*/  HMMA.16816.F32.BF16 R12, R212, R210.reuse, R12 ;  /* 0x000000d2d40c723c */ /* 0x080ff0000004180c */
[C---:B------:R-:W-:Y:S01]  /*6090*/  HMMA.16816.F32.BF16 R16, R204.reuse, R210, R16 ;  /* 0x000000d2cc10723c */ /* 0x040fe20000041810 */
[----:B------:R-:W-:Y:S07]  /*60a0*/  LDSM.16.M88.4 R208, [R225] ;  /* 0x00000000e1d0783b */ /* 0x000fee0000000200 */
[-C--:B------:R-:W-:Y:S08]  /*60b0*/  HMMA.16816.F32.BF16 R20, R204, R176.reuse, R20 ;  /* 0x000000b0cc14723c */ /* 0x080ff00000041814 */
[C---:B------:R-:W-:Y:S08]  /*60c0*/  HMMA.16816.F32.BF16 R24, R212.reuse, R176, R24 ;  /* 0x000000b0d418723c */ /* 0x040ff00000041818 */
[-C--:B------:R-:W-:Y:S08]  /*60d0*/  HMMA.16816.F32.BF16 R28, R212, R178.reuse, R28 ;  /* 0x000000b2d41c723c */ /* 0x080ff0000004181c */
[C---:B------:R-:W-:Y:S01]  /*60e0*/  HMMA.16816.F32.BF16 R32, R204.reuse, R178, R32 ;  /* 0x000000b2cc20723c */ /* 0x040fe20000041820 */
[----:B------:R-:W1:Y:S07]  /*60f0*/  LDSM.16.M88.4 R176, [R216+0x5500] ;  /* 0x00550000d8b0783b */ /* 0x000e6e0000000200 */
[-C--:B------:R-:W-:Y:S08]  /*6100*/  HMMA.16816.F32.BF16 R36, R204, R180.reuse, R36 ;  /* 0x000000b4cc24723c */ /* 0x080ff00000041824 */
[C---:B------:R-:W-:Y:S08]  /*6110*/  HMMA.16816.F32.BF16 R40, R212.reuse, R180, R40 ;  /* 0x000000b4d428723c */ /* 0x040ff00000041828 */
[-C--:B------:R-:W-:Y:S08]  /*6120*/  HMMA.16816.F32.BF16 R44, R212, R182.reuse, R44 ;  /* 0x000000b6d42c723c */ /* 0x080ff0000004182c */
[C---:B------:R-:W-:Y:S01]  /*6130*/  HMMA.16816.F32.BF16 R48, R204.reuse, R182, R48 ;  /* 0x000000b6cc30723c */ /* 0x040fe20000041830 */
[----:B------:R-:W5:Y:S07]  /*6140*/  LDSM.16.M88.4 R180, [R220+0xa100] ;  /* 0x00a10000dcb4783b */ /* 0x000f6e0000000200 */
[-C--:B--2---:R-:W-:Y:S08]  /*6150*/  HMMA.16816.F32.BF16 R52, R204, R108.reuse, R52 ;  /* 0x0000006ccc34723c */ /* 0x084ff00000041834 */
[C---:B------:R-:W-:Y:S08]  /*6160*/  HMMA.16816.F32.BF16 R56, R212.reuse, R108, R56 ;  /* 0x0000006cd438723c */ /* 0x040ff00000041838 */
[-C--:B------:R-:W-:Y:S08]  /*6170*/  HMMA.16816.F32.BF16 R60, R212, R110.reuse, R60 ;  /* 0x0000006ed43c723c */ /* 0x080ff0000004183c */
[----:B------:R-:W-:Y:S01]  /*6180*/  HMMA.16816.F32.BF16 R64, R204, R110, R64 ;  /* 0x0000006ecc40723c */ /* 0x000fe20000041840 */
[----:B------:R-:W2:Y:S07]  /*6190*/  LDSM.16.M88.4 R108, [R220+0xb100] ;  /* 0x00b10000dc6c783b */ /* 0x000eae0000000200 */
[-C--:B----4-:R-:W-:Y:S08]  /*61a0*/  HMMA.16816.F32.BF16 R4, R184, R188.reuse, R4 ;  /* 0x000000bcb804723c */ /* 0x090ff00000041804 */
[C---:B---3--:R-:W-:Y:S08]  /*61b0*/  HMMA.16816.F32.BF16 R8, R192.reuse, R188, R8 ;  /* 0x000000bcc008723c */ /* 0x048ff00000041808 */
[-C--:B------:R-:W-:Y:S08]  /*61c0*/  HMMA.16816.F32.BF16 R12, R192, R190.reuse, R12 ;  /* 0x000000bec00c723c */ /* 0x080ff0000004180c */
[C---:B------:R-:W-:Y:S08]  /*61d0*/  HMMA.16816.F32.BF16 R16, R184.reuse, R190, R16 ;  /* 0x000000beb810723c */ /* 0x040ff00000041810 */
[-C--:B-1----:R-:W-:Y:S08]  /*61e0*/  HMMA.16816.F32.BF16 R20, R184, R176.reuse, R20 ;  /* 0x000000b0b814723c */ /* 0x082ff00000041814 */
[C---:B------:R-:W-:Y:S08]  /*61f0*/  HMMA.16816.F32.BF16 R24, R192.reuse, R176, R24 ;  /* 0x000000b0c018723c */ /* 0x040ff00000041818 */
[-C--:B------:R-:W-:Y:S08]  /*6200*/  HMMA.16816.F32.BF16 R28, R192, R178.reuse, R28 ;  /* 0x000000b2c01c723c */ /* 0x080ff0000004181c */
        /* <DEDUP_REMOVED lines=8> */
[----:B------:R-:W-:Y:S08]  /*6290*/  HMMA.16816.F32.BF16 R64, R184, R202, R64 ;  /* 0x000000cab840723c */ /* 0x000ff00000041840 */
[-C--:B-----5:R-:W-:Y:S08]  /*62a0*/  HMMA.16816.F32.BF16 R4, R180, R208.reuse, R4 ;  /* 0x000000d0b404723c */ /* 0x0a0ff00000041804 */
[C---:B--2---:R-:W-:Y:S08]  /*62b0*/  HMMA.16816.F32.BF16 R8, R108.reuse, R208, R8 ;  /* 0x000000d06c08723c */ /* 0x044ff00000041808 */
[-C--:B------:R-:W-:Y:S08]  /*62c0*/  HMMA.16816.F32.BF16 R12, R108, R210.reuse, R12 ;  /* 0x000000d26c0c723c */ /* 0x080ff0000004180c */
[----:B------:R-:W-:Y:S01]  /*62d0*/  FMUL.FTZ R4, R4, c[0x0][0x320] ;  /* 0x0000c80004047a20 */ /* 0x000fe20000410000 */
[C---:B------:R-:W-:Y:S03]  /*62e0*/  HMMA.16816.F32.BF16 R16, R180.reuse, R210, R16 ;  /* 0x000000d2b410723c */ /* 0x040fe60000041810 */
[----:B------:R-:W1:Y:S01]  /*62f0*/  MUFU.TANH R177, R4 ;  /* 0x0000000400b17308 */ /* 0x000e620000002400 */
[----:B------:R-:W-:Y:S02]  /*6300*/  FMUL.FTZ R5, R5, c[0x0][0x320] ;  /* 0x0000c80005057a20 */ /* 0x000fe40000410000 */
[----:B------:R-:W-:Y:S02]  /*6310*/  FMUL.FTZ R6, R6, c[0x0][0x320] ;  /* 0x0000c80006067a20 */ /* 0x000fe40000410000 */
[----:B------:R-:W-:Y:S04]  /*6320*/  FMUL.FTZ R7, R7, c[0x0][0x320] ;  /* 0x0000c80007077a20 */ /* 0x000fe80000410000 */
[----:B------:R-:W-:Y:S01]  /*6330*/  FMUL.FTZ R8, R8, c[0x0][0x320] ;  /* 0x0000c80008087a20 */ /* 0x000fe20000410000 */
[----:B------:R-:W2:Y:S01]  /*6340*/  MUFU.TANH R186, R5 ;  /* 0x0000000500ba7308 */ /* 0x000ea20000002400 */
[----:B------:R-:W-:Y:S02]  /*6350*/  FMUL.FTZ R9, R9, c[0x0][0x320] ;  /* 0x0000c80009097a20 */ /* 0x000fe40000410000 */
[----:B------:R-:W-:Y:S02]  /*6360*/  FMUL.FTZ R10, R10, c[0x0][0x320] ;  /* 0x0000c8000a0a7a20 */ /* 0x000fe40000410000 */
[----:B------:R-:W-:Y:S02]  /*6370*/  FMUL.FTZ R11, R11, c[0x0][0x320] ;  /* 0x0000c8000b0b7a20 */ /* 0x000fe40000410000 */
[----:B------:R-:W-:Y:S02]  /*6380*/  FMUL.FTZ R12, R12, c[0x0][0x320] ;  /* 0x0000c8000c0c7a20 */ /* 0x000fe40000410000 */
[----:B------:R-:W-:Y:S01]  /*6390*/  FMUL.FTZ R13, R13, c[0x0][0x320] ;  /* 0x0000c8000d0d7a20 */ /* 0x000fe20000410000 */
[----:B------:R-:W3:Y:S01]  /*63a0*/  MUFU.TANH R178, R6 ;  /* 0x0000000600b27308 */ /* 0x000ee20000002400 */
[----:B------:R-:W-:Y:S02]  /*63b0*/  FMUL.FTZ R16, R16, c[0x0][0x320] ;  /* 0x0000c80010107a20 */ /* 0x000fe40000410000 */
[----:B------:R-:W-:Y:S02]  /*63c0*/  FMUL.FTZ R14, R14, c[0x0][0x320] ;  /* 0x0000c8000e0e7a20 */ /* 0x000fe40000410000 */
[----:B------:R-:W-:Y:S05]  /*63d0*/  FMUL.FTZ R15, R15, c[0x0][0x320] ;  /* 0x0000c8000f0f7a20 */ /* 0x000fea0000410000 */
[----:B------:R4:W1:Y:S10]  /*63e0*/  MUFU.TANH R188, R7 ;  /* 0x0000000700bc7308 */ /* 0x0008740000002400 */
[----:B------:R-:W1:Y:S10]  /*63f0*/  MUFU.TANH R187, R8 ;  /* 0x0000000800bb7308 */ /* 0x000e740000002400 */
[----:B------:R-:W1:Y:S01]  /*6400*/  MUFU.TANH R191, R9 ;  /* 0x0000000900bf7308 */ /* 0x000e620000002400 */
[----:B----4-:R-:W4:Y:S09]  /*6410*/  LDSM.16.M88.4 R4, [R224] ;  /* 0x00000000e004783b */ /* 0x010f320000000200 */
[----:B------:R-:W1:Y:S10]  /*6420*/  MUFU.TANH R185, R10 ;  /* 0x0000000a00b97308 */ /* 0x000e740000002400 */
[----:B------:R5:W1:Y:S10]  /*6430*/  MUFU.TANH R192, R11 ;  /* 0x0000000b00c07308 */ /* 0x000a740000002400 */
[----:B------:R1:W1:Y:S10]  /*6440*/  MUFU.TANH R176, R16 ;  /* 0x0000001000b07308 */ /* 0x0002740000002400 */
[----:B------:R2:W2:Y:S01]  /*6450*/  MUFU.TANH R184, R12 ;  /* 0x0000000c00b87308 */ /* 0x0004a20000002400 */
[----:B-----5:R-:W5:Y:S01]  /*6460*/  LDSM.16.M88.4 R8, [R223] ;  /* 0x00000000df08783b */ /* 0x020f620000000200 */
[-C--:B----4-:R-:W-:Y:S08]  /*6470*/  HMMA.16816.F32.BF16 R20, R180, R4.reuse, R20 ;  /* 0x00000004b414723c */ /* 0x090ff00000041814 */
[----:B------:R4:W2:Y:S01]  /*6480*/  MUFU.TANH R179, R13 ;  /* 0x0000000d00b37308 */ /* 0x0008a20000002400 */
[C---:B------:R-:W-:Y:S04]  /*6490*/  HMMA.16816.F32.BF16 R24, R108.reuse, R4, R24 ;  /* 0x000000046c18723c */ /* 0x040fe80000041818 */
[----:B-1----:R-:W-:Y:S02]  /*64a0*/  FMUL.FTZ R16, R17, c[0x0][0x320] ;  /* 0x0000c80011107a20 */ /* 0x002fe40000410000 */
[----:B------:R-:W-:Y:S03]  /*64b0*/  FMUL.FTZ R17, R18, c[0x0][0x320] ;  /* 0x0000c80012117a20 */ /* 0x000fe60000410000 */
[----:B------:R4:W1:Y:S01]  /*64c0*/  MUFU.TANH R190, R14 ;  /* 0x0000000e00be7308 */ /* 0x0008620000002400 */
[-C--:B------:R-:W-:Y:S03]  /*64d0*/  HMMA.16816.F32.BF16 R28, R108, R6.reuse, R28 ;  /* 0x000000066c1c723c */ /* 0x080fe6000004181c */
[----:B------:R-:W-:Y:S05]  /*64e0*/  FMUL.FTZ R18, R19, c[0x0][0x320] ;  /* 0x0000c80013127a20 */ /* 0x000fea0000410000 */
[C---:B------:R-:W-:Y:S01]  /*64f0*/  HMMA.16816.F32.BF16 R32, R180.reuse, R6, R32 ;  /* 0x00000006b420723c */ /* 0x040fe20000041820 */
[----:B------:R4:W1:Y:S01]  /*6500*/  MUFU.TANH R189, R15 ;  /* 0x0000000f00bd7308 */ /* 0x0008620000002400 */
[----:B------:R-:W1:Y:S01]  /*6510*/  LDSM.16.M88.4 R4, [R222] ;  /* 0x00000000de04783b */ /* 0x000e620000000200 */
[----:B------:R-:W-:Y:S04]  /*6520*/  DEPBAR.LE SB0, 0x0 ;  /* 0x000080000000791a */ /* 0x000fe80000000000 */
[----:B------:R-:W-:Y:S02]  /*6530*/  FMUL.FTZ R20, R20, c[0x0][0x320] ;  /* 0x0000c80014147a20 */ /* 0x000fe40000410000 */
[----:B------:R-:W-:Y:S02]  /*6540*/  FMUL.FTZ R21, R21, c[0x0][0x320] ;  /* 0x0000c80015157a20 */ /* 0x000fe40000410000 */
[----:B------:R-:W1:Y:S01]  /*6550*/  MUFU.TANH R16, R16 ;  /* 0x0000001000107308 */ /* 0x000e620000002400 */
[----:B------:R-:W-:Y:S01]  /*6560*/  BAR.SYNC.DEFER_BLOCKING 0x0 ;  /* 0x0000000000007b1d */ /* 0x000fe20000010000 */
[----:B------:R-:W-:Y:S01]  /*6570*/  FMUL.FTZ R22, R22, c[0x0][0x320] ;  /* 0x0000c80016167a20 */ /* 0x000fe20000410000 */
[-C--:B-----5:R-:W-:Y:S05]  /*6580*/  HMMA.16816.F32.BF16 R36, R180, R8.reuse, R36 ;  /* 0x00000008b424723c */ /* 0x0a0fea0000041824 */
[----:B------:R-:W-:Y:S02]  /*6590*/  FMUL.FTZ R23, R23, c[0x0][0x320] ;  /* 0x0000c80017177a20 */ /* 0x000fe40000410000 */
[----:B------:R-:W1:Y:S01]  /*65a0*/  MUFU.TANH R17, R17 ;  /* 0x0000001100117308 */ /* 0x000e620000002400 */
[----:B------:R-:W-:Y:S01]  /*65b0*/  FMUL.FTZ R24, R24, c[0x0][0x320] ;  /* 0x0000c80018187a20 */ /* 0x000fe20000410000 */
[C---:B------:R-:W-:Y:S04]  /*65c0*/  HMMA.16816.F32.BF16 R40, R108.reuse, R8, R40 ;  /* 0x000000086c28723c */ /* 0x040fe80000041828 */
[----:B------:R-:W-:Y:S02]  /*65d0*/  FMUL.FTZ R25, R25, c[0x0][0x320] ;  /* 0x0000c80019197a20 */ /* 0x000fe40000410000 */
[----:B------:R-:W-:Y:S02]  /*65e0*/  FMUL.FTZ R26, R26, c[0x0][0x320] ;  /* 0x0000c8001a1a7a20 */ /* 0x000fe40000410000 */
[----:B------:R-:W2:Y:S01]  /*65f0*/  MUFU.TANH R18, R18 ;  /* 0x0000001200127308 */ /* 0x000ea20000002400 */
[-C--:B------:R-:W-:Y:S03]  /*6600*/  HMMA.16816.F32.BF16 R44, R108, R10.reuse, R44 ;  /* 0x0000000a6c2c723c */ /* 0x080fe6000004182c */
[----:B------:R-:W-:Y:S02]  /*6610*/  FMUL.FTZ R27, R27, c[0x0][0x320] ;  /* 0x0000c8001b1b7a20 */ /* 0x000fe40000410000 */
[----:B------:R-:W-:Y:S02]  /*6620*/  FMUL.FTZ R28, R28, c[0x0][0x320] ;  /* 0x0000c8001c1c7a20 */ /* 0x000fe40000410000 */
[----:B------:R-:W-:Y:S01]  /*6630*/  FMUL.FTZ R29, R29, c[0x0][0x320] ;  /* 0x0000c8001d1d7a20 */ /* 0x000fe20000410000 */
[C---:B------:R-:W-:Y:S01]  /*6640*/  HMMA.16816.F32.BF16 R48, R180.reuse, R10, R48 ;  /* 0x0000000ab430723c */ /* 0x040fe20000041830 */
[----:B------:R4:W2:Y:S03]  /*6650*/  MUFU.TANH R193, R20 ;  /* 0x0000001400c17308 */ /* 0x0008a60000002400 */
[----:B------:R-:W-:Y:S02]  /*6660*/  FMUL.FTZ R30, R30, c[0x0][0x320] ;  /* 0x0000c8001e1e7a20 */ /* 0x000fe40000410000 */
[----:B------:R-:W-:Y:S02]  /*6670*/  FMUL.FTZ R31, R31, c[0x0][0x320] ;  /* 0x0000c8001f1f7a20 */ /* 0x000fe40000410000 */
[-C--:B-1----:R-:W-:Y:S03]  /*6680*/  HMMA.16816.F32.BF16 R52, R180, R4.reuse, R52 ;  /* 0x00000004b434723c */ /* 0x082fe60000041834 */
[----:B------:R4:W1:Y:S01]  /*6690*/  MUFU.TANH R194, R21 ;  /* 0x0000001500c27308 */ /* 0x0008620000002400 */
[----:B------:R-:W-:Y:S02]  /*66a0*/  FMUL.FTZ R32, R32, c[0x0][0x320] ;  /* 0x0000c80020207a20 */ /* 0x000fe40000410000 */
[----:B------:R-:W-:Y:S02]  /*66b0*/  FMUL.FTZ R33, R33, c[0x0][0x320] ;  /* 0x0000c80021217a20 */ /* 0x000fe40000410000 */
[C---:B------:R-:W-:Y:S04]  /*66c0*/  HMMA.16816.F32.BF16 R56, R108.reuse, R4, R56 ;  /* 0x000000046c38723c */ /* 0x040fe80000041838 */
[----:B------:R-:W-:Y:S01]  /*66d0*/  FMUL.FTZ R46, R46, c[0x0][0x320] ;  /* 0x0000c8002e2e7a20 */ /* 0x000fe20000410000 */
[----:B------:R4:W1:Y:S01]  /*66e0*/  MUFU.TANH R197, R22 ;  /* 0x0000001600c57308 */ /* 0x0008620000002400 */
[----:B------:R-:W-:Y:S02]  /*66f0*/  FMUL.FTZ R47, R47, c[0x0][0x320] ;  /* 0x0000c8002f2f7a20 */ /* 0x000fe40000410000 */
[-C--:B------:R-:W-:Y:S04]  /*6700*/  HMMA.16816.F32.BF16 R60, R108, R6.reuse, R60 ;  /* 0x000000066c3c723c */ /* 0x080fe8000004183c */
[----:B------:R-:W-:Y:S02]  /*6710*/  FMUL.FTZ R50, R50, c[0x0][0x320] ;  /* 0x0000c80032327a20 */ /* 0x000fe40000410000 */
[----:B------:R-:W-:Y:S01]  /*6720*/  FMUL.FTZ R51, R51, c[0x0][0x320] ;  /* 0x0000c80033337a20 */ /* 0x000fe20000410000 */
[----:B------:R4:W1:Y:S01]  /*6730*/  MUFU.TANH R199, R23 ;  /* 0x0000001700c77308 */ /* 0x0008620000002400 */
[----:B------:R-:W-:Y:S04]  /*6740*/  HMMA.16816.F32.BF16 R64, R180, R6, R64 ;  /* 0x00000006b440723c */ /* 0x000fe80000041840 */
[----:B------:R-:W-:Y:S02]  /*6750*/  FMUL.FTZ R34, R34, c[0x0][0x320] ;  /* 0x0000c80022227a20 */ /* 0x000fe40000410000 */
[----:B------:R-:W-:Y:S02]  /*6760*/  FMUL.FTZ R35, R35, c[0x0][0x320] ;  /* 0x0000c80023237a20 */ /* 0x000fe40000410000 */
[----:B------:R-:W-:Y:S01]  /*6770*/  FMUL.FTZ R36, R36, c[0x0][0x320] ;  /* 0x0000c80024247a20 */ /* 0x000fe20000410000 */
[----:B------:R4:W1:Y:S03]  /*6780*/  MUFU.TANH R202, R24 ;  /* 0x0000001800ca7308 */ /* 0x0008660000002400 */
[----:B------:R-:W-:Y:S02]  /*6790*/  FMUL.FTZ R37, R37, c[0x0][0x320] ;  /* 0x0000c80025257a20 */ /* 0x000fe40000410000 */
[----:B------:R-:W-:Y:S02]  /*67a0*/  FMUL.FTZ R38, R38, c[0x0][0x320] ;  /* 0x0000c80026267a20 */ /* 0x000fe40000410000 */
[----:B------:R-:W-:Y:S02]  /*67b0*/  FMUL.FTZ R39, R39, c[0x0][0x320] ;  /* 0x0000c80027277a20 */ /* 0x000fe40000410000 */
[----:B------:R-:W-:Y:S01]  /*67c0*/  FMUL.FTZ R40, R40, c[0x0][0x320] ;  /* 0x0000c80028287a20 */ /* 0x000fe20000410000 */
[----:B------:R4:W1:Y:S01]  /*67d0*/  MUFU.TANH R201, R25 ;  /* 0x0000001900c97308 */ /* 0x0008620000002400 */
[----:B------:R-:W-:Y:S02]  /*67e0*/  FMUL.FTZ R41, R41, c[0x0][0x320] ;  /* 0x0000c80029297a20 */ /* 0x000fe40000410000 */
        /* <DEDUP_REMOVED lines=25> */
[----:B------:R-:W-:Y:S05]  /*6980*/  FMUL.FTZ R67, R67, c[0x0][0x320] ;  /* 0x0000c80043437a20 */ /* 0x000fea0000410000 */
[----:B------:R4:W1:Y:S10]  /*6990*/  MUFU.TANH R207, R30 ;  /* 0x0000001e00cf7308 */ /* 0x0008740000002400 */
        /* <DEDUP_REMOVED lines=36> */
[----:B------:R4:W1:Y:S02]  /*6be0*/  MUFU.TANH R183, R67 ;  /* 0x0000004300b77308 */ /* 0x0008640000002400 */
[----:B-1234-:R-:W-:-:S05]  /*6bf0*/  @P0 BRA `(.L_x_5) ;  /* 0xffffe89000000947 */ /* 0x01efca000383ffff */
.L_x_4:
[----:B------:R-:W-:Y:S01]  /*6c00*/  FMNMX.FTZ R105, R177, R3, !PT ;  /* 0x00000003b1697209 */ /* 0x000fe20007810000 */
[----:B------:R-:W-:Y:S01]  /*6c10*/  LDSM.16.MT88.4 R20, [R217+0x100] ;  /* 0x00010000d914783b */ /* 0x000fe20000004200 */
[----:B------:R-:W-:Y:S01]  /*6c20*/  FMNMX.FTZ R0, R178, R100, !PT ;  /* 0x00000064b2007209 */ /* 0x000fe20007810000 */
[----:B------:R-:W-:Y:S01]  /*6c30*/  UIADD3 UR4, UR7, -0x1, URZ ;  /* 0xffffffff07047890 */ /* 0x000fe2000fffe03f */
[----:B------:R-:W-:Y:S02]  /*6c40*/  FMNMX.FTZ R105, R186, R105, !PT ;  /* 0x00000069ba697209 */ /* 0x000fe40007810000 */
[----:B------:R-:W-:Y:S02]  /*6c50*/  FMNMX.FTZ R0, R188, R0, !PT ;  /* 0x00000000bc007209 */ /* 0x000fe40007810000 */
[----:B------:R-:W-:Y:S01]  /*6c60*/  FMNMX.FTZ R105, R176, R105, !PT ;  /* 0x00000069b0697209 */ /* 0x000fe20007810000 */
[----:B------:R-:W-:Y:S01]  /*6c70*/  LDSM.16.MT88.4 R36, [R218+0x100] ;  /* 0x00010000da24783b */ /* 0x000fe20000004200 */
[----:B------:R-:W-:Y:S02]  /*6c80*/  FMNMX.FTZ R0, R17, R0, !PT ;  /* 0x0000000011007209 */ /* 0x000fe40007810000 */
        /* <DEDUP_REMOVED lines=8> */
[----:B------:R-:W-:Y:S01]  /*6d10*/  STL [R1+0x54], R216 ;  /* 0x000054d801007387 */ /* 0x000fe20000100800 */
[----:B------:R-:W-:Y:S02]  /*6d20*/  FMNMX.FTZ R0, R199, R0, !PT ;  /* 0x00000000c7007209 */ /* 0x000fe40007810000 */
[----:B------:R-:W-:Y:S01]  /*6d30*/  FMNMX.FTZ R105, R195, R105, !PT ;  /* 0x00000069c3697209 */ /* 0x000fe20007810000 */
[----:B------:R-:W0:Y:S01]  /*6d40*/  LDGDEPBAR ;  /* 0x00000000000079af */ /* 0x000e220000000000 */
[----:B------:R-:W-:Y:S02]  /*6d50*/  FMNMX.FTZ R2, R191, R2, !PT ;  /* 0x00000002bf027209 */ /* 0x000fe40007810000 */
        /* <DEDUP_REMOVED lines=22> */
[----:B------:R-:W-:Y:S01]  /*6ec0*/  FMNMX.FTZ R0, R250, R0, !PT ;  /* 0x00000000fa007209 */ /* 0x000fe20007810000 */
[----:B-1----:R-:W-:Y:S01]  /*6ed0*/  SHFL.BFLY PT, R5, R105, 0x2, 0x1f ;  /* 0x0c401f0069057f89 */ /* 0x002fe200000e0000 */
[----:B------:R-:W-:Y:S02]  /*6ee0*/  FMNMX.FTZ R2, R240, R2, !PT ;  /* 0x00000002f0027209 */ /* 0x000fe40007810000 */
[----:B------:R-:W-:Y:S02]  /*6ef0*/  FMNMX.FTZ R0, R182, R0, !PT ;  /* 0x00000000b6007209 */ /* 0x000fe40007810000 */
[----:B------:R-:W-:Y:S02]  /*6f00*/  FMNMX.FTZ R2, R243, R2, !PT ;  /* 0x00000002f3027209 */ /* 0x000fe40007810000 */
[----:B------:R-:W-:Y:S02]  /*6f10*/  FMNMX.FTZ R0, R183, R0, !PT ;  /* 0x00000000b7007209 */ /* 0x000fe40007810000 */
[----:B------:R-:W-:Y:S02]  /*6f20*/  FMNMX.FTZ R2, R244, R2, !PT ;  /* 0x00000002f4027209 */ /* 0x000fe40007810000 */
[----:B------:R-:W-:Y:S01]  /*6f30*/  FMNMX.FTZ R4, R185, R107, !PT ;  /* 0x0000006bb9047209 */ /* 0x000fe20007810000 */
[----:B------:R-:W-:Y:S01]  /*6f40*/  SHFL.BFLY PT, R104, R0, 0x2, 0x1f ;  /* 0x0c401f0000687f89 */ /* 0x000fe200000e0000 */
        /* <DEDUP_REMOVED lines=8> */
[----:B------:R-:W-:Y:S01]  /*6fd0*/  ISETP.LT.AND P0, PT, RZ, UR7, PT ;  /* 0x00000007ff007c0c */ /* 0x000fe2000bf01270 */
[----:B------:R-:W1:Y:S01]  /*6fe0*/  SHFL.BFLY PT, R103, R2, 0x2, 0x1f ;  /* 0x0c401f0002677f89 */ /* 0x000e6200000e0000 */
[----:B------:R-:W-:Y:S01]  /*6ff0*/  FMNMX.FTZ R4, R204, R4, !PT ;  /* 0x00000004cc047209 */ /* 0x000fe20007810000 */
[----:B------:R-:W-:Y:S01]  /*7000*/  UMOV UR7, UR4 ;  /* 0x0000000400077c82 */ /* 0x000fe20008000000 */
[----:B-1----:R-:W-:Y:S02]  /*7010*/  FMNMX.FTZ R103, R2, R103, !PT ;  /* 0x0000006702677209 */ /* 0x002fe40007810000 */
[----:B------:R-:W-:Y:S02]  /*7020*/  FMNMX.FTZ R105, R105, R5, !PT ;  /* 0x0000000569697209 */ /* 0x000fe40007810000 */
[----:B------:R-:W-:Y:S01]  /*7030*/  FMNMX.FTZ R104, R0, R104, !PT ;  /* 0x0000006800687209 */ /* 0x000fe20007810000 */
[----:B------:R-:W1:Y:S01]  /*7040*/  SHFL.BFLY PT, R6, R103, 0x1, 0x1f ;  /* 0x0c201f0067067f89 */ /* 0x000e6200000e0000 */
[----:B------:R-:W-:Y:S04]  /*7050*/  FMNMX.FTZ R0, R207, R4, !PT ;  /* 0x00000004cf007209 */ /* 0x000fe80007810000 */
[----:B------:R-:W-:Y:S03]  /*7060*/  FMNMX.FTZ R0, R208, R0, !PT ;  /* 0x00000000d0007209 */ /* 0x000fe60007810000 */
[----:B------:R-:W2:Y:S01]  /*7070*/  SHFL.BFLY PT, R5, R105, 0x1, 0x1f ;  /* 0x0c201f0069057f89 */ /* 0x000ea200000e0000 */
[----:B------:R-:W-:Y:S04]  /*7080*/  FMNMX.FTZ R0, R241, R0, !PT ;  /* 0x00000000f1007209 */ /* 0x000fe80007810000 */
[----:B------:R-:W-:Y:S03]  /*7090*/  FMNMX.FTZ R0, R242, R0, !PT ;  /* 0x00000000f2007209 */ /* 0x000fe60007810000 */
[----:B------:R-:W3:Y:S01]  /*70a0*/  SHFL.BFLY PT, R4, R104, 0x1, 0x1f ;  /* 0x0c201f0068047f89 */ /* 0x000ee200000e0000 */
[----:B------:R-:W-:Y:S04]  /*70b0*/  FMNMX.FTZ R0, R245, R0, !PT ;  /* 0x00000000f5007209 */ /* 0x000fe80007810000 */
[----:B------:R-:W-:Y:S02]  /*70c0*/  FMNMX.FTZ R2, R246, R0, !PT ;  /* 0x00000000f6027209 */ /* 0x000fe40007810000 */
[----:B-1----:R-:W-:Y:S02]  /*70d0*/  FMNMX.FTZ R103, R103, R6, !PT ;  /* 0x0000000667677209 */ /* 0x002fe40007810000 */
[----:B--2---:R-:W-:Y:S05]  /*70e0*/  FMNMX.FTZ R105, R105, R5, !PT ;  /* 0x0000000569697209 */ /* 0x004fea0007810000 */
[----:B------:R-:W-:Y:S01]  /*70f0*/  FADD.FTZ R0, -R105, R3 ;  /* 0x0000000369007221 */ /* 0x000fe20000010100 */
[----:B------:R-:W-:Y:S01]  /*7100*/  FMNMX.FTZ R3, R51, R2, !PT ;  /* 0x0000000233037209 */ /* 0x000fe20007810000 */
[----:B------:R-:W-:Y:S01]  /*7110*/  FMUL.FTZ R111, R105, c[0x0][0x2d0] ;  /* 0x0000b400696f7a20 */ /* 0x000fe20000410000 */
[----:B---3--:R-:W-:Y:S01]  /*7120*/  FMNMX.FTZ R104, R104, R4, !PT ;  /* 0x0000000468687209 */ /* 0x008fe20007810000 */
[----:B------:R-:W-:Y:S01]  /*7130*/  FMUL.FTZ R2, R0, c[0x0][0x2d0] ;  /* 0x0000b40000027a20 */ /* 0x000fe20000410000 */
[----:B------:R-:W-:Y:S01]  /*7140*/  FMNMX.FTZ R0, R50, R3, !PT ;  /* 0x0000000332007209 */ /* 0x000fe20007810000 */
[--C-:B------:R-:W-:Y:S02]  /*7150*/  FFMA.FTZ R4, R177, c[0x0][0x2d0], -R111.reuse ;  /* 0x0000b400b1047a23 */ /* 0x100fe4000001086f */
[----:B------:R1:W2:Y:S01]  /*7160*/  MUFU.EX2 R102, R2 ;  /* 0x0000000200667308 */ /* 0x0002a20000000800 */
[----:B------:R-:W-:Y:S01]  /*7170*/  FMNMX.FTZ R0, R108, R0, !PT ;  /* 0x000000006c007209 */ /* 0x000fe20007810000 */
[----:B------:R-:W-:Y:S02]  /*7180*/  FMUL.FTZ R110, R104, c[0x0][0x2d0] ;  /* 0x0000b400686e7a20 */ /* 0x000fe40000410000 */
[--C-:B------:R-:W-:Y:S01]  /*7190*/  FFMA.FTZ R40, R194, c[0x0][0x2d0], -R111.reuse ;  /* 0x0000b400c2287a23 */ /* 0x100fe2000001086f */
[----:B------:R-:W-:Y:S01]  /*71a0*/  FMNMX.FTZ R0, R109, R0, !PT ;  /* 0x000000006d007209 */ /* 0x000fe20007810000 */
[--C-:B------:R-:W-:Y:S02]  /*71b0*/  FFMA.FTZ R60, R198, c[0x0][0x2d0], -R110.reuse ;  /* 0x0000b400c63c7a23 */ /* 0x100fe4000001086e */
[----:B------:R-:W-:Y:S02]  /*71c0*/  FFMA.FTZ R64, R200, c[0x0][0x2d0], -R110 ;  /* 0x0000b400c8407a23 */ /* 0x000fe4000001086e */
[----:B------:R-:W3:Y:S01]  /*71d0*/  SHFL.BFLY PT, R3, R0, 0x2, 0x1f ;  /* 0x0c401f0000037f89 */ /* 0x000ee200000e0000 */
[----:B------:R-:W-:Y:S10]  /*71e0*/  MUFU.EX2 R177, R4 ;  /* 0x0000000400b17308 */ /* 0x000ff40000000800 */
[----:B------:R-:W-:Y:S01]  /*71f0*/  MUFU.EX2 R56, R40 ;  /* 0x0000002800387308 */ /* 0x000fe20000000800 */
[----:B-1----:R-:W-:Y:S02]  /*7200*/  FADD.FTZ R2, -R104, R100 ;  /* 0x0000006468027221 */ /* 0x002fe40000010100 */
[----:B--2---:R-:W-:Y:S02]  /*7210*/  FMUL.FTZ R33, R102, R141 ;  /* 0x0000008d66217220 */ /* 0x004fe40000410000 */
[----:B------:R-:W-:Y:S02]  /*7220*/  FMUL.FTZ R2, R2, c[0x0][0x2d0] ;  /* 0x0000b40002027a20 */ /* 0x000fe40000410000 */
[C---:B------:R-:W-:Y:S03]  /*7230*/  FMUL.FTZ R32, R102.reuse, R140 ;  /* 0x0000008c66207220 */ /* 0x040fe60000410000 */
[----:B------:R1:W-:Y:S01]  /*7240*/  MUFU.EX2 R216, R64 ;  /* 0x0000004000d87308 */ /* 0x0003e20000000800 */
[----:B------:R-:W-:Y:S01]  /*7250*/  FMUL.FTZ R65, R102, R173 ;  /* 0x000000ad66417220 */ /* 0x000fe20000410000 */
[----:B---3--:R-:W-:Y:S01]  /*7260*/  FMNMX.FTZ R0, R0, R3, !PT ;  /* 0x0000000300007209 */ /* 0x008fe20007810000 */
[--C-:B------:R-:W-:Y:S02]  /*7270*/  FFMA.FTZ R3, R16, c[0x0][0x2d0], -R111.reuse ;  /* 0x0000b40010037a23 */ /* 0x100fe4000001086f */
[C---:B------:R-:W-:Y:S02]  /*7280*/  FMUL.FTZ R16, R102.reuse, R124 ;  /* 0x0000007c66107220 */ /* 0x040fe40000410000 */
[C---:B------:R-:W-:Y:S03]  /*7290*/  FMUL.FTZ R68, R102.reuse, R68 ;  /* 0x0000004466447220 */ /* 0x040fe60000410000 */
[----:B------:R2:W-:Y:S01]  /*72a0*/  MUFU.EX2 R7, R3 ;  /* 0x0000000300077308 */ /* 0x0005e20000000800 */
[C---:B------:R-:W-:Y:S02]  /*72b0*/  FMUL.FTZ R69, R102.reuse, R69 ;  /* 0x0000004566457220 */ /* 0x040fe40000410000 */
[C---:B------:R-:W-:Y:S02]  /*72c0*/  FMUL.FTZ R80, R102.reuse, R80 ;  /* 0x0000005066507220 */ /* 0x040fe40000410000 */
[C---:B------:R-:W-:Y:S02]  /*72d0*/  FMUL.FTZ R81, R102.reuse, R81 ;  /* 0x0000005166517220 */ /* 0x040fe40000410000 */
[C---:B------:R-:W-:Y:S02]  /*72e0*/  FMUL.FTZ R84, R102.reuse, R84 ;  /* 0x0000005466547220 */ /* 0x040fe40000410000 */
[C---:B------:R-:W-:Y:S01]  /*72f0*/  FMUL.FTZ R85, R102.reuse, R85 ;  /* 0x0000005566557220 */ /* 0x040fe20000410000 */
[----:B------:R3:W4:Y:S01]  /*7300*/  MUFU.EX2 R101, R2 ;  /* 0x0000000200657308 */ /* 0x0007220000000800 */
[C---:B------:R-:W-:Y:S02]  /*7310*/  FMUL.FTZ R96, R102.reuse, R96 ;  /* 0x0000006066607220 */ /* 0x040fe40000410000 */
[C---:B------:R-:W-:Y:S02]  /*7320*/  FMUL.FTZ R97, R102.reuse, R97 ;  /* 0x0000006166617220 */ /* 0x040fe40000410000 */
[----:B-1----:R-:W-:Y:S02]  /*7330*/  FMUL.FTZ R64, R102, R172 ;  /* 0x000000ac66407220 */ /* 0x002fe40000410000 */
[----:B--2---:R-:W-:Y:S04]  /*7340*/  FFMA.FTZ R3, R178, c[0x0][0x2d0], -R110 ;  /* 0x0000b400b2037a23 */ /* 0x004fe8000001086e */
[----:B------:R1:W-:Y:S01]  /*7350*/  MUFU.EX2 R4, R3 ;  /* 0x0000000300047308 */ /* 0x0003e20000000800 */
[----:B---3--:R-:W-:Y:S02]  /*7360*/  FADD.FTZ R2, -R103, R106 ;  /* 0x0000006a67027221 */ /* 0x008fe40000010100 */
[C---:B----4-:R-:W-:Y:S02]  /*7370*/  FMUL.FTZ R19, R101.reuse, R127 ;  /* 0x0000007f65137220 */ /* 0x050fe40000410000 */
[----:B------:R-:W-:Y:S02]  /*7380*/  FMUL.FTZ R2, R2, c[0x0][0x2d0] ;  /* 0x0000b40002027a20 */ /* 0x000fe40000410000 */
[C---:B------:R-:W-:Y:S03]  /*7390*/  FMUL.FTZ R34, R101.reuse, R142 ;  /* 0x0000008e65227220 */ /* 0x040fe60000410000 */
[----:B------:R2:W3:Y:S01]  /*73a0*/  MUFU.EX2 R100, R2 ;  /* 0x0000000200647308 */ /* 0x0004e20000000800 */
[C---:B------:R-:W-:Y:S02]  /*73b0*/  FMUL.FTZ R35, R101.reuse, R143 ;  /* 0x0000008f65237220 */ /* 0x040fe40000410000 */
[C---:B------:R-:W-:Y:S02]  /*73c0*/  FMUL.FTZ R66, R101.reuse, R174 ;  /* 0x000000ae65427220 */ /* 0x040fe40000410000 */
[C---:B------:R-:W-:Y:S02]  /*73d0*/  FMUL.FTZ R67, R101.reuse, R175 ;  /* 0x000000af65437220 */ /* 0x040fe40000410000 */
[C---:B------:R-:W-:Y:S01]  /*73e0*/  FMUL.FTZ R70, R101.reuse, R70 ;  /* 0x0000004665467220 */ /* 0x040fe20000410000 */
[----:B------:R-:W-:Y:S01]  /*73f0*/  LDSM.16.MT88.4 R172, [R218+0x1d00] ;  /* 0x001d0000daac783b */ /* 0x000fe20000004200 */
[C---:B------:R-:W-:Y:S02]  /*7400*/  FMUL.FTZ R71, R101.reuse, R71 ;  /* 0x0000004765477220 */ /* 0x040fe40000410000 */
[--C-:B-1----:R-:W-:Y:S01]  /*7410*/  FFMA.FTZ R3, R188, c[0x0][0x2d0], -R110.reuse ;  /* 0x0000b400bc037a23 */ /* 0x102fe2000001086e */
[----:B------:R-:W-:Y:S01]  /*7420*/  MOV R188, R51 ;  /* 0x0000003300bc7202 */ /* 0x000fe20000000f00 */
[C---:B------:R-:W-:Y:S02]  /*7430*/  FMUL.FTZ R51, R101.reuse, R159 ;  /* 0x0000009f65337220 */ /* 0x040fe40000410000 */
[----:B------:R1:W4:Y:S01]  /*7440*/  MUFU.EX2 R43, R3 ;  /* 0x00000003002b7308 */ /* 0x0003220000000800 */
[C---:B------:R-:W-:Y:S02]  /*7450*/  FMUL.FTZ R82, R101.reuse, R82 ;  /* 0x0000005265527220 */ /* 0x040fe40000410000 */
[C---:B------:R-:W-:Y:S02]  /*7460*/  FMUL.FTZ R83, R101.reuse, R83 ;  /* 0x0000005365537220 */ /* 0x040fe40000410000 */
[C---:B------:R-:W-:Y:S02]  /*7470*/  FMUL.FTZ R86, R101.reuse, R86 ;  /* 0x0000005665567220 */ /* 0x040fe40000410000 */
[----:B------:R-:W-:Y:S02]  /*7480*/  FMUL.FTZ R87, R101, R87 ;  /* 0x0000005765577220 */ /* 0x000fe40000410000 */
[--C-:B--2---:R-:W-:Y:S02]  /*7490*/  FFMA.FTZ R2, R186, c[0x0][0x2d0], -R111.reuse ;  /* 0x0000b400ba027a23 */ /* 0x104fe4000001086f */
[C---:B---3--:R-:W-:Y:S02]  /*74a0*/  FMUL.FTZ R9, R100.reuse, R113 ;  /* 0x0000007164097220 */ /* 0x048fe40000410000 */
[----:B------:R2:W-:Y:S01]  /*74b0*/  MUFU.EX2 R186, R2 ;  /* 0x0000000200ba7308 */ /* 0x0005e20000000800 */
[C---:B------:R-:W-:Y:S02]  /*74c0*/  FMUL.FTZ R12, R100.reuse, R120 ;  /* 0x00000078640c7220 */ /* 0x040fe40000410000 */
[C---:B------:R-:W-:Y:S02]  /*74d0*/  FMUL.FTZ R13, R100.reuse, R121 ;  /* 0x00000079640d7220 */ /* 0x040fe40000410000 */
[C---:B------:R-:W-:Y:S02]  /*74e0*/  FMUL.FTZ R24, R100.reuse, R132 ;  /* 0x0000008464187220 */ /* 0x040fe40000410000 */
[C---:B------:R-:W-:Y:S02]  /*74f0*/  FMUL.FTZ R25, R100.reuse, R133 ;  /* 0x0000008564197220 */ /* 0x040fe40000410000 */
[----:B------:R-:W-:Y:S02]  /*7500*/  FMUL.FTZ R28, R100, R136 ;  /* 0x00000088641c7220 */ /* 0x000fe40000410000 */
[----:B-1----:R-:W-:Y:S01]  /*7510*/  FFMA.FTZ R3, R17, c[0x0][0x2d0], -R110 ;  /* 0x0000b40011037a23 */ /* 0x002fe2000001086e */
[----:B----4-:R-:W-:Y:S01]  /*7520*/  MOV R133, R43 ;  /* 0x0000002b00857202 */ /* 0x010fe20000000f00 */
[----:B------:R-:W-:Y:S02]  /*7530*/  FMUL.FTZ R17, R102, R125 ;  /* 0x0000007d66117220 */ /* 0x000fe40000410000 */
[----:B------:R1:W3:Y:S01]  /*7540*/  MUFU.EX2 R49, R3 ;  /* 0x0000000300317308 */ /* 0x0002e20000000800 */
[C---:B------:R-:W-:Y:S02]  /*7550*/  FMUL.FTZ R29, R100.reuse, R137 ;  /* 0x00000089641d7220 */ /* 0x040fe40000410000 */
[C---:B------:R-:W-:Y:S02]  /*7560*/  FMUL.FTZ R40, R100.reuse, R148 ;  /* 0x0000009464287220 */ /* 0x040fe40000410000 */
[C---:B------:R-:W-:Y:S02]  /*7570*/  FMUL.FTZ R57, R100.reuse, R165 ;  /* 0x000000a564397220 */ /* 0x040fe40000410000 */
[----:B------:R-:W-:Y:S02]  /*7580*/  FMUL.FTZ R61, R100, R169 ;  /* 0x000000a9643d7220 */ /* 0x000fe40000410000 */
[----:B--2---:R-:W-:Y:S02]  /*7590*/  FFMA.FTZ R2, R176, c[0x0][0x2d0], -R111 ;  /* 0x0000b400b0027a23 */ /* 0x004fe4000001086f */
[----:B------:R-:W-:Y:S02]  /*75a0*/  FMUL.FTZ R176, R103, c[0x0][0x2d0] ;  /* 0x0000b40067b07a20 */ /* 0x000fe40000410000 */
[----:B------:R2:W4:Y:S01]  /*75b0*/  MUFU.EX2 R8, R2 ;  /* 0x0000000200087308 */ /* 0x0005220000000800 */
[----:B------:R-:W-:Y:S02]  /*75c0*/  FMUL.FTZ R72, R100, R72 ;  /* 0x0000004864487220 */ /* 0x000fe40000410000 */
[--C-:B------:R-:W-:Y:S02]  /*75d0*/  FFMA.FTZ R106, R202, c[0x0][0x2d0], -R176.reuse ;  /* 0x0000b400ca6a7a23 */ /* 0x100fe400000108b0 */
[C---:B------:R-:W-:Y:S02]  /*75e0*/  FMUL.FTZ R73, R100.reuse, R73 ;  /* 0x0000004964497220 */ /* 0x040fe40000410000 */
[C---:B------:R-:W-:Y:S02]  /*75f0*/  FMUL.FTZ R76, R100.reuse, R76 ;  /* 0x0000004c644c7220 */ /* 0x040fe40000410000 */
[C---:B------:R-:W-:Y:S02]  /*7600*/  FMUL.FTZ R77, R100.reuse, R77 ;  /* 0x0000004d644d7220 */ /* 0x040fe40000410000 */
[--C-:B-1----:R-:W-:Y:S01]  /*7610*/  FFMA.FTZ R3, R187, c[0x0][0x2d0], -R176.reuse ;  /* 0x0000b400bb037a23 */ /* 0x102fe200000108b0 */
[----:B------:R-:W-:Y:S01]  /*7620*/  MOV R187, R4 ;  /* 0x0000000400bb7202 */ /* 0x000fe20000000f00 */
[C---:B------:R-:W-:Y:S01]  /*7630*/  FMUL.FTZ R88, R100.reuse, R88 ;  /* 0x0000005864587220 */ /* 0x040fe20000410000 */
[----:B---3--:R-:W-:Y:S01]  /*7640*/  MOV R136, R49 ;  /* 0x0000003100887202 */ /* 0x008fe20000000f00 */
[----:B------:R1:W-:Y:S01]  /*7650*/  MUFU.EX2 R44, R3 ;  /* 0x00000003002c7308 */ /* 0x0003e20000000800 */
[C---:B------:R-:W-:Y:S02]  /*7660*/  FMUL.FTZ R89, R100.reuse, R89 ;  /* 0x0000005964597220 */ /* 0x040fe40000410000 */
[C---:B------:R-:W-:Y:S02]  /*7670*/  FMUL.FTZ R92, R100.reuse, R92 ;  /* 0x0000005c645c7220 */ /* 0x040fe40000410000 */
[C---:B------:R-:W-:Y:S02]  /*7680*/  FMUL.FTZ R93, R100.reuse, R93 ;  /* 0x0000005d645d7220 */ /* 0x040fe40000410000 */
[C---:B------:R-:W-:Y:S01]  /*7690*/  FMUL.FTZ R98, R101.reuse, R98 ;  /* 0x0000006265627220 */ /* 0x040fe20000410000 */
[----:B--2---:R-:W2:Y:S01]  /*76a0*/  SHFL.BFLY PT, R2, R0, 0x1, 0x1f ;  /* 0x0c201f0000027f89 */ /* 0x004ea200000e0000 */
[----:B----4-:R-:W-:Y:S01]  /*76b0*/  MOV R178, R8 ;  /* 0x0000000800b27202 */ /* 0x010fe20000000f00 */
[----:B------:R-:W-:Y:S02]  /*76c0*/  FMUL.FTZ R8, R100, R112 ;  /* 0x0000007064087220 */ /* 0x000fe40000410000 */
[----:B------:R-:W-:Y:S02]  /*76d0*/  FMUL.FTZ R99, R101, R99 ;  /* 0x0000006365637220 */ /* 0x000fe40000410000 */
[----:B-1----:R-:W-:Y:S04]  /*76e0*/  FFMA.FTZ R3, R191, c[0x0][0x2d0], -R176 ;  /* 0x0000b400bf037a23 */ /* 0x002fe800000108b0 */
[----:B------:R1:W3:Y:S01]  /*76f0*/  MUFU.EX2 R48, R3 ;  /* 0x0000000300307308 */ /* 0x0002e20000000800 */
[----:B--2---:R-:W-:Y:S01]  /*7700*/  FMNMX.FTZ R2, R0, R2, !PT ;  /* 0x0000000200027209 */ /* 0x004fe20007810000 */
[----:B------:R-:W-:Y:S02]  /*7710*/  FFMA.FTZ R0, R18, c[0x0][0x2d0], -R110 ;  /* 0x0000b40012007a23 */ /* 0x000fe4000001086e */
[----:B------:R-:W-:Y:S06]  /*7720*/  FMUL.FTZ R18, R101, R126 ;  /* 0x0000007e65127220 */ /* 0x000fec0000410000 */
[----:B------:R2:W4:Y:S01]  /*7730*/  MUFU.EX2 R45, R0 ;  /* 0x00000000002d7308 */ /* 0x0005220000000800 */
[----:B------:R-:W-:Y:S01]  /*7740*/  LDSM.16.MT88.4 R124, [R217+0x2100] ;  /* 0x00210000d97c783b */ /* 0x000fe20000004200 */
[----:B-1----:R-:W-:Y:S01]  /*7750*/  FFMA.FTZ R3, R184, c[0x0][0x2d0], -R176 ;  /* 0x0000b400b8037a23 */ /* 0x002fe200000108b0 */
[----:B---3--:R-:W-:Y:S02]  /*7760*/  F2FP.BF16.PACK_AB R112, R48, R44 ;  /* 0x0000002c3070723e */ /* 0x008fe400000010ff */
[----:B------:R-:W-:Y:S05]  /*7770*/  MOV R137, R48 ;  /* 0x0000003000897202 */ /* 0x000fea0000000f00 */
[----:B------:R1:W-:Y:S01]  /*7780*/  MUFU.EX2 R184, R3 ;  /* 0x0000000300b87308 */ /* 0x0003e20000000800 */
[----:B------:R-:W-:Y:S02]  /*7790*/  FFMA.FTZ R48, R199, c[0x0][0x2d0], -R110 ;  /* 0x0000b400c7307a23 */ /* 0x000fe4000001086e */
[----:B--2---:R-:W-:Y:S01]  /*77a0*/  FADD.FTZ R0, -R2, R107 ;  /* 0x0000006b02007221 */ /* 0x004fe20000010100 */
[----:B------:R-:W-:Y:S01]  /*77b0*/  MOV R107, R50 ;  /* 0x00000032006b7202 */ /* 0x000fe20000000f00 */
[----:B------:R-:W-:Y:S02]  /*77c0*/  FMUL.FTZ R50, R101, R158 ;  /* 0x0000009e65327220 */ /* 0x000fe40000410000 */
[----:B------:R-:W-:Y:S01]  /*77d0*/  FMUL.FTZ R0, R0, c[0x0][0x2d0] ;  /* 0x0000b40000007a20 */ /* 0x000fe20000410000 */
[----:B------:R-:W-:Y:S01]  /*77e0*/  MOV R143, R107 ;  /* 0x0000006b008f7202 */ /* 0x000fe20000000f00 */
[----:B------:R-:W-:Y:S04]  /*77f0*/  FFMA.FTZ R107, R210, c[0x0][0x2d0], -R111 ;  /* 0x0000b400d26b7a23 */ /* 0x000fe8000001086f */
[----:B------:R-:W2:Y:S01]  /*7800*/  MUFU.EX2 R0, R0 ;  /* 0x0000000000007308 */ /* 0x000ea20000000800 */
[----:B-1----:R-:W-:Y:S01]  /*7810*/  FFMA.FTZ R3, R179, c[0x0][0x2d0], -R176 ;  /* 0x0000b400b3037a23 */ /* 0x002fe200000108b0 */
[----:B------:R-:W-:Y:S01]  /*7820*/  MOV R179, R7 ;  /* 0x0000000700b37202 */ /* 0x000fe20000000f00 */
[----:B------:R-:W-:Y:S01]  /*7830*/  FMUL.FTZ R7, R101, R119 ;  /* 0x0000007765077220 */ /* 0x000fe20000410000 */
[----:B----4-:R-:W-:Y:S06]  /*7840*/  F2FP.BF16.PACK_AB R119, R45, R49 ;  /* 0x000000312d77723e */ /* 0x010fec00000010ff */
[----:B------:R1:W-:Y:S01]  /*7850*/  MUFU.EX2 R5, R3 ;  /* 0x0000000300057308 */ /* 0x0003e20000000800 */
[----:B------:R-:W-:Y:S02]  /*7860*/  FMUL.FTZ R49, R102, R157 ;  /* 0x0000009d66317220 */ /* 0x000fe40000410000 */
[C---:B--2---:R-:W-:Y:S02]  /*7870*/  FMUL.FTZ R10, R0.reuse, R114 ;  /* 0x00000072000a7220 */ /* 0x044fe40000410000 */
[C---:B------:R-:W-:Y:S02]  /*7880*/  FMUL.FTZ R11, R0.reuse, R115 ;  /* 0x00000073000b7220 */ /* 0x040fe40000410000 */
[C---:B------:R-:W-:Y:S02]  /*7890*/  FMUL.FTZ R14, R0.reuse, R122 ;  /* 0x0000007a000e7220 */ /* 0x040fe40000410000 */
[C---:B------:R-:W-:Y:S02]  /*78a0*/  FMUL.FTZ R15, R0.reuse, R123 ;  /* 0x0000007b000f7220 */ /* 0x040fe40000410000 */
[C---:B------:R-:W-:Y:S01]  /*78b0*/  FMUL.FTZ R26, R0.reuse, R134 ;  /* 0x00000086001a7220 */ /* 0x040fe20000410000 */
[----:B------:R-:W-:Y:S01]  /*78c0*/  MOV R134, R44 ;  /* 0x0000002c00867202 */ /* 0x000fe20000000f00 */
[----:B------:R-:W-:Y:S01]  /*78d0*/  FMUL.FTZ R27, R0, R135 ;  /* 0x00000087001b7220 */ /* 0x000fe20000410000 */
[----:B------:R-:W2:Y:S01]  /*78e0*/  LDSM.16.MT88.4 R120, [R218+0x1100] ;  /* 0x00110000da78783b */ /* 0x000ea20000004200 */
[----:B-1----:R-:W-:Y:S01]  /*78f0*/  FMUL.FTZ R3, R2, c[0x0][0x2d0] ;  /* 0x0000b40002037a20 */ /* 0x002fe20000410000 */
[----:B------:R-:W-:Y:S01]  /*7900*/  MOV R135, R45 ;  /* 0x0000002d00877202 */ /* 0x000fe20000000f00 */
[C---:B------:R-:W-:Y:S01]  /*7910*/  FMUL.FTZ R30, R0.reuse, R138 ;  /* 0x0000008a001e7220 */ /* 0x040fe20000410000 */
[----:B------:R-:W-:Y:S01]  /*7920*/  MOV R138, R46 ;  /* 0x0000002e008a7202 */ /* 0x000fe20000000f00 */
[--C-:B------:R-:W-:Y:S01]  /*7930*/  FFMA.FTZ R4, R185, c[0x0][0x2d0], -R3.reuse ;  /* 0x0000b400b9047a23 */ /* 0x100fe20000010803 */
[----:B------:R-:W-:Y:S01]  /*7940*/  MOV R185, R47 ;  /* 0x0000002f00b97202 */ /* 0x000fe20000000f00 */
[C---:B------:R-:W-:Y:S01]  /*7950*/  FMUL.FTZ R31, R0.reuse, R139 ;  /* 0x0000008b001f7220 */ /* 0x040fe20000410000 */
[----:B------:R-:W-:Y:S01]  /*7960*/  MOV R159, R138 ;  /* 0x0000008a009f7202 */ /* 0x000fe20000000f00 */
[----:B------:R1:W3:Y:S01]  /*7970*/  MUFU.EX2 R6, R4 ;  /* 0x0000000400067308 */ /* 0x0002e20000000800 */
[----:B------:R-:W-:Y:S01]  /*7980*/  FFMA.FTZ R44, R197, c[0x0][0x2d0], -R110 ;  /* 0x0000b400c52c7a23 */ /* 0x000fe2000001086e */
[----:B------:R-:W-:Y:S01]  /*7990*/  MOV R138, R137 ;  /* 0x00000089008a7202 */ /* 0x000fe20000000f00 */
[----:B------:R-:W-:Y:S01]  /*79a0*/  FMUL.FTZ R46, R0, R154 ;  /* 0x0000009a002e7220 */ /* 0x000fe20000410000 */
[----:B------:R-:W-:Y:S01]  /*79b0*/  MOV R137, R136 ;  /* 0x0000008800897202 */ /* 0x000fe20000000f00 */
[----:B------:R-:W-:Y:S01]  /*79c0*/  FMUL.FTZ R45, R100, R153 ;  /* 0x00000099642d7220 */ /* 0x000fe20000410000 */
[----:B------:R-:W-:Y:S01]  /*79d0*/  MOV R136, R187 ;  /* 0x000000bb00887202 */ /* 0x000fe20000000f00 */
[C---:B------:R-:W-:Y:S02]  /*79e0*/  FMUL.FTZ R47, R0.reuse, R155 ;  /* 0x0000009b002f7220 */ /* 0x040fe40000410000 */
[C---:B------:R-:W-:Y:S01]  /*79f0*/  FMUL.FTZ R58, R0.reuse, R166 ;  /* 0x000000a6003a7220 */ /* 0x040fe20000410000 */
[----:B------:R4:W-:Y:S01]  /*7a00*/  MUFU.EX2 R155, R60 ;  /* 0x0000003c009b7308 */ /* 0x0009e20000000800 */
[C---:B------:R-:W-:Y:S02]  /*7a10*/  FMUL.FTZ R59, R0.reuse, R167 ;  /* 0x000000a7003b7220 */ /* 0x040fe40000410000 */
[C---:B------:R-:W-:Y:S02]  /*7a20*/  FMUL.FTZ R62, R0.reuse, R170 ;  /* 0x000000aa003e7220 */ /* 0x040fe40000410000 */
[C---:B------:R-:W-:Y:S02]  /*7a30*/  FMUL.FTZ R63, R0.reuse, R171 ;  /* 0x000000ab003f7220 */ /* 0x040fe40000410000 */
[C---:B------:R-:W-:Y:S02]  /*7a40*/  FMUL.FTZ R74, R0.reuse, R74 ;  /* 0x0000004a004a7220 */ /* 0x040fe40000410000 */
[C---:B------:R-:W-:Y:S02]  /*7a50*/  FMUL.FTZ R75, R0.reuse, R75 ;  /* 0x0000004b004b7220 */ /* 0x040fe40000410000 */
[C---:B------:R-:W-:Y:S02]  /*7a60*/  FMUL.FTZ R78, R0.reuse, R78 ;  /* 0x0000004e004e7220 */ /* 0x040fe40000410000 */
[----:B------:R-:W-:Y:S02]  /*7a70*/  FMUL.FTZ R79, R0, R79 ;  /* 0x0000004f004f7220 */ /* 0x000fe40000410000 */
[--C-:B-1----:R-:W-:Y:S01]  /*7a80*/  FFMA.FTZ R4, R192, c[0x0][0x2d0], -R3.reuse ;  /* 0x0000b400c0047a23 */ /* 0x102fe20000010803 */
[----:B---3--:R-:W-:Y:S01]  /*7a90*/  MOV R192, R6 ;  /* 0x0000000600c07202 */ /* 0x008fe20000000f00 */
[----:B------:R-:W-:Y:S01]  /*7aa0*/  FMUL.FTZ R6, R101, R118 ;  /* 0x0000007665067220 */ /* 0x000fe20000410000 */
[----:B------:R-:W-:Y:S01]  /*7ab0*/  F2FP.BF16.PACK_AB R118, R179, R178 ;  /* 0x000000b2b376723e */ /* 0x000fe200000010ff */
[----:B------:R1:W3:Y:S01]  /*7ac0*/  MUFU.EX2 R42, R4 ;  /* 0x00000004002a7308 */ /* 0x0002e20000000800 */
[C---:B------:R-:W-:Y:S01]  /*7ad0*/  FMUL.FTZ R90, R0.reuse, R90 ;  /* 0x0000005a005a7220 */ /* 0x040fe20000410000 */
[----:B------:R-:W-:Y:S01]  /*7ae0*/  MOV R141, R192 ;  /* 0x000000c0008d7202 */ /* 0x000fe20000000f00 */
[----:B------:R-:W-:Y:S02]  /*7af0*/  FMUL.FTZ R91, R0, R91 ;  /* 0x0000005b005b7220 */ /* 0x000fe40000410000 */
[----:B----4-:R-:W-:Y:S02]  /*7b00*/  FMUL.FTZ R60, R100, R168 ;  /* 0x000000a8643c7220 */ /* 0x010fe40000410000 */
[C---:B------:R-:W-:Y:S02]  /*7b10*/  FMUL.FTZ R94, R0.reuse, R94 ;  /* 0x0000005e005e7220 */ /* 0x040fe40000410000 */
[----:B------:R-:W-:Y:S02]  /*7b20*/  FMUL.FTZ R95, R0, R95 ;  /* 0x0000005f005f7220 */ /* 0x000fe40000410000 */
[--C-:B------:R-:W-:Y:S02]  /*7b30*/  FFMA.FTZ R108, R108, c[0x0][0x2d0], -R3.reuse ;  /* 0x0000b4006c6c7a23 */ /* 0x100fe40000010803 */
[--C-:B-1----:R-:W-:Y:S01]  /*7b40*/  FFMA.FTZ R4, R190, c[0x0][0x2d0], -R3.reuse ;  /* 0x0000b400be047a23 */ /* 0x102fe20000010803 */
[----:B---3--:R-:W-:Y:S02]  /*7b50*/  F2FP.BF16.PACK_AB R113, R42, R192 ;  /* 0x000000c02a71723e */ /* 0x008fe400000010ff */
[----:B------:R-:W-:Y:S01]  /*7b60*/  MOV R132, R42 ;  /* 0x0000002a00847202 */ /* 0x000fe20000000f00 */
[----:B------:R1:W-:Y:S01]  /*7b70*/  MUFU.EX2 R191, R4 ;  /* 0x0000000400bf7308 */ /* 0x0003e20000000800 */
[----:B------:R-:W-:Y:S09]  /*7b80*/  FMUL.FTZ R42, R0, R150 ;  /* 0x00000096002a7220 */ /* 0x000ff20000410000 */
[----:B------:R3:W-:Y:S01]  /*7b90*/  MUFU.EX2 R150, R48 ;  /* 0x0000003000967308 */ /* 0x0007e20000000800 */
[----:B-1----:R-:W-:Y:S01]  /*7ba0*/  FFMA.FTZ R4, R189, c[0x0][0x2d0], -R3 ;  /* 0x0000b400bd047a23 */ /* 0x002fe20000010803 */
[----:B------:R-:W-:Y:S01]  /*7bb0*/  MOV R189, R5 ;  /* 0x0000000500bd7202 */ /* 0x000fe20000000f00 */
[----:B------:R-:W-:Y:S01]  /*7bc0*/  FMUL.FTZ R5, R102, R117 ;  /* 0x0000007566057220 */ /* 0x000fe20000410000 */
[----:B------:R-:W-:Y:S06]  /*7bd0*/  F2FP.BF16.PACK_AB R117, R43, R187 ;  /* 0x000000bb2b75723e */ /* 0x000fec00000010ff */
[----:B------:R1:W4:Y:S01]  /*7be0*/  MUFU.EX2 R190, R4 ;  /* 0x0000000400be7308 */ /* 0x0003220000000800 */
[----:B------:R-:W-:Y:S01]  /*7bf0*/  F2FP.BF16.PACK_AB R114, R189, R184 ;  /* 0x000000b8bd72723e */ /* 0x000fe200000010ff */
[----:B------:R-:W-:Y:S01]  /*7c00*/  FMUL.FTZ R43, R0, R151 ;  /* 0x00000097002b7220 */ /* 0x000fe20000410000 */
[----:B------:R-:W-:Y:S01]  /*7c10*/  MOV R187, R188 ;  /* 0x000000bc00bb7202 */ /* 0x000fe20000000f00 */
[C---:B---3--:R-:W-:Y:S02]  /*7c20*/  FMUL.FTZ R48, R102.reuse, R156 ;  /* 0x0000009c66307220 */ /* 0x048fe40000410000 */
[----:B-1----:R-:W-:Y:S01]  /*7c30*/  FMUL.FTZ R4, R102, R116 ;  /* 0x0000007466047220 */ /* 0x002fe20000410000 */
[----:B------:R-:W-:Y:S02]  /*7c40*/  F2FP.BF16.PACK_AB R116, R186, R177 ;  /* 0x000000b1ba74723e */ /* 0x000fe400000010ff */
[----:B----4-:R-:W-:Y:S02]  /*7c50*/  F2FP.BF16.PACK_AB R115, R190, R191 ;  /* 0x000000bfbe73723e */ /* 0x010fe400000010ff */
[----:B------:R-:W-:Y:S03]  /*7c60*/  MOV R142, R190 ;  /* 0x000000be008e7202 */ /* 0x000fe60000000f00 */
[-C--:B------:R-:W-:Y:S08]  /*7c70*/  HMMA.16816.F32.BF16 R4, R116, R20.reuse, R4 ;  /* 0x000000147404723c */ /* 0x080ff00000041804 */
[C---:B------:R-:W-:Y:S07]  /*7c80*/  HMMA.16816.F32.BF16 R8, R112.reuse, R20, R8 ;  /* 0x000000147008723c */ /* 0x040fee0000041808 */
[C---:B------:R-:W-:Y:S01]  /*7c90*/  FMUL.FTZ R20, R102.reuse, R128 ;  /* 0x0000008066147220 */ /* 0x040fe20000410000 */
[-C--:B------:R-:W-:Y:S01]  /*7ca0*/  HMMA.16816.F32.BF16 R12, R112, R22.reuse, R12 ;  /* 0x00000016700c723c */ /* 0x080fe2000004180c */
[C---:B------:R-:W-:Y:S07]  /*7cb0*/  FMUL.FTZ R21, R102.reuse, R129 ;  /* 0x0000008166157220 */ /* 0x040fee0000410000 */
[C---:B------:R-:W-:Y:S07]  /*7cc0*/  HMMA.16816.F32.BF16 R16, R116.reuse, R22, R16 ;  /* 0x000000167410723c */ /* 0x040fee0000041810 */
[C---:B------:R-:W-:Y:S02]  /*7cd0*/  FMUL.FTZ R22, R101.reuse, R130 ;  /* 0x0000008265167220 */ /* 0x040fe40000410000 */
[----:B------:R-:W-:Y:S02]  /*7ce0*/  FMUL.FTZ R23, R101, R131 ;  /* 0x0000008365177220 */ /* 0x000fe40000410000 */
[----:B------:R-:W-:Y:S05]  /*7cf0*/  LDSM.16.MT88.4 R128, [R218+0x500] ;  /* 0x00050000da80783b */ /* 0x000fea0000004200 */
[-C--:B------:R-:W-:Y:S08]  /*7d00*/  HMMA.16816.F32.BF16 R20, R116, R36.reuse, R20 ;  /* 0x000000247414723c */ /* 0x080ff00000041814 */
[C---:B------:R-:W-:Y:S07]  /*7d10*/  HMMA.16816.F32.BF16 R24, R112.reuse, R36, R24 ;  /* 0x000000247018723c */ /* 0x040fee0000041818 */
[----:B------:R-:W-:Y:S01]  /*7d20*/  FMUL.FTZ R37, R102, R145 ;  /* 0x0000009166257220 */ /* 0x000fe20000410000 */
[-C--:B------:R-:W-:Y:S01]  /*7d30*/  HMMA.16816.F32.BF16 R28, R112, R38.reuse, R28 ;  /* 0x00000026701c723c */ /* 0x080fe2000004181c */
[----:B------:R1:W-:Y:S03]  /*7d40*/  MUFU.EX2 R145, R44 ;  /* 0x0000002c00917308 */ /* 0x0003e60000000800 */
[--C-:B------:R-:W-:Y:S04]  /*7d50*/  FFMA.FTZ R36, R193, c[0x0][0x2d0], -R111.reuse ;  /* 0x0000b400c1247a23 */ /* 0x100fe8000001086f */
[C---:B------:R-:W-:Y:S03]  /*7d60*/  HMMA.16816.F32.BF16 R32, R116.reuse, R38, R32 ;  /* 0x000000267420723c */ /* 0x040fe60000041820 */
[----:B------:R3:W4:Y:S04]  /*7d70*/  MUFU.EX2 R41, R36 ;  /* 0x0000002400297308 */ /* 0x0007280000000800 */
[C---:B------:R-:W-:Y:S02]  /*7d80*/  FMUL.FTZ R39, R101.reuse, R147 ;  /* 0x0000009365277220 */ /* 0x040fe40000410000 */
[----:B------:R-:W-:Y:S04]  /*7d90*/  FMUL.FTZ R38, R101, R146 ;  /* 0x0000009265267220 */ /* 0x000fe80000410000 */
[----:B------:R2:W-:Y:S01]  /*7da0*/  MUFU.EX2 R147, R106 ;  /* 0x0000006a00937308 */ /* 0x0005e20000000800 */
[----:B-1----:R-:W-:Y:S02]  /*7db0*/  FMUL.FTZ R44, R100, R152 ;  /* 0x00000098642c7220 */ /* 0x002fe40000410000 */
[----:B---3--:R-:W-:Y:S01]  /*7dc0*/  FMUL.FTZ R36, R102, R144 ;  /* 0x0000009066247220 */ /* 0x008fe20000410000 */
[----:B----4-:R-:W-:Y:S01]  /*7dd0*/  MOV R144, R41 ;  /* 0x0000002900907202 */ /* 0x010fe20000000f00 */
[----:B------:R-:W-:Y:S01]  /*7de0*/  FMUL.FTZ R41, R100, R149 ;  /* 0x0000009564297220 */ /* 0x000fe20000410000 */
[----:B------:R-:W-:Y:S01]  /*7df0*/  MOV R149, R56 ;  /* 0x0000003800957202 */ /* 0x000fe20000000f00 */
[--C-:B------:R-:W-:Y:S03]  /*7e00*/  FFMA.FTZ R56, R195, c[0x0][0x2d0], -R111.reuse ;  /* 0x0000b400c3387a23 */ /* 0x100fe6000001086f */
[-C--:B------:R-:W-:Y:S01]  /*7e10*/  HMMA.16816.F32.BF16 R36, R116, R52.reuse, R36 ;  /* 0x000000347424723c */ /* 0x080fe20000041824 */
[----:B------:R1:W-:Y:S01]  /*7e20*/  MUFU.EX2 R158, R56 ;  /* 0x00000038009e7308 */ /* 0x0003e20000000800 */
[--C-:B--2---:R-:W-:Y:S06]  /*7e30*/  FFMA.FTZ R106, R201, c[0x0][0x2d0], -R176.reuse ;  /* 0x0000b400c96a7a23 */ /* 0x104fec00000108b0 */
[C---:B------:R-:W-:Y:S03]  /*7e40*/  HMMA.16816.F32.BF16 R40, R112.reuse, R52, R40 ;  /* 0x000000347028723c */ /* 0x040fe60000041828 */
[----:B------:R2:W-:Y:S04]  /*7e50*/  MUFU.EX2 R151, R106 ;  /* 0x0000006a00977308 */ /* 0x0005e80000000800 */
[----:B------:R-:W-:Y:S01]  /*7e60*/  FFMA.FTZ R52, R196, c[0x0][0x2d0], -R111 ;  /* 0x0000b400c4347a23 */ /* 0x000fe2000001086f */
[-C--:B------:R-:W-:Y:S01]  /*7e70*/  HMMA.16816.F32.BF16 R44, R112, R54.reuse, R44 ;  /* 0x00000036702c723c */ /* 0x080fe2000004182c */
[----:B------:R-:W-:Y:S04]  /*7e80*/  FMUL.FTZ R53, R102, R161 ;  /* 0x000000a166357220 */ /* 0x000fe80000410000 */
[----:B------:R3:W4:Y:S03]  /*7e90*/  MUFU.EX2 R153, R52 ;  /* 0x0000003400997308 */ /* 0x0007260000000800 */
[C---:B------:R-:W-:Y:S01]  /*7ea0*/  HMMA.16816.F32.BF16 R48, R116.reuse, R54, R48 ;  /* 0x000000367430723c */ /* 0x040fe20000041830 */
[----:B-1----:R-:W-:Y:S06]  /*7eb0*/  FMUL.FTZ R56, R100, R164 ;  /* 0x000000a464387220 */ /* 0x002fec0000410000 */
[C---:B------:R-:W-:Y:S02]  /*7ec0*/  FMUL.FTZ R54, R101.reuse, R162 ;  /* 0x000000a265367220 */ /* 0x040fe40000410000 */
[----:B------:R-:W-:Y:S03]  /*7ed0*/  FMUL.FTZ R55, R101, R163 ;  /* 0x000000a365377220 */ /* 0x000fe60000410000 */
[--C-:B--2---:R-:W-:Y:S04]  /*7ee0*/  FFMA.FTZ R106, R203, c[0x0][0x2d0], -R3.reuse ;  /* 0x0000b400cb6a7a23 */ /* 0x104fe80000010803 */
[----:B------:R1:W-:Y:S01]  /*7ef0*/  MUFU.EX2 R148, R106 ;  /* 0x0000006a00947308 */ /* 0x0003e20000000800 */
[----:B---3--:R-:W-:Y:S07]  /*7f00*/  FMUL.FTZ R52, R102, R160 ;  /* 0x000000a066347220 */ /* 0x008fee0000410000 */
[-C--:B------:R-:W-:Y:S08]  /*7f10*/  HMMA.16816.F32.BF16 R52, R116, R120.reuse, R52 ;  /* 0x000000787434723c */ /* 0x080ff00000041834 */
[C---:B------:R-:W-:Y:S01]  /*7f20*/  HMMA.16816.F32.BF16 R56, R112.reuse, R120, R56 ;  /* 0x000000787038723c */ /* 0x040fe20000041838 */
[--C-:B-1----:R-:W-:Y:S07]  /*7f30*/  FFMA.FTZ R106, R204, c[0x0][0x2d0], -R3.reuse ;  /* 0x0000b400cc6a7a23 */ /* 0x102fee0000010803 */
[-C--:B------:R-:W-:Y:S01]  /*7f40*/  HMMA.16816.F32.BF16 R60, R112, R122.reuse, R60 ;  /* 0x0000007a703c723c */ /* 0x080fe2000004183c */
[----:B------:R1:W-:Y:S07]  /*7f50*/  MUFU.EX2 R152, R106 ;  /* 0x0000006a00987308 */ /* 0x0003ee0000000800 */
[C---:B------:R-:W-:Y:S01]  /*7f60*/  HMMA.16816.F32.BF16 R64, R116.reuse, R122, R64 ;  /* 0x0000007a7440723c */ /* 0x040fe20000041840 */
[----:B------:R-:W2:Y:S07]  /*7f70*/  LDSM.16.MT88.4 R120, [R218+0x2100] ;  /* 0x00210000da78783b */ /* 0x000eae0000004200 */
[-C--:B------:R-:W-:Y:S08]  /*7f80*/  HMMA.16816.F32.BF16 R68, R116, R124.reuse, R68 ;  /* 0x0000007c7444723c */ /* 0x080ff00000041844 */
[C---:B------:R-:W-:Y:S01]  /*7f90*/  HMMA.16816.F32.BF16 R72, R112.reuse, R124, R72 ;  /* 0x0000007c7048723c */ /* 0x040fe20000041848 */
[--C-:B-1----:R-:W-:Y:S04]  /*7fa0*/  FFMA.FTZ R106, R205, c[0x0][0x2d0], -R176.reuse ;  /* 0x0000b400cd6a7a23 */ /* 0x102fe800000108b0 */
[----:B------:R1:W-:Y:S03]  /*7fb0*/  MUFU.EX2 R156, R106 ;  /* 0x0000006a009c7308 */ /* 0x0003e60000000800 */
[-C--:B------:R-:W-:Y:S08]  /*7fc0*/  HMMA.16816.F32.BF16 R76, R112, R126.reuse, R76 ;  /* 0x0000007e704c723c */ /* 0x080ff0000004184c */
[C---:B------:R-:W-:Y:S01]  /*7fd0*/  HMMA.16816.F32.BF16 R80, R116.reuse, R126, R80 ;  /* 0x0000007e7450723c */ /* 0x040fe20000041850 */
[----:B------:R-:W3:Y:S07]  /*7fe0*/  LDSM.16.MT88.4 R124, [R217+0x500] ;  /* 0x00050000d97c783b */ /* 0x000eee0000004200 */
[-C--:B--2---:R-:W-:Y:S01]  /*7ff0*/  HMMA.16816.F32.BF16 R84, R116, R120.reuse, R84 ;  /* 0x000000787454723c */ /* 0x084fe20000041854 */
[--C-:B-1----:R-:W-:Y:S07]  /*8000*/  FFMA.FTZ R106, R206, c[0x0][0x2d0], -R176.reuse ;  /* 0x0000b400ce6a7a23 */ /* 0x102fee00000108b0 */
[C---:B------:R-:W-:Y:S01]  /*8010*/  HMMA.16816.F32.BF16 R88, R112.reuse, R120, R88 ;  /* 0x000000787058723c */ /* 0x040fe20000041858 */
[----:B------:R1:W2:Y:S07]  /*8020*/  MUFU.EX2 R154, R106 ;  /* 0x0000006a009a7308 */ /* 0x0002ae0000000800 */
[-C--:B------:R-:W-:Y:S07]  /*8030*/  HMMA.16816.F32.BF16 R92, R112, R122.reuse, R92 ;  /* 0x0000007a705c723c */ /* 0x080fee000004185c */
[----:B----4-:R-:W-:Y:S01]  /*8040*/  F2FP.BF16.PACK_AB R114, R158, R153 ;  /* 0x000000999e72723e */ /* 0x010fe200000010ff */
[----:B------:R-:W-:Y:S01]  /*8050*/  HMMA.16816.F32.BF16 R96, R116, R122, R96 ;  /* 0x0000007a7460723c */ /* 0x000fe20000041860 */
[----:B------:R-:W-:Y:S01]  /*8060*/  F2FP.BF16.PACK_AB R115, R216, R155 ;  /* 0x0000009bd873723e */ /* 0x000fe200000010ff */
[----:B------:R-:W4:Y:S02]  /*8070*/  LDSM.16.MT88.4 R120, [R217+0x1500] ;  /* 0x00150000d978783b */ /* 0x000f240000004200 */
[----:B------:R-:W-:Y:S02]  /*8080*/  F2FP.BF16.PACK_AB R112, R149, R144 ;  /* 0x000000909570723e */ /* 0x000fe400000010ff */
[----:B------:R-:W-:Y:S02]  /*8090*/  F2FP.BF16.PACK_AB R113, R150, R145 ;  /* 0x000000919671723e */ /* 0x000fe400000010ff */
[----:B------:R-:W-:Y:S01]  /*80a0*/  F2FP.BF16.PACK_AB R116, R151, R147 ;  /* 0x000000939774723e */ /* 0x000fe200000010ff */
[--C-:B-1----:R-:W-:Y:S03]  /*80b0*/  FFMA.FTZ R106, R207, c[0x0][0x2d0], -R3.reuse ;  /* 0x0000b400cf6a7a23 */ /* 0x102fe60000010803 */
[----:B--2---:R-:W-:Y:S01]  /*80c0*/  F2FP.BF16.PACK_AB R118, R154, R156 ;  /* 0x0000009c9a76723e */ /* 0x004fe200000010ff */
[-C--:B---3--:R-:W-:Y:S01]  /*80d0*/  HMMA.16816.F32.BF16 R4, R112, R124.reuse, R4 ;  /* 0x0000007c7004723c */ /* 0x088fe20000041804 */
[----:B------:R1:W-:Y:S01]  /*80e0*/  MUFU.EX2 R157, R106 ;  /* 0x0000006a009d7308 */ /* 0x0003e20000000800 */
[----:B------:R-:W-:Y:S01]  /*80f0*/  F2FP.BF16.PACK_AB R117, R152, R148 ;  /* 0x000000949875723e */ /* 0x000fe200000010ff */
[----:B-1----:R-:W-:Y:S08]  /*8100*/  FFMA.FTZ R106, R208, c[0x0][0x2d0], -R3 ;  /* 0x0000b400d06a7a23 */ /* 0x002ff00000010803 */
[----:B------:R1:W-:Y:S10]  /*8110*/  MUFU.EX2 R208, R107 ;  /* 0x0000006b00d07308 */ /* 0x0003f40000000800 */
[----:B------:R2:W3:Y:S01]  /*8120*/  MUFU.EX2 R146, R106 ;  /* 0x0000006a00927308 */ /* 0x0004e20000000800 */
[----:B-1----:R-:W-:Y:S01]  /*8130*/  FFMA.FTZ R107, R240, c[0x0][0x2d0], -R176 ;  /* 0x0000b400f06b7a23 */ /* 0x002fe200000108b0 */
[----:B------:R-:W-:Y:S08]  /*8140*/  MOV R240, R156 ;  /* 0x0000009c00f07202 */ /* 0x000ff00000000f00 */
[----:B------:R1:W-:Y:S01]  /*8150*/  MUFU.EX2 R204, R107 ;  /* 0x0000006b00cc7308 */ /* 0x0003e20000000800 */
[--C-:B--2---:R-:W-:Y:S01]  /*8160*/  FFMA.FTZ R106, R213, c[0x0][0x2d0], -R111.reuse ;  /* 0x0000b400d56a7a23 */ /* 0x104fe2000001086f */
[----:B---3--:R-:W-:Y:S02]  /*8170*/  F2FP.BF16.PACK_AB R119, R146, R157 ;  /* 0x0000009d9277723e */ /* 0x008fe400000010ff */
[----:B------:R-:W-:Y:S06]  /*8180*/  MOV R210, R146 ;  /* 0x0000009200d27202 */ /* 0x000fec0000000f00 */
[----:B------:R2:W-:Y:S01]  /*8190*/  MUFU.EX2 R139, R106 ;  /* 0x0000006a008b7308 */ /* 0x0005e20000000800 */
[----:B------:R-:W-:Y:S02]  /*81a0*/  MOV R146, R136 ;  /* 0x0000008800927202 */ /* 0x000fe40000000f00 */
[----:B------:R-:W-:Y:S01]  /*81b0*/  MOV R136, R134 ;  /* 0x0000008600887202 */ /* 0x000fe20000000f00 */
[C---:B------:R-:W-:Y:S01]  /*81c0*/  HMMA.16816.F32.BF16 R8, R116.reuse, R124, R8 ;  /* 0x0000007c7408723c */ /* 0x040fe20000041808 */
[----:B------:R-:W-:Y:S02]  /*81d0*/  MOV R134, R132 ;  /* 0x0000008400867202 */ /* 0x000fe40000000f00 */
[----:B------:R-:W-:Y:S05]  /*81e0*/  MOV R132, R177 ;  /* 0x000000b100847202 */ /* 0x000fea0000000f00 */
[-C--:B------:R-:W-:Y:S01]  /*81f0*/  HMMA.16816.F32.BF16 R12, R116, R126.reuse, R12 ;  /* 0x0000007e740c723c */ /* 0x080fe2000004180c */
[--C-:B-1----:R-:W-:Y:S07]  /*8200*/  FFMA.FTZ R107, R183, c[0x0][0x2d0], -R110.reuse ;  /* 0x0000b400b76b7a23 */ /* 0x102fee000001086e */
[C---:B------:R-:W-:Y:S01]  /*8210*/  HMMA.16816.F32.BF16 R16, R112.reuse, R126, R16 ;  /* 0x0000007e7010723c */ /* 0x040fe20000041810 */
[----:B------:R-:W1:Y:S01]  /*8220*/  LDSM.16.MT88.4 R124, [R218+0x1500] ;  /* 0x00150000da7c783b */ /* 0x000e620000004200 */
[----:B------:R-:W-:Y:S02]  /*8230*/  MUFU.EX2 R190, R107 ;  /* 0x0000006b00be7308 */ /* 0x000fe40000000800 */
[--C-:B--2---:R-:W-:Y:S04]  /*8240*/  FFMA.FTZ R106, R214, c[0x0][0x2d0], -R111.reuse ;  /* 0x0000b400d66a7a23 */ /* 0x104fe8000001086f */
[-C--:B------:R-:W-:Y:S04]  /*8250*/  HMMA.16816.F32.BF16 R20, R112, R128.reuse, R20 ;  /* 0x000000807014723c */ /* 0x080fe80000041814 */
[----:B------:R2:W3:Y:S04]  /*8260*/  MUFU.EX2 R140, R106 ;  /* 0x0000006a008c7308 */ /* 0x0004e80000000800 */
[C---:B------:R-:W-:Y:S06]  /*8270*/  HMMA.16816.F32.BF16 R24, R116.reuse, R128, R24 ;  /* 0x000000807418723c */ /* 0x040fec0000041818 */
[----:B------:R-:W-:Y:S02]  /*8280*/  MUFU.EX2 R107, R108 ;  /* 0x0000006c006b7308 */ /* 0x000fe40000000800 */
[-C--:B------:R-:W-:Y:S08]  /*8290*/  HMMA.16816.F32.BF16 R28, R116, R130.reuse, R28 ;  /* 0x00000082741c723c */ /* 0x080ff0000004181c */
[C---:B------:R-:W-:Y:S01]  /*82a0*/  HMMA.16816.F32.BF16 R32, R112.reuse, R130, R32 ;  /* 0x000000827020723c */ /* 0x040fe20000041820 */
[----:B------:R-:W1:Y:S03]  /*82b0*/  LDSM.16.MT88.4 R128, [R217+0x2500] ;  /* 0x00250000d980783b */ /* 0x000e660000004200 */
[--C-:B--2---:R-:W-:Y:S01]  /*82c0*/  FFMA.FTZ R106, R215, c[0x0][0x2d0], -R110.reuse ;  /* 0x0000b400d76a7a23 */ /* 0x104fe2000001086e */
[----:B---3--:R-:W-:Y:S02]  /*82d0*/  MOV R215, R140 ;  /* 0x0000008c00d77202 */ /* 0x008fe40000000f00 */
[----:B------:R-:W-:Y:S01]  /*82e0*/  MOV R140, R191 ;  /* 0x000000bf008c7202 */ /* 0x000fe20000000f00 */
[-C--:B----4-:R-:W-:Y:S01]  /*82f0*/  HMMA.16816.F32.BF16 R36, R112, R120.reuse, R36 ;  /* 0x000000787024723c */ /* 0x090fe20000041824 */
[----:B------:R2:W-:Y:S07]  /*8300*/  MUFU.EX2 R214, R106 ;  /* 0x0000006a00d67308 */ /* 0x0005ee0000000800 */
[C---:B------:R-:W-:Y:S08]  /*8310*/  HMMA.16816.F32.BF16 R40, R116.reuse, R120, R40 ;  /* 0x000000787428723c */ /* 0x040ff00000041828 */
[-C--:B------:R-:W-:Y:S08]  /*8320*/  HMMA.16816.F32.BF16 R44, R116, R122.reuse, R44 ;  /* 0x0000007a742c723c */ /* 0x080ff0000004182c */
[C---:B------:R-:W-:Y:S01]  /*8330*/  HMMA.16816.F32.BF16 R48, R112.reuse, R122, R48 ;  /* 0x0000007a7030723c */ /* 0x040fe20000041830 */
[--C-:B--2---:R-:W-:Y:S01]  /*8340*/  FFMA.FTZ R106, R237, c[0x0][0x2d0], -R110.reuse ;  /* 0x0000b400ed6a7a23 */ /* 0x104fe2000001086e */
[----:B------:R-:W2:Y:S02]  /*8350*/  LDSM.16.MT88.4 R120, [R218+0x2500] ;  /* 0x00250000da78783b */ /* 0x000ea40000004200 */
[----:B------:R-:W-:Y:S01]  /*8360*/  MOV R237, R139 ;  /* 0x0000008b00ed7202 */ /* 0x000fe20000000f00 */
[----:B------:R3:W4:Y:S01]  /*8370*/  MUFU.EX2 R213, R106 ;  /* 0x0000006a00d57308 */ /* 0x0007220000000800 */
[----:B------:R-:W-:Y:S02]  /*8380*/  MOV R139, R189 ;  /* 0x000000bd008b7202 */ /* 0x000fe40000000f00 */
[-C--:B-1----:R-:W-:Y:S08]  /*8390*/  HMMA.16816.F32.BF16 R52, R112, R124.reuse, R52 ;  /* 0x0000007c7034723c */ /* 0x082ff00000041834 */
[C---:B------:R-:W-:Y:S08]  /*83a0*/  HMMA.16816.F32.BF16 R56, R116.reuse, R124, R56 ;  /* 0x0000007c7438723c */ /* 0x040ff00000041838 */
[-C--:B------:R-:W-:Y:S01]  /*83b0*/  HMMA.16816.F32.BF16 R60, R116, R126.reuse, R60 ;  /* 0x0000007e743c723c */ /* 0x080fe2000004183c */
[----:B---3--:R-:W-:Y:S07]  /*83c0*/  FFMA.FTZ R106, R209, c[0x0][0x2d0], -R111 ;  /* 0x0000b400d16a7a23 */ /* 0x008fee000001086f */
[C---:B------:R-:W-:Y:S01]  /*83d0*/  HMMA.16816.F32.BF16 R64, R112.reuse, R126, R64 ;  /* 0x0000007e7040723c */ /* 0x040fe20000041840 */
[----:B------:R1:W3:Y:S01]  /*83e0*/  MUFU.EX2 R209, R106 ;  /* 0x0000006a00d17308 */ /* 0x0002e20000000800 */
[----:B------:R-:W3:Y:S06]  /*83f0*/  LDSM.16.MT88.4 R124, [R217+0x900] ;  /* 0x00090000d97c783b */ /* 0x000eec0000004200 */
[-C--:B------:R-:W-:Y:S08]  /*8400*/  HMMA.16816.F32.BF16 R68, R112, R128.reuse, R68 ;  /* 0x000000807044723c */ /* 0x080ff00000041844 */
[C---:B------:R-:W-:Y:S08]  /*8410*/  HMMA.16816.F32.BF16 R72, R116.reuse, R128, R72 ;  /* 0x000000807448723c */ /* 0x040ff00000041848 */
[-C--:B------:R-:W-:Y:S01]  /*8420*/  HMMA.16816.F32.BF16 R76, R116, R130.reuse, R76 ;  /* 0x00000082744c723c */ /* 0x080fe2000004184c */
[--C-:B-1----:R-:W-:Y:S03]  /*8430*/  FFMA.FTZ R106, R211, c[0x0][0x2d0], -R110.reuse ;  /* 0x0000b400d36a7a23 */ /* 0x102fe6000001086e */
[----:B------:R-:W-:Y:S01]  /*8440*/  MOV R211, R154 ;  /* 0x0000009a00d37202 */ /* 0x000fe20000000f00 */
[----:B------:R1:W-:Y:S03]  /*8450*/  MUFU.EX2 R207, R106 ;  /* 0x0000006a00cf7308 */ /* 0x0003e60000000800 */
[C---:B------:R-:W-:Y:S01]  /*8460*/  HMMA.16816.F32.BF16 R80, R112.reuse, R130, R80 ;  /* 0x000000827050723c */ /* 0x040fe20000041850 */
[----:B------:R-:W3:Y:S07]  /*8470*/  LDSM.16.MT88.4 R128, [R218+0x900] ;  /* 0x00090000da80783b */ /* 0x000eee0000004200 */
[-C--:B--2---:R-:W-:Y:S08]  /*8480*/  HMMA.16816.F32.BF16 R84, R112, R120.reuse, R84 ;  /* 0x000000787054723c */ /* 0x084ff00000041854 */
[C---:B------:R-:W-:Y:S01]  /*8490*/  HMMA.16816.F32.BF16 R88, R116.reuse, R120, R88 ;  /* 0x000000787458723c */ /* 0x040fe20000041858 */
[----:B-1----:R-:W-:Y:S03]  /*84a0*/  FFMA.FTZ R106, R212, c[0x0][0x2d0], -R110 ;  /* 0x0000b400d46a7a23 */ /* 0x002fe6000001086e */
[----:B------:R-:W-:Y:S04]  /*84b0*/  MOV R212, R158 ;  /* 0x0000009e00d47202 */ /* 0x000fe80000000f00 */
[-C--:B------:R-:W-:Y:S01]  /*84c0*/  HMMA.16816.F32.BF16 R92, R116, R122.reuse, R92 ;  /* 0x0000007a745c723c */ /* 0x080fe2000004185c */
[----:B------:R1:W2:Y:S07]  /*84d0*/  MUFU.EX2 R206, R106 ;  /* 0x0000006a00ce7308 */ /* 0x0002ae0000000800 */
[----:B------:R-:W-:Y:S01]  /*84e0*/  HMMA.16816.F32.BF16 R96, R112, R122, R96 ;  /* 0x0000007a7060723c */ /* 0x000fe20000041860 */
[----:B------:R-:W2:Y:S06]  /*84f0*/  LDSM.16.MT88.4 R120, [R217+0x1900] ;  /* 0x00190000d978783b */ /* 0x000eac0000004200 */
[----:B------:R-:W-:Y:S02]  /*8500*/  F2FP.BF16.PACK_AB R112, R215, R237 ;  /* 0x000000edd770723e */ /* 0x000fe400000010ff */
[----:B----4-:R-:W-:Y:S03]  /*8510*/  F2FP.BF16.PACK_AB R113, R213, R214 ;  /* 0x000000d6d571723e */ /* 0x010fe600000010ff */
[----:B---3--:R-:W-:Y:S01]  /*8520*/  F2FP.BF16.PACK_AB R114, R208, R209 ;  /* 0x000000d1d072723e */ /* 0x008fe200000010ff */
[--C-:B-1----:R-:W-:Y:S01]  /*8530*/  FFMA.FTZ R106, R239, c[0x0][0x2d0], -R176.reuse ;  /* 0x0000b400ef6a7a23 */ /* 0x102fe200000108b0 */
[----:B--2---:R-:W-:Y:S02]  /*8540*/  F2FP.BF16.PACK_AB R115, R206, R207 ;  /* 0x000000cfce73723e */ /* 0x004fe400000010ff */
[----:B------:R-:W-:Y:S01]  /*8550*/  MOV R239, R157 ;  /* 0x0000009d00ef7202 */ /* 0x000fe20000000f00 */
[----:B------:R1:W2:Y:S04]  /*8560*/  MUFU.EX2 R205, R106 ;  /* 0x0000006a00cd7308 */ /* 0x0002a80000000800 */
[-C--:B------:R-:W-:Y:S01]  /*8570*/  HMMA.16816.F32.BF16 R4, R112, R124.reuse, R4 ;  /* 0x0000007c7004723c */ /* 0x080fe20000041804 */
[--C-:B-1----:R-:W-:Y:S01]  /*8580*/  FFMA.FTZ R106, R241, c[0x0][0x2d0], -R3.reuse ;  /* 0x0000b400f16a7a23 */ /* 0x102fe20000010803 */
[----:B--2---:R-:W-:Y:S02]  /*8590*/  F2FP.BF16.PACK_AB R116, R204, R205 ;  /* 0x000000cdcc74723e */ /* 0x004fe400000010ff */
[----:B------:R-:W-:Y:S02]  /*85a0*/  MOV R241, R155 ;  /* 0x0000009b00f17202 */ /* 0x000fe40000000f00 */
[----:B------:R1:W-:Y:S02]  /*85b0*/  MUFU.EX2 R202, R106 ;  /* 0x0000006a00ca7308 */ /* 0x0003e40000000800 */
[--C-:B-1----:R-:W-:Y:S01]  /*85c0*/  FFMA.FTZ R106, R242, c[0x0][0x2d0], -R3.reuse ;  /* 0x0000b400f26a7a23 */ /* 0x102fe20000010803 */
[----:B------:R-:W-:Y:S07]  /*85d0*/  MOV R242, R153 ;  /* 0x0000009900f27202 */ /* 0x000fee0000000f00 */
[----:B------:R1:W2:Y:S02]  /*85e0*/  MUFU.EX2 R203, R106 ;  /* 0x0000006a00cb7308 */ /* 0x0002a40000000800 */
[--C-:B-1----:R-:W-:Y:S01]  /*85f0*/  FFMA.FTZ R106, R243, c[0x0][0x2d0], -R176.reuse ;  /* 0x0000b400f36a7a23 */ /* 0x102fe200000108b0 */
[----:B--2---:R-:W-:Y:S02]  /*8600*/  F2FP.BF16.PACK_AB R117, R203, R202 ;  /* 0x000000cacb75723e */ /* 0x004fe400000010ff */
[----:B------:R-:W-:Y:S05]  /*8610*/  MOV R243, R152 ;  /* 0x0000009800f37202 */ /* 0x000fea0000000f00 */
[----:B------:R1:W-:Y:S02]  /*8620*/  MUFU.EX2 R200, R106 ;  /* 0x0000006a00c87308 */ /* 0x0003e40000000800 */
[----:B-1----:R-:W-:Y:S01]  /*8630*/  FFMA.FTZ R106, R244, c[0x0][0x2d0], -R176 ;  /* 0x0000b400f46a7a23 */ /* 0x002fe200000108b0 */
        /* <DEDUP_REMOVED lines=12> */
[----:B------:R1:W-:Y:S01]  /*8700*/  MUFU.EX2 R197, R106 ;  /* 0x0000006a00c57308 */ /* 0x0003e20000000800 */
[C---:B------:R-:W-:Y:S08]  /*8710*/  HMMA.16816.F32.BF16 R8, R116.reuse, R124, R8 ;  /* 0x0000007c7408723c */ /* 0x040ff00000041808 */
[-C--:B------:R-:W-:Y:S08]  /*8720*/  HMMA.16816.F32.BF16 R12, R116, R126.reuse, R12 ;  /* 0x0000007e740c723c */ /* 0x080ff0000004180c */
[C---:B------:R-:W-:Y:S01]  /*8730*/  HMMA.16816.F32.BF16 R16, R112.reuse, R126, R16 ;  /* 0x0000007e7010723c */ /* 0x040fe20000041810 */
[----:B------:R-:W2:Y:S03]  /*8740*/  LDSM.16.MT88.4 R124, [R218+0x1900] ;  /* 0x00190000da7c783b */ /* 0x000ea60000004200 */
[--C-:B-1----:R-:W-:Y:S01]  /*8750*/  FFMA.FTZ R106, R248, c[0x0][0x2d0], -R111.reuse ;  /* 0x0000b400f86a7a23 */ /* 0x102fe2000001086f */
[----:B------:R-:W-:Y:S02]  /*8760*/  MOV R248, R147 ;  /* 0x0000009300f87202 */ /* 0x000fe40000000f00 */
[----:B------:R-:W-:Y:S01]  /*8770*/  MOV R147, R184 ;  /* 0x000000b800937202 */ /* 0x000fe20000000f00 */
[-C--:B------:R-:W-:Y:S01]  /*8780*/  HMMA.16816.F32.BF16 R20, R112, R128.reuse, R20 ;  /* 0x000000807014723c */ /* 0x080fe20000041814 */
[----:B------:R1:W3:Y:S07]  /*8790*/  MUFU.EX2 R196, R106 ;  /* 0x0000006a00c47308 */ /* 0x0002ee0000000800 */
[C---:B------:R-:W-:Y:S08]  /*87a0*/  HMMA.16816.F32.BF16 R24, R116.reuse, R128, R24 ;  /* 0x000000807418723c */ /* 0x040ff00000041818 */
[-C--:B------:R-:W-:Y:S08]  /*87b0*/  HMMA.16816.F32.BF16 R28, R116, R130.reuse, R28 ;  /* 0x00000082741c723c */ /* 0x080ff0000004181c */
[C---:B------:R-:W-:Y:S01]  /*87c0*/  HMMA.16816.F32.BF16 R32, R112.reuse, R130, R32 ;  /* 0x000000827020723c */ /* 0x040fe20000041820 */
[--C-:B-1----:R-:W-:Y:S01]  /*87d0*/  FFMA.FTZ R106, R249, c[0x0][0x2d0], -R110.reuse ;  /* 0x0000b400f96a7a23 */ /* 0x102fe2000001086e */
[----:B------:R-:W1:Y:S02]  /*87e0*/  LDSM.16.MT88.4 R128, [R217+0x2900] ;  /* 0x00290000d980783b */ /* 0x000e640000004200 */
[----:B---3--:R-:W-:Y:S01]  /*87f0*/  F2FP.BF16.PACK_AB R108, R196, R197 ;  /* 0x000000c5c46c723e */ /* 0x008fe200000010ff */
[----:B------:R3:W-:Y:S01]  /*8800*/  MUFU.EX2 R194, R106 ;  /* 0x0000006a00c27308 */ /* 0x0007e20000000800 */
[----:B------:R-:W-:Y:S02]  /*8810*/  MOV R249, R145 ;  /* 0x0000009100f97202 */ /* 0x000fe40000000f00 */
[-C--:B------:R-:W-:Y:S01]  /*8820*/  HMMA.16816.F32.BF16 R36, R112, R120.reuse, R36 ;  /* 0x000000787024723c */ /* 0x080fe20000041824 */
[----:B------:R-:W-:Y:S07]  /*8830*/  MOV R145, R140 ;  /* 0x0000008c00917202 */ /* 0x000fee0000000f00 */
[C---:B------:R-:W-:Y:S08]  /*8840*/  HMMA.16816.F32.BF16 R40, R116.reuse, R120, R40 ;  /* 0x000000787428723c */ /* 0x040ff00000041828 */
[-C--:B------:R-:W-:Y:S01]  /*8850*/  HMMA.16816.F32.BF16 R44, R116, R122.reuse, R44 ;  /* 0x0000007a742c723c */ /* 0x080fe2000004182c */
[--C-:B---3--:R-:W-:Y:S03]  /*8860*/  FFMA.FTZ R106, R250, c[0x0][0x2d0], -R110.reuse ;  /* 0x0000b400fa6a7a23 */ /* 0x108fe6000001086e */
[----:B------:R-:W-:Y:S04]  /*8870*/  MOV R250, R144 ;  /* 0x0000009000fa7202 */ /* 0x000fe80000000f00 */
[C---:B------:R-:W-:Y:S01]  /*8880*/  HMMA.16816.F32.BF16 R48, R112.reuse, R122, R48 ;  /* 0x0000007a7030723c */ /* 0x040fe20000041830 */
[----:B------:R3:W-:Y:S01]  /*8890*/  MUFU.EX2 R195, R106 ;  /* 0x0000006a00c37308 */ /* 0x0007e20000000800 */
[----:B------:R-:W4:Y:S02]  /*88a0*/  LDSM.16.MT88.4 R120, [R218+0x2900] ;  /* 0x00290000da78783b */ /* 0x000f240000004200 */
[----:B------:R-:W-:Y:S04]  /*88b0*/  MOV R144, R141 ;  /* 0x0000008d00907202 */ /* 0x000fe80000000f00 */
[-C--:B--2---:R-:W-:Y:S08]  /*88c0*/  HMMA.16816.F32.BF16 R52, R112, R124.reuse, R52 ;  /* 0x0000007c7034723c */ /* 0x084ff00000041834 */
[C---:B------:R-:W-:Y:S08]  /*88d0*/  HMMA.16816.F32.BF16 R56, R116.reuse, R124, R56 ;  /* 0x0000007c7438723c */ /* 0x040ff00000041838 */
[-C--:B------:R-:W-:Y:S01]  /*88e0*/  HMMA.16816.F32.BF16 R60, R116, R126.reuse, R60 ;  /* 0x0000007e743c723c */ /* 0x080fe2000004183c */
[--C-:B---3--:R-:W-:Y:S04]  /*88f0*/  FFMA.FTZ R106, R180, c[0x0][0x2d0], -R111.reuse ;  /* 0x0000b400b46a7a23 */ /* 0x108fe8000001086f */
[----:B------:R2:W-:Y:S03]  /*8900*/  MUFU.EX2 R192, R106 ;  /* 0x0000006a00c07308 */ /* 0x0005e60000000800 */
[C---:B------:R-:W-:Y:S01]  /*8910*/  HMMA.16816.F32.BF16 R64, R112.reuse, R126, R64 ;  /* 0x0000007e7040723c */ /* 0x040fe20000041840 */
[----:B------:R-:W3:Y:S07]  /*8920*/  LDSM.16.MT88.4 R124, [R217+0xd00] ;  /* 0x000d0000d97c783b */ /* 0x000eee0000004200 */
[-C--:B-1----:R-:W-:Y:S08]  /*8930*/  HMMA.16816.F32.BF16 R68, R112, R128.reuse, R68 ;  /* 0x000000807044723c */ /* 0x082ff00000041844 */
[C---:B------:R-:W-:Y:S01]  /*8940*/  HMMA.16816.F32.BF16 R72, R116.reuse, R128, R72 ;  /* 0x000000807448723c */ /* 0x040fe20000041848 */
[----:B--2---:R-:W-:Y:S07]  /*8950*/  FFMA.FTZ R106, R181, c[0x0][0x2d0], -R111 ;  /* 0x0000b400b56a7a23 */ /* 0x004fee000001086f */
[-C--:B------:R-:W-:Y:S01]  /*8960*/  HMMA.16816.F32.BF16 R76, R116, R130.reuse, R76 ;  /* 0x00000082744c723c */ /* 0x080fe2000004184c */
[----:B------:R1:W2:Y:S07]  /*8970*/  MUFU.EX2 R193, R106 ;  /* 0x0000006a00c17308 */ /* 0x0002ae0000000800 */
[C---:B------:R-:W-:Y:S08]  /*8980*/  HMMA.16816.F32.BF16 R80, R112.reuse, R130, R80 ;  /* 0x000000827050723c */ /* 0x040ff00000041850 */
[-C--:B----4-:R-:W-:Y:S08]  /*8990*/  HMMA.16816.F32.BF16 R84, R112, R120.reuse, R84 ;  /* 0x000000787054723c */ /* 0x090ff00000041854 */
[C---:B------:R-:W-:Y:S01]  /*89a0*/  HMMA.16816.F32.BF16 R88, R116.reuse, R120, R88 ;  /* 0x000000787458723c */ /* 0x040fe20000041858 */
[----:B-1----:R-:W-:Y:S02]  /*89b0*/  FFMA.FTZ R106, R182, c[0x0][0x2d0], -R110 ;  /* 0x0000b400b66a7a23 */ /* 0x002fe4000001086e */
[----:B------:R-:W-:Y:S01]  /*89c0*/  LDSM.16.MT88.4 R180, [R217+0x2d00] ;  /* 0x002d0000d9b4783b */ /* 0x000fe20000004200 */
[----:B--2---:R-:W-:Y:S01]  /*89d0*/  F2FP.BF16.PACK_AB R110, R193, R192 ;  /* 0x000000c0c16e723e */ /* 0x004fe200000010ff */
[----:B------:R1:W2:Y:S03]  /*89e0*/  MUFU.EX2 R191, R106 ;  /* 0x0000006a00bf7308 */ /* 0x0002a60000000800 */
[-C--:B------:R-:W-:Y:S08]  /*89f0*/  HMMA.16816.F32.BF16 R92, R116, R122.reuse, R92 ;  /* 0x0000007a745c723c */ /* 0x080ff0000004185c */
[----:B------:R-:W-:Y:S01]  /*8a00*/  HMMA.16816.F32.BF16 R96, R112, R122, R96 ;  /* 0x0000007a7060723c */ /* 0x000fe20000041860 */
[--C-:B-1----:R-:W-:Y:S03]  /*8a10*/  FFMA.FTZ R106, R251, c[0x0][0x2d0], -R176.reuse ;  /* 0x0000b400fb6a7a23 */ /* 0x102fe600000108b0 */
[----:B--2---:R-:W-:Y:S01]  /*8a20*/  F2FP.BF16.PACK_AB R111, R190, R191 ;  /* 0x000000bfbe6f723e */ /* 0x004fe200000010ff */
[----:B------:R1:W-:Y:S02]  /*8a30*/  MUFU.EX2 R189, R106 ;  /* 0x0000006a00bd7308 */ /* 0x0003e40000000800 */
[--C-:B-1----:R-:W-:Y:S08]  /*8a40*/  FFMA.FTZ R106, R252, c[0x0][0x2d0], -R176.reuse ;  /* 0x0000b400fc6a7a23 */ /* 0x102ff000000108b0 */
[----:B------:R1:W-:Y:S02]  /*8a50*/  MUFU.EX2 R188, R106 ;  /* 0x0000006a00bc7308 */ /* 0x0003e40000000800 */
[--C-:B-1----:R-:W-:Y:S08]  /*8a60*/  FFMA.FTZ R106, R187, c[0x0][0x2d0], -R3.reuse ;  /* 0x0000b400bb6a7a23 */ /* 0x102ff00000010803 */
[----:B------:R1:W-:Y:S02]  /*8a70*/  MUFU.EX2 R187, R106 ;  /* 0x0000006a00bb7308 */ /* 0x0003e40000000800 */
[--C-:B-1----:R-:W-:Y:S01]  /*8a80*/  FFMA.FTZ R106, R143, c[0x0][0x2d0], -R3.reuse ;  /* 0x0000b4008f6a7a23 */ /* 0x102fe20000010803 */
[----:B------:R-:W-:Y:S01]  /*8a90*/  MOV R143, R142 ;  /* 0x0000008e008f7202 */ /* 0x000fe20000000f00 */
[----:B------:R-:W-:Y:S01]  /*8aa0*/  FFMA.FTZ R3, R109, c[0x0][0x2d0], -R3 ;  /* 0x0000b4006d037a23 */ /* 0x000fe20000010803 */
[----:B------:R-:W-:Y:S02]  /*8ab0*/  MOV R142, R139 ;  /* 0x0000008b008e7202 */ /* 0x000fe40000000f00 */
[----:B------:R-:W-:Y:S03]  /*8ac0*/  MOV R139, R186 ;  /* 0x000000ba008b7202 */ /* 0x000fe60000000f00 */
[----:B------:R1:W2:Y:S01]  /*8ad0*/  MUFU.EX2 R186, R106 ;  /* 0x0000006a00ba7308 */ /* 0x0002a20000000800 */
[----:B------:R-:W-:Y:S02]  /*8ae0*/  F2FP.BF16.PACK_AB R109, R195, R194 ;  /* 0x000000c2c36d723e */ /* 0x000fe400000010ff */
[----:B------:R-:W-:Y:S02]  /*8af0*/  MOV R251, R143 ;  /* 0x0000008f00fb7202 */ /* 0x000fe40000000f00 */
[----:B------:R-:W-:Y:S02]  /*8b00*/  MOV R252, R142 ;  /* 0x0000008e00fc7202 */ /* 0x000fe40000000f00 */
[----:B------:R-:W4:Y:S01]  /*8b10*/  LDSM.16.MT88.4 R140, [R218+0xd00] ;  /* 0x000d0000da8c783b */ /* 0x000f220000004200 */
[-C--:B---3--:R-:W-:Y:S07]  /*8b20*/  HMMA.16816.F32.BF16 R116, R108, R124.reuse, R4 ;  /* 0x0000007c6c74723c */ /* 0x088fee0000041804 */
[----:B------:R-:W-:Y:S02]  /*8b30*/  MOV R7, R179 ;  /* 0x000000b300077202 */ /* 0x000fe40000000f00 */
[----:B------:R-:W-:Y:S03]  /*8b40*/  MOV R5, R146 ;  /* 0x0000009200057202 */ /* 0x000fe60000000f00 */
[----:B------:R-:W-:Y:S02]  /*8b50*/  MOV R6, R145 ;  /* 0x0000009100067202 */ /* 0x000fe40000000f00 */
[----:B------:R-:W-:Y:S01]  /*8b60*/  MOV R4, R147 ;  /* 0x0000009300047202 */ /* 0x000fe20000000f00 */
[--C-:B-1----:R-:W-:Y:S01]  /*8b70*/  FFMA.FTZ R106, R185, c[0x0][0x2d0], -R176.reuse ;  /* 0x0000b400b96a7a23 */ /* 0x102fe200000108b0 */
[----:B--2---:R-:W-:Y:S03]  /*8b80*/  F2FP.BF16.PACK_AB R177, R186, R187 ;  /* 0x000000bbbab1723e */ /* 0x004fe600000010ff */
[----:B------:R1:W-:Y:S02]  /*8b90*/  MUFU.EX2 R185, R106 ;  /* 0x0000006a00b97308 */ /* 0x0003e40000000800 */
[----:B-1----:R-:W-:Y:S01]  /*8ba0*/  FFMA.FTZ R106, R159, c[0x0][0x2d0], -R176 ;  /* 0x0000b4009f6a7a23 */ /* 0x002fe200000108b0 */
[----:B------:R-:W-:Y:S01]  /*8bb0*/  F2FP.BF16.PACK_AB R176, R188, R189 ;  /* 0x000000bdbcb0723e */ /* 0x000fe200000010ff */
[----:B------:R-:W1:Y:S06]  /*8bc0*/  LDSM.16.MT88.4 R156, [R217+0x1d00] ;  /* 0x001d0000d99c783b */ /* 0x000e6c0000004200 */
[----:B------:R-:W-:Y:S10]  /*8bd0*/  MUFU.EX2 R184, R106 ;  /* 0x0000006a00b87308 */ /* 0x000ff40000000800 */
[----:B------:R2:W3:Y:S02]  /*8be0*/  MUFU.EX2 R106, R3 ;  /* 0x00000003006a7308 */ /* 0x0004e40000000800 */
[----:B--2---:R-:W-:Y:S02]  /*8bf0*/  MOV R3, R135 ;  /* 0x0000008700037202 */ /* 0x004fe40000000f00 */
[----:B---3--:R-:W-:Y:S02]  /*8c00*/  F2FP.BF16.PACK_AB R179, R106, R107 ;  /* 0x0000006b6ab3723e */ /* 0x008fe400000010ff */
[----:B------:R-:W-:Y:S02]  /*8c10*/  MOV R135, R133 ;  /* 0x0000008500877202 */ /* 0x000fe40000000f00 */
[----:B------:R-:W-:Y:S02]  /*8c20*/  MOV R133, R178 ;  /* 0x000000b200857202 */ /* 0x000fe40000000f00 */
[----:B------:R-:W-:Y:S07]  /*8c30*/  F2FP.BF16.PACK_AB R178, R184, R185 ;  /* 0x000000b9b8b2723e */ /* 0x000fee00000010ff */
[C---:B------:R-:W-:Y:S07]  /*8c40*/  HMMA.16816.F32.BF16 R112, R176.reuse, R124, R8 ;  /* 0x0000007cb070723c */ /* 0x040fee0000041808 */
[----:B------:R-:W-:Y:S01]  /*8c50*/  MOV R10, R137 ;  /* 0x00000089000a7202 */ /* 0x000fe20000000f00 */
[-C--:B------:R-:W-:Y:S01]  /*8c60*/  HMMA.16816.F32.BF16 R120, R176, R126.reuse, R12 ;  /* 0x0000007eb078723c */ /* 0x080fe2000004180c */
[----:B------:R-:W-:Y:S03]  /*8c70*/  MOV R11, R144 ;  /* 0x00000090000b7202 */ /* 0x000fe60000000f00 */
[----:B------:R-:W-:Y:S02]  /*8c80*/  MOV R9, R139 ;  /* 0x0000008b00097202 */ /* 0x000fe40000000f00 */
[----:B------:R-:W-:Y:S02]  /*8c90*/  MOV R8, R138 ;  /* 0x0000008a00087202 */ /* 0x000fe40000000f00 */
[C---:B------:R-:W-:Y:S01]  /*8ca0*/  HMMA.16816.F32.BF16 R124, R108.reuse, R126, R16 ;  /* 0x0000007e6c7c723c */ /* 0x040fe20000041810 */
[----:B------:R-:W2:Y:S03]  /*8cb0*/  LDL.LU R19, [R1+0x14] ;  /* 0x0000140001137983 */ /* 0x000ea60000300800 */
[----:B------:R-:W-:Y:S02]  /*8cc0*/  MOV R15, R133 ;  /* 0x00000085000f7202 */ /* 0x000fe40000000f00 */
[----:B------:R-:W-:Y:S02]  /*8cd0*/  MOV R13, R135 ;  /* 0x00000087000d7202 */ /* 0x000fe40000000f00 */
[-C--:B----4-:R-:W-:Y:S01]  /*8ce0*/  HMMA.16816.F32.BF16 R128, R108, R140.reuse, R20 ;  /* 0x0000008c6c80723c */ /* 0x090fe20000041814 */
[----:B------:R-:W-:Y:S03]  /*8cf0*/  MOV R18, R132 ;  /* 0x0000008400127202 */ /* 0x000fe60000000f00 */
[----:B------:R-:W-:Y:S02]  /*8d00*/  MOV R14, R134 ;  /* 0x00000086000e7202 */ /* 0x000fe40000000f00 */
[----:B------:R-:W-:Y:S02]  /*8d10*/  MOV R12, R136 ;  /* 0x00000088000c7202 */ /* 0x000fe40000000f00 */
[C---:B------:R-:W-:Y:S08]  /*8d20*/  HMMA.16816.F32.BF16 R132, R176.reuse, R140, R24 ;  /* 0x0000008cb084723c */ /* 0x040ff00000041818 */
        /* <DEDUP_REMOVED lines=13> */
[C---:B------:R-:W-:Y:S01]  /*8e00*/  HMMA.16816.F32.BF16 R80, R108.reuse, R182, R80 ;  /* 0x000000b66c50723c */ /* 0x040fe20000041850 */
[----:B--2---:R-:W-:Y:S03]  /*8e10*/  FFMA.FTZ R102, R102, R19, R18 ;  /* 0x0000001366667223 */ /* 0x004fe60000010012 */
[----:B------:R-:W-:Y:S02]  /*8e20*/  MOV R18, R5 ;  /* 0x0000000500127202 */ /* 0x000fe40000000f00 */
[----:B------:R-:W-:Y:S01]  /*8e30*/  MOV R5, R6 ;  /* 0x0000000600057202 */ /* 0x000fe20000000f00 */
[----:B------:R-:W-:Y:S01]  /*8e40*/  FADD.FTZ R9, R9, R102 ;  /* 0x0000006609097221 */ /* 0x000fe20000010000 */
[----:B------:R-:W-:Y:S04]  /*8e50*/  MOV R6, R7 ;  /* 0x0000000700067202 */ /* 0x000fe80000000f00 */
[----:B------:R-:W-:Y:S02]  /*8e60*/  MOV R7, R3 ;  /* 0x0000000300077202 */ /* 0x000fe40000000f00 */
        /* <DEDUP_REMOVED lines=16> */
[----:B------:R1:W5:Y:S01]  /*8f70*/  LDL.LU R216, [R1+0x54] ;  /* 0x0000540001d87983 */ /* 0x0003620000300800 */
[----:B------:R-:W-:Y:S02]  /*8f80*/  MOV R19, R12 ;  /* 0x0000000c00137202 */ /* 0x000fe40000000f00 */
[----:B------:R-:W-:Y:S01]  /*8f90*/  MOV R12, R13 ;  /* 0x0000000d000c7202 */ /* 0x000fe20000000f00 */
[----:B------:R-:W2:Y:S01]  /*8fa0*/  LDL.LU R17, [R1+0x18] ;  /* 0x0000180001117983 */ /* 0x000ea20000300800 */
[----:B------:R-:W-:Y:S02]  /*8fb0*/  MOV R13, R14 ;  /* 0x0000000e000d7202 */ /* 0x000fe40000000f00 */
[----:B------:R-:W-:Y:S01]  /*8fc0*/  MOV R14, R15 ;  /* 0x0000000f000e7202 */ /* 0x000fe20000000f00 */
[----:B------:R-:W3:Y:S01]  /*8fd0*/  LDL.LU R16, [R1+0x1c] ;  /* 0x00001c0001107983 */ /* 0x000ee20000300800 */
[----:B------:R-:W-:Y:S02]  /*8fe0*/  MOV R15, R10 ;  /* 0x0000000a000f7202 */ /* 0x000fe40000000f00 */
[----:B------:R-:W-:Y:S02]  /*8ff0*/  MOV R10, R4 ;  /* 0x00000004000a7202 */ /* 0x000fe40000000f00 */
[----:B------:R-:W4:Y:S01]  /*9000*/  LDL.LU R4, [R1+0x20] ;  /* 0x0000200001047983 */ /* 0x000f220000300800 */
[----:B--2---:R-:W-:Y:S01]  /*9010*/  FFMA.FTZ R101, R101, R17, R18 ;  /* 0x0000001165657223 */ /* 0x004fe20000010012 */
[----:B------:R-:W-:Y:S02]  /*9020*/  MOV R18, R13 ;  /* 0x0000000d00127202 */ /* 0x000fe40000000f00 */
[----:B------:R-:W-:Y:S01]  /*9030*/  MOV R13, R15 ;  /* 0x0000000f000d7202 */ /* 0x000fe20000000f00 */
[----:B---3--:R-:W-:Y:S01]  /*9040*/  FFMA.FTZ R100, R100, R16, R19 ;  /* 0x0000001064647223 */ /* 0x008fe20000010013 */
[----:B------:R-:W-:Y:S01]  /*9050*/  MOV R15, R5 ;  /* 0x00000005000f7202 */ /* 0x000fe20000000f00 */
[----:B------:R-:W-:Y:S01]  /*9060*/  FADD.FTZ R12, R12, R101 ;  /* 0x000000650c0c7221 */ /* 0x000fe20000010000 */
[----:B------:R-:W-:Y:S01]  /*9070*/  MOV R19, R14 ;  /* 0x0000000e00137202 */ /* 0x000fe20000000f00 */
[----:B------:R-:W-:Y:S01]  /*9080*/  FADD.FTZ R8, R8, R100 ;  /* 0x0000006408087221 */ /* 0x000fe20000010000 */
[----:B------:R-:W-:Y:S01]  /*9090*/  MOV R14, R10 ;  /* 0x0000000a000e7202 */ /* 0x000fe20000000f00 */
[----:B----4-:R-:W-:Y:S01]  /*90a0*/  FFMA.FTZ R0, R0, R4, R11 ;  /* 0x0000000400007223 */ /* 0x010fe2000001000b */
[----:B------:R-:W-:Y:S01]  /*90b0*/  MOV R10, R6 ;  /* 0x00000006000a7202 */ /* 0x000fe20000000f00 */
[----:B------:R-:W-:Y:S01]  /*90c0*/  FADD.FTZ R9, R19, R9 ;  /* 0x0000000913097221 */ /* 0x000fe20000010000 */
[----:B------:R-:W-:Y:S01]  /*90d0*/  MOV R11, R7 ;  /* 0x00000007000b7202 */ /* 0x000fe20000000f00 */
[----:B------:R-:W-:Y:S01]  /*90e0*/  FADD.FTZ R0, R18, R0 ;  /* 0x0000000012007221 */ /* 0x000fe20000010000 */
[----:B------:R-:W2:Y:S01]  /*90f0*/  LDSM.16.MT88.4 R4, [R218+0x2d00] ;  /* 0x002d0000da04783b */ /* 0x000ea20000004200 */
[----:B------:R-:W-:Y:S01]  /*9100*/  FADD.FTZ R12, R13, R12 ;  /* 0x0000000c0d0c7221 */ /* 0x000fe20000010000 */
[----:B------:R-:W-:Y:S01]  /*9110*/  MOV R100, R104 ;  /* 0x0000006800647202 */ /* 0x000fe20000000f00 */
[----:B------:R-:W-:Y:S02]  /*9120*/  FADD.FTZ R8, R14, R8 ;  /* 0x000000080e087221 */ /* 0x000fe40000010000 */
        /* <DEDUP_REMOVED lines=17> */
[----:B------:R-:W-:Y:S01]  /*9240*/  FADD.FTZ R0, R240, R10 ;  /* 0x0000000af0007221 */ /* 0x000fe20000010000 */
[-C--:B--2---:R-:W-:Y:S01]  /*9250*/  HMMA.16816.F32.BF16 R84, R108, R4.reuse, R84 ;  /* 0x000000046c54723c */ /* 0x084fe20000041854 */
[----:B------:R-:W-:Y:S02]  /*9260*/  FADD.FTZ R11, R212, R8 ;  /* 0x00000008d40b7221 */ /* 0x000fe40000010000 */
[----:B------:R-:W-:Y:S02]  /*9270*/  FADD.FTZ R10, R211, R3 ;  /* 0x00000003d30a7221 */ /* 0x000fe40000010000 */
[----:B------:R-:W-:Y:S02]  /*9280*/  FADD.FTZ R8, R237, R12 ;  /* 0x0000000ced087221 */ /* 0x000fe40000010000 */
[----:B------:R-:W-:Y:S01]  /*9290*/  FADD.FTZ R9, R210, R0 ;  /* 0x00000000d2097221 */ /* 0x000fe20000010000 */
[C---:B------:R-:W-:Y:S01]  /*92a0*/  HMMA.16816.F32.BF16 R88, R176.reuse, R4, R88 ;  /* 0x00000004b058723c */ /* 0x040fe20000041858 */
[----:B------:R-:W-:Y:S03]  /*92b0*/  FADD.FTZ R3, R214, R11 ;  /* 0x0000000bd6037221 */ /* 0x000fe60000010000 */
[----:B------:R-:W-:Y:S02]  /*92c0*/  FADD.FTZ R0, R205, R10 ;  /* 0x0000000acd007221 */ /* 0x000fe40000010000 */
[----:B------:R-:W-:Y:S02]  /*92d0*/  FADD.FTZ R11, R215, R8 ;  /* 0x00000008d70b7221 */ /* 0x000fe40000010000 */
[----:B------:R-:W-:Y:S01]  /*92e0*/  FADD.FTZ R12, R202, R9 ;  /* 0x00000009ca0c7221 */ /* 0x000fe20000010000 */
[-C--:B------:R-:W-:Y:S03]  /*92f0*/  HMMA.16816.F32.BF16 R92, R176, R6.reuse, R92 ;  /* 0x00000006b05c723c */ /* 0x080fe6000004185c */
[----:B------:R-:W-:Y:S02]  /*9300*/  FADD.FTZ R10, R213, R3 ;  /* 0x00000003d50a7221 */ /* 0x000fe40000010000 */
[----:B------:R-:W-:Y:S02]  /*9310*/  FADD.FTZ R9, R204, R0 ;  /* 0x00000000cc097221 */ /* 0x000fe40000010000 */
[----:B------:R-:W-:Y:S01]  /*9320*/  FADD.FTZ R3, R209, R11 ;  /* 0x0000000bd1037221 */ /* 0x000fe20000010000 */
[----:B------:R-:W-:Y:S01]  /*9330*/  HMMA.16816.F32.BF16 R96, R108, R6, R96 ;  /* 0x000000066c60723c */ /* 0x000fe20000041860 */
[----:B------:R-:W-:Y:S03]  /*9340*/  FADD.FTZ R8, R203, R12 ;  /* 0x0000000ccb087221 */ /* 0x000fe60000010000 */
[----:B------:R-:W-:Y:S02]  /*9350*/  FADD.FTZ R0, R207, R10 ;  /* 0x0000000acf007221 */ /* 0x000fe40000010000 */
[----:B------:R-:W-:Y:S02]  /*9360*/  FADD.FTZ R11, R200, R9 ;  /* 0x00000009c80b7221 */ /* 0x000fe40000010000 */
[----:B------:R-:W-:Y:S04]  /*9370*/  FADD.FTZ R9, R208, R3 ;  /* 0x00000003d0097221 */ /* 0x000fe80000010000 */
        /* <DEDUP_REMOVED lines=15> */
[----:B------:R-:W-:Y:S01]  /*9470*/  STL [R1+0x14], R5 ;  /* 0x0000140501007387 */ /* 0x000fe20000100800 */
[----:B------:R-:W-:Y:S02]  /*9480*/  FADD.FTZ R4, R190, R4 ;  /* 0x00000004be047221 */ /* 0x000fe40000010000 */
[----:B------:R-:W-:Y:S02]  /*9490*/  FADD.FTZ R0, R186, R8 ;  /* 0x00000008ba007221 */ /* 0x000fe40000010000 */
[----:B------:R-:W-:Y:S01]  /*94a0*/  FADD.FTZ R3, R184, R3 ;  /* 0x00000003b8037221 */ /* 0x000fe20000010000 */
[----:B------:R-:W-:Y:S01]  /*94b0*/  STL [R1+0x18], R4 ;  /* 0x0000180401007387 */ /* 0x000fe20000100800 */
[----:B------:R-:W-:Y:S01]  /*94c0*/  FADD.FTZ R0, R107, R0 ;  /* 0x000000006b007221 */ /* 0x000fe20000010000 */
[----:B------:R-:W-:Y:S02]  /*94d0*/  MOV R107, R2 ;  /* 0x00000002006b7202 */ /* 0x000fe40000000f00 */
[----:B------:R2:W-:Y:S01]  /*94e0*/  STL [R1+0x1c], R3 ;  /* 0x00001c0301007387 */ /* 0x0005e20000100800 */
[----:B------:R-:W-:Y:S01]  /*94f0*/  FADD.FTZ R0, R106, R0 ;  /* 0x000000006a007221 */ /* 0x000fe20000010000 */
[----:B------:R-:W-:Y:S04]  /*9500*/  MOV R106, R103 ;  /* 0x00000067006a7202 */ /* 0x000fe80000000f00 */
[----:B------:R1:W-:Y:S01]  /*9510*/  STL [R1+0x20], R0 ;  /* 0x0000200001007387 */ /* 0x0003e20000100800 */
[----:B--2---:R-:W-:Y:S01]  /*9520*/  MOV R3, R105 ;  /* 0x0000006900037202 */ /* 0x004fe20000000f00 */
[----:B-1---5:R-:W-:-:S05]  /*9530*/  @P0 BRA `(.L_x_3) ;  /* 0xffffc2f000000947 */ /* 0x022fca000383ffff */
.L_x_2:
[----:B--2---:R-:W2:Y:S01]  /*9540*/  LDL.LU R0, [R1+0x14] ;  /* 0x0000140001007983 */ /* 0x004ea20000300800 */
[----:B------:R-:W-:Y:S01]  /*9550*/  MOV R64, c[0x0][0x4e8] ;  /* 0x00013a0000407a02 */ /* 0x000fe20000000f00 */
[----:B------:R-:W1:Y:S01]  /*9560*/  S2UR UR7, SR_CTAID.Y ;  /* 0x00000000000779c3 */ /* 0x000e620000002600 */
[----:B------:R-:W-:Y:S01]  /*9570*/  ULDC.64 UR4, c[0x0][0x490] ;  /* 0x0001240000047ab9 */ /* 0x000fe20000000a00 */
[----:B------:R-:W3:Y:S04]  /*9580*/  LDL.LU R12, [R1+0x18] ;  /* 0x00001800010c7983 */ /* 0x000ee80000300800 */
[----:B------:R-:W4:Y:S04]  /*9590*/  LDL.LU R11, [R1+0x1c] ;  /* 0x00001c00010b7983 */ /* 0x000f280000300800 */
[----:B------:R-:W4:Y:S04]  /*95a0*/  LDL.LU R4, [R1+0x20] ;  /* 0x0000200001047983 */ /* 0x000f280000300800 */
[----:B------:R-:W4:Y:S04]  /*95b0*/  LDL.LU R10, [R1+0x44] ;  /* 0x00004400010a7983 */ /* 0x000f280000300800 */
[----:B------:R-:W4:Y:S04]  /*95c0*/  LDL.LU R5, [R1+0x50] ;  /* 0x0000500001057983 */ /* 0x000f280000300800 */
[----:B------:R-:W4:Y:S01]  /*95d0*/  LDL.LU R13, [R1+0x40] ;  /* 0x00004000010d7983 */ /* 0x000f220000300800 */
[----:B------:R-:W-:Y:S01]  /*95e0*/  ISETP.NE.AND P5, PT, R64, 0x1, PT ;  /* 0x000000014000780c */ /* 0x000fe20003fa5270 */
[----:B-1----:R-:W-:-:S02]  /*95f0*/  UIMAD.WIDE.U32 UR8, UR7, UR4, URZ ;  /* 0x00000004070872a5 */ /* 0x002fc4000f8e003f */
[----:B------:R-:W-:Y:S01]  /*9600*/  USHF.R.S32.HI UR6, URZ, 0x1f, UR7 ;  /* 0x0000001f3f067899 */ /* 0x000fe20008011407 */
[----:B------:R-:W-:Y:S01]  /*9610*/  MOV R66, 0xff800000 ;  /* 0xff80000000427802 */ /* 0x000fe20000000f00 */
[----:B------:R-:W4:Y:S02]  /*9620*/  LDL.LU R106, [R1+0x38] ;  /* 0x00003800016a7983 */ /* 0x000f240000300800 */
[----:B------:R-:W-:Y:S01]  /*9630*/  UIMAD UR4, UR6, UR4, URZ ;  /* 0x00000004060472a4 */ /* 0x000fe2000f8e023f */
[----:B------:R-:W-:Y:S01]  /*9640*/  MOV R65, 0xff800000 ;  /* 0xff80000000417802 */ /* 0x000fe20000000f00 */
[----:B------:R-:W4:Y:S02]  /*9650*/  LDL R102, [R1+0x3c] ;  /* 0x00003c0001667983 */ /* 0x000f240000100800 */
[----:B------:R-:W-:-:S04]  /*9660*/  UIMAD UR4, UR7, UR5, UR4 ;  /* 0x00000005070472a4 */ /* 0x000fc8000f8e0204 */
[----:B------:R-:W-:Y:S01]  /*9670*/  UIADD3 UR4, UR9, UR4, URZ ;  /* 0x0000000409047290 */ /* 0x000fe2000fffe03f */
[----:B------:R-:W-:Y:S06]  /*9680*/  BAR.SYNC.DEFER_BLOCKING 0x1, 0x80 ;  /* 0x0042000000007b1d */ /* 0x000fec0000010000 */
[----:B--2---:R-:W1:Y:S04]  /*9690*/  SHFL.BFLY PT, R6, R0, 0x2, 0x1f ;  /* 0x0c401f0000067f89 */ /* 0x004e6800000e0000 */
[----:B---3--:R-:W2:Y:S04]  /*96a0*/  SHFL.BFLY PT, R7, R12, 0x2, 0x1f ;  /* 0x0c401f000c077f89 */ /* 0x008ea800000e0000 */
[----:B----4-:R-:W3:Y:S04]  /*96b0*/  SHFL.BFLY PT, R8, R11, 0x2, 0x1f ;  /* 0x0c401f000b087f89 */ /* 0x010ee800000e0000 */
[----:B------:R-:W4:Y:S01]  /*96c0*/  SHFL.BFLY PT, R9, R4, 0x2, 0x1f ;  /* 0x0c401f0004097f89 */ /* 0x000f2200000e0000 */
[----:B-1----:R-:W-:-:S02]  /*96d0*/  FADD.FTZ R6, R6, R0 ;  /* 0x0000000006067221 */ /* 0x002fc40000010000 */
[----:B--2---:R-:W-:-:S03]  /*96e0*/  FADD.FTZ R7, R7, R12 ;  /* 0x0000000c07077221 */ /* 0x004fc60000010000 */
[----:B------:R-:W1:Y:S01]  /*96f0*/  SHFL.BFLY PT, R0, R6, 0x1, 0x1f ;  /* 0x0c201f0006007f89 */ /* 0x000e6200000e0000 */
[----:B---3--:R-:W-:-:S03]  /*9700*/  FADD.FTZ R8, R8, R11 ;  /* 0x0000000b08087221 */ /* 0x008fc60000010000 */
[----:B------:R-:W2:Y:S01]  /*9710*/  S2R R12, SR_TID.X ;  /* 0x00000000000c7919 */ /* 0x000ea20000002100 */
[----:B----4-:R-:W-:-:S03]  /*9720*/  FADD.FTZ R9, R9, R4 ;  /* 0x0000000409097221 */ /* 0x010fc60000010000 */
[----:B------:R-:W3:Y:S04]  /*9730*/  SHFL.BFLY PT, R3, R7, 0x1, 0x1f ;  /* 0x0c201f0007037f89 */ /* 0x000ee800000e0000 */
[----:B------:R-:W4:Y:S04]  /*9740*/  SHFL.BFLY PT, R4, R8, 0x1, 0x1f ;  /* 0x0c201f0008047f89 */ /* 0x000f2800000e0000 */
[----:B------:R-:W4:Y:S01]  /*9750*/  SHFL.BFLY PT, R11, R9, 0x1, 0x1f ;  /* 0x0c201f00090b7f89 */ /* 0x000f2200000e0000 */
[----:B-1----:R-:W-:Y:S01]  /*9760*/  FADD.FTZ R6, R6, R0 ;  /* 0x0000000006067221 */ /* 0x002fe20000010000 */
[----:B------:R-:W-:-:S02]  /*9770*/  SHF.R.S32.HI R0, RZ, 0x2, R10 ;  /* 0x00000002ff007819 */ /* 0x000fc4000001140a */
[----:B------:R-:W-:Y:S02]  /*9780*/  MOV R10, R13 ;  /* 0x0000000d000a7202 */ /* 0x000fe40000000f00 */
[----:B--2---:R-:W-:Y:S02]  /*9790*/  SHF.R.S32.HI R14, RZ, 0x1f, R12 ;  /* 0x0000001fff0e7819 */ /* 0x004fe4000001140c */
[----:B------:R-:W-:Y:S01]  /*97a0*/  LEA R63, R5, R0, 0x4 ;  /* 0x00000000053f7211 */ /* 0x000fe200078e20ff */
[----:B---3--:R-:W-:Y:S01]  /*97b0*/  FADD.FTZ R7, R7, R3 ;  /* 0x0000000307077221 */ /* 0x008fe20000010000 */
[----:B------:R-:W-:Y:S01]  /*97c0*/  LEA.HI R101, R14, R12, RZ, 0x5 ;  /* 0x0000000c0e657211 */ /* 0x000fe200078f28ff */
[----:B------:R-:W-:Y:S01]  /*97d0*/  @P5 IMAD.HI.U32 R3, R13, c[0x0][0x4ec], RZ ;  /* 0x00013b000d035a27 */ /* 0x000fe200078e00ff */
[----:B------:R-:W-:Y:S02]  /*97e0*/  FSETP.NE.FTZ.AND P3, PT, R6, RZ, PT ;  /* 0x000000ff0600720b */ /* 0x000fe40003f75000 */
[----:B------:R-:W-:Y:S01]  /*97f0*/  LOP3.LUT R5, R101, 0xffffffe0, RZ, 0xc0, !PT ;  /* 0xffffffe065057812 */ /* 0x000fe200078ec0ff */
[----:B----4-:R-:W-:Y:S01]  /*9800*/  FADD.FTZ R8, R8, R4 ;  /* 0x0000000408087221 */ /* 0x010fe20000010000 */
[----:B------:R-:W-:Y:S01]  /*9810*/  @P5 SHF.R.U32.HI R10, RZ, c[0x0][0x4f0], R3 ;  /* 0x00013c00ff0a5a19 */ /* 0x000fe20000011603 */
[----:B------:R-:W-:Y:S01]  /*9820*/  FADD.FTZ R9, R9, R11 ;  /* 0x0000000b09097221 */ /* 0x000fe20000010000 */
[----:B------:R-:W-:Y:S01]  /*9830*/  MOV R0, RZ ;  /* 0x000000ff00007202 */ /* 0x000fe20000000f00 */
[----:B------:R-:W-:Y:S01]  /*9840*/  IMAD.IADD R3, R12, 0x1, -R5 ;  /* 0x000000010c037824 */ /* 0x000fe200078e0a05 */
[----:B------:R-:W-:-:S02]  /*9850*/  FSETP.NE.FTZ.AND P1, PT, R8, RZ, PT ;  /* 0x000000ff0800720b */ /* 0x000fc40003f35000 */
[----:B------:R-:W-:Y:S02]  /*9860*/  FSETP.NE.FTZ.AND P0, PT, R9, RZ, PT ;  /* 0x000000ff0900720b */ /* 0x000fe40003f15000 */
[----:B------:R-:W-:Y:S01]  /*9870*/  LOP3.LUT P4, RZ, R3, 0x3, RZ, 0xc0, !PT ;  /* 0x0000000303ff7812 */ /* 0x000fe2000788c0ff */
[----:B------:R-:W-:Y:S01]  /*9880*/  IMAD.MOV.U32 R3, RZ, RZ, RZ ;  /* 0x000000ffff037224 */ /* 0x000fe200078e00ff */
[----:B------:R-:W1:Y:S01]  /*9890*/  @P3 MUFU.RCP R0, R6 ;  /* 0x0000000600003308 */ /* 0x000e620000001000 */
[----:B------:R-:W-:Y:S02]  /*98a0*/  FSETP.NE.FTZ.AND P2, PT, R7, RZ, PT ;  /* 0x000000ff0700720b */ /* 0x000fe40003f55000 */
[----:B------:R-:W-:Y:S02]  /*98b0*/  MOV R4, RZ ;  /* 0x000000ff00047202 */ /* 0x000fe40000000f00 */
[----:B------:R-:W-:Y:S02]  /*98c0*/  IADD3 R5, -R10, RZ, RZ ;  /* 0x000000ff0a057210 */ /* 0x000fe40007ffe1ff */
[----:B------:R-:W-:Y:S01]  /*98d0*/  LEA.HI R14, R14, R12, RZ, 0x2 ;  /* 0x0000000c0e0e7211 */ /* 0x000fe200078f10ff */
[----:B------:R-:W2:Y:S02]  /*98e0*/  @P1 MUFU.RCP R3, R8 ;  /* 0x0000000800031308 */ /* 0x000ea40000001000 */
[----:B------:R-:W-:Y:S01]  /*98f0*/  IMAD R100, R5, c[0x0][0x4e8], R13 ;  /* 0x00013a0005647a24 */ /* 0x000fe200078e020d */
[----:B------:R-:W-:Y:S01]  /*9900*/  LOP3.LUT R15, R14, 0xfffffffc, RZ, 0xc0, !PT ;  /* 0xfffffffc0e0f7812 */ /* 0x000fe200078ec0ff */
[----:B-1----:R-:W-:-:S02]  /*9910*/  FMUL.FTZ R117, R0, R117 ;  /* 0x0000007500757220 */ /* 0x002fc40000410000 */
[C---:B------:R-:W-:Y:S02]  /*9920*/  FMUL.FTZ R16, R0.reuse, R116 ;  /* 0x0000007400107220 */ /* 0x040fe40000410000 */
[C---:B------:R-:W-:Y:S02]  /*9930*/  FMUL.FTZ R125, R0.reuse, R125 ;  /* 0x0000007d007d7220 */ /* 0x040fe40000410000 */
[C---:B------:R-:W-:Y:S02]  /*9940*/  FMUL.FTZ R18, R0.reuse, R124 ;  /* 0x0000007c00127220 */ /* 0x040fe40000410000 */
[----:B--2---:R-:W-:Y:S02]  /*9950*/  FMUL.FTZ R56, R3, R76 ;  /* 0x0000004c03387220 */ /* 0x004fe40000410000 */
[C---:B------:R-:W-:Y:S01]  /*9960*/  FMUL.FTZ R129, R0.reuse, R129 ;  /* 0x0000008100817220 */ /* 0x040fe20000410000 */
[----:B------:R-:W1:Y:S01]  /*9970*/  S2R R76, SR_CTAID.X ;  /* 0x00000000004c7919 */ /* 0x000e620000002500 */
[----:B------:R-:W-:-:S02]  /*9980*/  FMUL.FTZ R43, R0, R128 ;  /* 0x00000080002b7220 */ /* 0x000fc40000410000 */
[C---:B------:R-:W-:Y:S02]  /*9990*/  FMUL.FTZ R141, R0.reuse, R141 ;  /* 0x0000008d008d7220 */ /* 0x040fe40000410000 */
[C---:B------:R-:W-:Y:S02]  /*99a0*/  FMUL.FTZ R39, R0.reuse, R140 ;  /* 0x0000008c00277220 */ /* 0x040fe40000410000 */
[C---:B------:R-:W-:Y:S02]  /*99b0*/  FMUL.FTZ R145, R0.reuse, R145 ;  /* 0x0000009100917220 */ /* 0x040fe40000410000 */
[C---:B------:R-:W-:Y:S02]  /*99c0*/  FMUL.FTZ R35, R0.reuse, R144 ;  /* 0x0000009000237220 */ /* 0x040fe40000410000 */
[C---:B------:R-:W-:Y:S02]  /*99d0*/  FMUL.FTZ R157, R0.reuse, R157 ;  /* 0x0000009d009d7220 */ /* 0x040fe40000410000 */
        /* <DEDUP_REMOVED lines=12> */
[----:B------:R-:W-:Y:S01]  /*9aa0*/  FMUL.FTZ R50, R0, R96 ;  /* 0x0000006000327220 */ /* 0x000fe20000410000 */
[----:B------:R-:W-:Y:S01]  /*9ab0*/  MOV R0, RZ ;  /* 0x000000ff00007202 */ /* 0x000fe20000000f00 */
[----:B------:R-:W2:Y:S01]  /*9ac0*/  @P3 MUFU.LG2 R6, R6 ;  /* 0x0000000600063308 */ /* 0x000ea20000000c00 */
[----:B------:R-:W-:-:S02]  /*9ad0*/  FMUL.FTZ R113, R3, R113 ;  /* 0x0000007103717220 */ /* 0x000fc40000410000 */
[C---:B------:R-:W-:Y:S02]  /*9ae0*/  FMUL.FTZ R20, R3.reuse, R112 ;  /* 0x0000007003147220 */ /* 0x040fe40000410000 */
[----:B------:R-:W-:-:S03]  /*9af0*/  FMUL.FTZ R121, R3, R121 ;  /* 0x0000007903797220 */ /* 0x000fc60000410000 */
[----:B------:R-:W-:Y:S01]  /*9b00*/  @P2 MUFU.RCP R4, R7 ;  /* 0x0000000700042308 */ /* 0x000fe20000001000 */
[C---:B------:R-:W-:Y:S02]  /*9b10*/  FMUL.FTZ R62, R3.reuse, R120 ;  /* 0x00000078033e7220 */ /* 0x040fe40000410000 */
[C---:B------:R-:W-:Y:S02]  /*9b20*/  FMUL.FTZ R133, R3.reuse, R133 ;  /* 0x0000008503857220 */ /* 0x040fe40000410000 */
[C---:B------:R-:W-:Y:S02]  /*9b30*/  FMUL.FTZ R41, R3.reuse, R132 ;  /* 0x0000008403297220 */ /* 0x040fe40000410000 */
[C---:B------:R-:W-:Y:S01]  /*9b40*/  FMUL.FTZ R137, R3.reuse, R137 ;  /* 0x0000008903897220 */ /* 0x040fe20000410000 */
[----:B------:R-:W3:Y:S01]  /*9b50*/  @P0 MUFU.RCP R0, R9 ;  /* 0x0000000900000308 */ /* 0x000ee20000001000 */
        /* <DEDUP_REMOVED lines=15> */
[----:B------:R-:W-:Y:S01]  /*9c50*/  FMUL.FTZ R48, R3, R92 ;  /* 0x0000005c03307220 */ /* 0x000fe20000410000 */
[----:B------:R-:W-:Y:S01]  /*9c60*/  @P3 MOV R3, 0x3f317218 ;  /* 0x3f31721800033802 */ /* 0x000fe20000000f00 */
[----:B------:R-:W4:Y:S01]  /*9c70*/  @P2 MUFU.LG2 R7, R7 ;  /* 0x0000000700072308 */ /* 0x000f220000000c00 */
[----:B--2---:R-:W-:Y:S01]  /*9c80*/  @P3 FMUL.FTZ R6, R6, 0.69314718246459960938 ;  /* 0x3f31721806063820 */ /* 0x004fe20000410000 */
[----:B------:R-:W-:Y:S02]  /*9c90*/  MOV R5, UR9 ;  /* 0x0000000900057c02 */ /* 0x000fe40008000f00 */
[----:B------:R-:W-:Y:S01]  /*9ca0*/  @P3 FMUL.FTZ R3, R3, c[0x0][0x2d0] ;  /* 0x0000b40003033a20 */ /* 0x000fe20000410000 */
[----:B------:R-:W-:Y:S01]  /*9cb0*/  MOV R68, 0xff800000 ;  /* 0xff80000000447802 */ /* 0x000fe20000000f00 */
[C---:B---3--:R-:W-:Y:S01]  /*9cc0*/  FMUL.FTZ R115, R0.reuse, R115 ;  /* 0x0000007300737220 */ /* 0x048fe20000410000 */
[----:B------:R-:W-:Y:S01]  /*9cd0*/  IADD3 R15, -R15, R12, RZ ;  /* 0x0000000c0f0f7210 */ /* 0x000fe20007ffe1ff */
        /* <DEDUP_REMOVED lines=22> */
[----:B------:R-:W-:Y:S01]  /*9e40*/  FMUL.FTZ R46, R0, R94 ;  /* 0x0000005e002e7220 */ /* 0x000fe20000410000 */
[----:B-1----:R-:W-:Y:S01]  /*9e50*/  LEA R0, R76, R63, 0x7 ;  /* 0x0000003f4c007211 */ /* 0x002fe200078e38ff */
[----:B------:R-:W-:Y:S02]  /*9e60*/  @P3 FFMA.FTZ R68, R3, R105, R6 ;  /* 0x0000006903443223 */ /* 0x000fe40000010006 */
[----:B------:R-:W1:Y:S01]  /*9e70*/  @P0 MUFU.LG2 R6, R9 ;  /* 0x0000000900060308 */ /* 0x000e620000000c00 */
[----:B------:R-:W-:Y:S01]  /*9e80*/  FMUL.FTZ R61, R4, R70 ;  /* 0x00000046043d7220 */ /* 0x000fe20000410000 */
[----:B------:R-:W-:Y:S01]  /*9e90*/  IADD3 R5, R0, 0x8, RZ ;  /* 0x0000000800057810 */ /* 0x000fe20007ffe0ff */
[----:B------:R-:W-:-:S02]  /*9ea0*/  IMAD R70, R64, c[0x0][0x388], RZ ;  /* 0x0000e20040467a24 */ /* 0x000fc400078e02ff */
        /* <DEDUP_REMOVED lines=22> */
[----:B------:R-:W-:Y:S01]  /*a010*/  FMUL.FTZ R49, R4, R98 ;  /* 0x0000006204317220 */ /* 0x000fe20000410000 */
[----:B------:R-:W2:Y:S01]  /*a020*/  @P1 MUFU.LG2 R8, R8 ;  /* 0x0000000800081308 */ /* 0x000ea20000000c00 */
[----:B------:R-:W-:Y:S01]  /*a030*/  IMAD.U32 R4, RZ, RZ, UR8 ;  /* 0x00000008ff047e24 */ /* 0x000fe2000f8e00ff */
[----:B------:R-:W-:-:S02]  /*a040*/  @P2 MOV R3, 0x3f317218 ;  /* 0x3f31721800032802 */ /* 0x000fc40000000f00 */
[-C--:B------:R-:W-:Y:S01]  /*a050*/  ISETP.GE.OR P6, PT, R5, R70.reuse, P4 ;  /* 0x000000460500720c */ /* 0x080fe200027c6670 */
[----:B------:R-:W-:Y:S01]  /*a060*/  IMAD.MOV.U32 R12, RZ, RZ, R4 ;  /* 0x000000ffff0c7224 */ /* 0x000fe200078e0004 */
[C---:B------:R-:W-:Y:S01]  /*a070*/  IADD3 R4, R0.reuse, 0x40, RZ ;  /* 0x0000004000047810 */ /* 0x040fe20007ffe0ff */
[----:B----4-:R-:W-:Y:S01]  /*a080*/  @P2 FMUL.FTZ R5, R7, 0.69314718246459960938 ;  /* 0x3f31721807052820 */ /* 0x010fe20000410000 */
[C---:B------:R-:W-:Y:S01]  /*a090*/  ISETP.GE.OR P3, PT, R0.reuse, R70, P4 ;  /* 0x000000460000720c */ /* 0x040fe20002766670 */
[----:B------:R-:W3:Y:S01]  /*a0a0*/  S2R R72, SR_CTAID.Z ;  /* 0x0000000000487919 */ /* 0x000ee20000002700 */
[----:B------:R-:W-:Y:S01]  /*a0b0*/  IADD3 R7, R0, 0x48, RZ ;  /* 0x0000004800077810 */ /* 0x000fe20007ffe0ff */
[----:B------:R-:W-:Y:S01]  /*a0c0*/  @P2 FMUL.FTZ R3, R3, c[0x0][0x2d0] ;  /* 0x0000b40003032a20 */ /* 0x000fe20000410000 */
[----:B------:R-:W-:Y:S01]  /*a0d0*/  @P0 MOV R0, 0x3f317218 ;  /* 0x3f31721800000802 */ /* 0x000fe20000000f00 */
[----:B-1----:R-:W-:Y:S02]  /*a0e0*/  @P0 FMUL.FTZ R6, R6, 0.69314718246459960938 ;  /* 0x3f31721806060820 */ /* 0x002fe40000410000 */
[----:B------:R-:W-:Y:S01]  /*a0f0*/  @P2 FFMA.FTZ R66, R3, R104, R5 ;  /* 0x0000006803422223 */ /* 0x000fe20000010005 */
[----:B------:R-:W-:Y:S01]  /*a100*/  @P1 MOV R3, 0x3f317218 ;  /* 0x3f31721800031802 */ /* 0x000fe20000000f00 */
[----:B------:R-:W-:-:S02]  /*a110*/  @P0 FMUL.FTZ R0, R0, c[0x0][0x2d0] ;  /* 0x0000b40000000a20 */ /* 0x000fc40000410000 */
[----:B------:R-:W-:Y:S01]  /*a120*/  IMAD.MOV.U32 R64, RZ, RZ, -0x800000 ;  /* 0xff800000ff407424 */ /* 0x000fe200078e00ff */
[----:B------:R-:W-:Y:S01]  /*a130*/  MOV R13, UR4 ;  /* 0x00000004000d7c02 */ /* 0x000fe20008000f00 */
[----:B------:R-:W-:Y:S01]  /*a140*/  @P0 FFMA.FTZ R64, R0, R2, R6 ;  /* 0x0000000200400223 */ /* 0x000fe20000010006 */
[----:B------:R-:W-:Y:S01]  /*a150*/  SHF.R.S32.HI R0, RZ, 0x2, R14 ;  /* 0x00000002ff007819 */ /* 0x000fe2000001140e */
[----:B------:R-:W-:Y:S01]  /*a160*/  ULDC.64 UR4, c[0x0][0x3e8] ;  /* 0x0000fa0000047ab9 */ /* 0x000fe20000000a00 */
[----:B------:R-:W-:Y:S01]  /*a170*/  P2R R67, PR, RZ, 0x40 ;  /* 0x00000040ff437803 */ /* 0x000fe20000000000 */
[----:B--2---:R-:W-:Y:S01]  /*a180*/  @P1 FMUL.FTZ R8, R8, 0.69314718246459960938 ;  /* 0x3f31721808081820 */ /* 0x004fe20000410000 */
[-C--:B------:R-:W-:Y:S01]  /*a190*/  ISETP.GE.OR P6, PT, R4, R70.reuse, P4 ;  /* 0x000000460400720c */ /* 0x080fe200027c6670 */
[----:B------:R-:W-:Y:S01]  /*a1a0*/  @P1 FMUL.FTZ R3, R3, c[0x0][0x2d0] ;  /* 0x0000b40003031a20 */ /* 0x000fe20000410000 */
[----:B------:R-:W-:Y:S01]  /*a1b0*/  UIMAD UR6, UR6, UR4, URZ ;  /* 0x00000004060672a4 */ /* 0x000fe2000f8e023f */
[----:B------:R-:W-:-:S02]  /*a1c0*/  ISETP.GE.OR P4, PT, R7, R70, P4 ;  /* 0x000000460700720c */ /* 0x000fc40002786670 */
[----:B------:R-:W-:Y:S01]  /*a1d0*/  LEA.HI R2, R15, R15, RZ, 0x1 ;  /* 0x0000000f0f027211 */ /* 0x000fe200078f08ff */
[----:B------:R-:W-:Y:S01]  /*a1e0*/  @P1 FFMA.FTZ R65, R3, R103, R8 ;  /* 0x0000006703411223 */ /* 0x000fe20000010008 */
[----:B------:R-:W-:Y:S01]  /*a1f0*/  SHF.R.S32.HI R7, RZ, 0x1f, R0 ;  /* 0x0000001fff077819 */ /* 0x000fe20000011400 */
[----:B------:R-:W-:Y:S01]  /*a200*/  UIMAD.WIDE.U32 UR8, UR7, UR4, URZ ;  /* 0x00000004070872a5 */ /* 0x000fe2000f8e003f */
[----:B------:R-:W-:Y:S01]  /*a210*/  SHF.R.S32.HI R3, RZ, 0x5, R101 ;  /* 0x00000005ff037819 */ /* 0x000fe20000011465 */
[----:B------:R-:W-:Y:S01]  /*a220*/  UIMAD UR5, UR7, UR5, UR6 ;  /* 0x00000005070572a4 */ /* 0x000fe2000f8e0206 */
[C---:B------:R-:W-:Y:S02]  /*a230*/  LOP3.LUT R6, R2.reuse, 0x1ffffffe, RZ, 0xc0, !PT ;  /* 0x1ffffffe02067812 */ /* 0x040fe400078ec0ff */
[----:B------:R-:W-:Y:S02]  /*a240*/  LEA.HI R7, R7, R0, RZ, 0x3 ;  /* 0x0000000007077211 */ /* 0x000fe400078f18ff */
[----:B------:R-:W-:Y:S01]  /*a250*/  SHF.L.U32 R2, R2, 0x5, RZ ;  /* 0x0000000502027819 */ /* 0x000fe200000006ff */
[----:B------:R-:W-:Y:S01]  /*a260*/  UIADD3 UR5, UR9, UR5, URZ ;  /* 0x0000000509057290 */ /* 0x000fe2000fffe03f */
[----:B------:R-:W-:-:S02]  /*a270*/  LEA R14, R3, R15, 0x8 ;  /* 0x0000000f030e7211 */ /* 0x000fc400078e40ff */
[----:B------:R-:W-:Y:S02]  /*a280*/  IADD3 R3, R15, -R6, RZ ;  /* 0x800000060f037210 */ /* 0x000fe40007ffe0ff */
[----:B------:R-:W-:Y:S02]  /*a290*/  LOP3.LUT R6, R7, 0xfffffff8, RZ, 0xc0, !PT ;  /* 0xfffffff807067812 */ /* 0x000fe400078ec0ff */
[----:B------:R-:W-:Y:S02]  /*a2a0*/  LOP3.LUT R2, R2, 0xffffffc0, RZ, 0xc0, !PT ;  /* 0xffffffc002027812 */ /* 0x000fe400078ec0ff */
[----:B---3--:R-:W-:Y:S02]  /*a2b0*/  SHF.R.S32.HI R8, RZ, 0x1f, R72 ;  /* 0x0000001fff087819 */ /* 0x008fe40000011448 */
[----:B------:R-:W-:Y:S02]  /*a2c0*/  MOV R4, UR8 ;  /* 0x0000000800047c02 */ /* 0x000fe40008000f00 */
[----:B------:R-:W-:Y:S01]  /*a2d0*/  MOV R5, UR9 ;  /* 0x0000000900057c02 */ /* 0x000fe20008000f00 */
[----:B------:R-:W-:Y:S01]  /*a2e0*/  IMAD.U32 R5, RZ, RZ, UR5 ;  /* 0x00000005ff057e24 */ /* 0x000fe2000f8e00ff */
[----:B------:R-:W-:Y:S01]  /*a2f0*/  IADD3 R7, R0, -R6, RZ ;  /* 0x8000000600077210 */ /* 0x000fe20007ffe0ff */
[----:B------:R-:W-:-:S02]  /*a300*/  IMAD R0, R3, 0x8, R2 ;  /* 0x0000000803007824 */ /* 0x000fc400078e0202 */
[----:B------:R-:W-:Y:S02]  /*a310*/  IMAD R9, R8, c[0x0][0x3f0], RZ ;  /* 0x0000fc0008097a24 */ /* 0x000fe400078e02ff */
[----:B------:R-:W-:Y:S01]  /*a320*/  IMAD.WIDE.U32 R2, R72, c[0x0][0x3f0], R4 ;  /* 0x0000fc0048027a25 */ /* 0x000fe200078e0004 */
[----:B------:R-:W-:-:S03]  /*a330*/  IADD3 R5, R63, R0, RZ ;  /* 0x000000003f057210 */ /* 0x000fc60007ffe0ff */
[----:B------:R-:W-:Y:S01]  /*a340*/  IMAD R6, R72, c[0x0][0x3f4], R9 ;  /* 0x0000fd0048067a24 */ /* 0x000fe200078e0209 */
[----:B------:R-:W-:Y:S02]  /*a350*/  LEA.HI R0, R7, R7, RZ, 0x1 ;  /* 0x0000000707007211 */ /* 0x000fe400078f08ff */
[----:B------:R-:W-:Y:S01]  /*a360*/  SHF.R.S32.HI R4, RZ, 0x1f, R10 ;  /* 0x0000001fff047819 */ /* 0x000fe2000001140a */
[----:B------:R-:W-:Y:S01]  /*a370*/  IMAD R8, R8, c[0x0][0x498], RZ ;  /* 0x0001260008087a24 */ /* 0x000fe200078e02ff */
[----:B------:R-:W-:Y:S02]  /*a380*/  LEA R9, R76, R5, 0x7 ;  /* 0x000000054c097211 */ /* 0x000fe400078e38ff */
[----:B------:R-:W-:Y:S02]  /*a390*/  IADD3 R3, R3, R6, RZ ;  /* 0x0000000603037210 */ /* 0x000fe40007ffe0ff */
[----:B------:R-:W-:Y:S01]  /*a3a0*/  LOP3.LUT R6, R0, 0x3fffffe, RZ, 0xc0, !PT ;  /* 0x03fffffe00067812 */ /* 0x000fe200078ec0ff */
[----:B------:R-:W-:Y:S01]  /*a3b0*/  IMAD R4, R4, c[0x0][0x3e0], RZ ;  /* 0x0000f80004047a24 */ /* 0x000fe200078e02ff */
[----:B------:R-:W-:Y:S01]  /*a3c0*/  SHF.R.S32.HI R0, RZ, 0x1, R0 ;  /* 0x00000001ff007819 */ /* 0x000fe20000011400 */
[----:B------:R-:W-:Y:S01]  /*a3d0*/  IMAD R63, R72, c[0x0][0x49c], R8 ;  /* 0x00012700483f7a24 */ /* 0x000fe200078e0208 */
[----:B------:R-:W-:Y:S01]  /*a3e0*/  IADD3 R8, R7, -R6, RZ ;  /* 0x8000000607087210 */ /* 0x000fe20007ffe0ff */
[----:B------:R-:W-:Y:S01]  /*a3f0*/  @P5 IMAD.HI.U32 R5, R9, c[0x0][0x4ec], RZ ;  /* 0x00013b0009055a27 */ /* 0x000fe200078e00ff */
[----:B------:R-:W-:-:S03]  /*a400*/  SHF.L.U32 R6, R0, 0x6, RZ ;  /* 0x0000000600067819 */ /* 0x000fc600000006ff */
[C---:B------:R-:W-:Y:S02]  /*a410*/  IMAD R7, R10.reuse, c[0x0][0x3e4], R4 ;  /* 0x0000f9000a077a24 */ /* 0x040fe400078e0204 */
[----:B------:R-:W-:Y:S01]  /*a420*/  IMAD.MOV.U32 R4, RZ, RZ, R9 ;  /* 0x000000ffff047224 */ /* 0x000fe200078e0009 */
[----:B------:R-:W-:Y:S01]  /*a430*/  @P5 SHF.R.U32.HI R4, RZ, c[0x0][0x4f0], R5 ;  /* 0x00013c00ff045a19 */ /* 0x000fe20000011605 */
[----:B------:R-:W-:Y:S01]  /*a440*/  IMAD.WIDE.U32 R2, R10, c[0x0][0x3e0], R2 ;  /* 0x0000f8000a027a25 */ /* 0x000fe200078e0002 */
[----:B------:R-:W-:Y:S02]  /*a450*/  LOP3.LUT R5, R6, 0xc0, RZ, 0xc0, !PT ;  /* 0x000000c006057812 */ /* 0x000fe400078ec0ff */
[----:B------:R-:W-:Y:S02]  /*a460*/  LEA R10, R8, R14, 0x4 ;  /* 0x0000000e080a7211 */ /* 0x000fe400078e20ff */
[C---:B------:R-:W-:Y:S02]  /*a470*/  LOP3.LUT P1, RZ, R0.reuse, 0x2, RZ, 0xc0, !PT ;  /* 0x0000000200ff7812 */ /* 0x040fe4000782c0ff */
[----:B------:R-:W-:-:S02]  /*a480*/  LOP3.LUT R8, R0, 0x1, RZ, 0xc0, !PT ;  /* 0x0000000100087812 */ /* 0x000fc400078ec0ff */
[----:B------:R-:W-:Y:S02]  /*a490*/  IADD3 R6, -R4, RZ, RZ ;  /* 0x000000ff04067210 */ /* 0x000fe40007ffe1ff */
[----:B------:R-:W-:Y:S01]  /*a4a0*/  LEA.HI R0, R5, R5, RZ, 0x1d ;  /* 0x0000000505007211 */ /* 0x000fe200078fe8ff */
[----:B------:R-:W-:Y:S01]  /*a4b0*/  IMAD.WIDE.U32 R12, R72, c[0x0][0x498], R12 ;  /* 0x00012600480c7a25 */ /* 0x000fe200078e000c */
[----:B------:R-:W-:Y:S02]  /*a4c0*/  IADD3 R3, R3, R7, RZ ;  /* 0x0000000703037210 */ /* 0x000fe40007ffe0ff */
[----:B------:R-:W-:Y:S01]  /*a4d0*/  SHF.R.S32.HI R5, RZ, 0x1f, R100 ;  /* 0x0000001fff057819 */ /* 0x000fe20000011464 */
[----:B------:R-:W-:Y:S01]  /*a4e0*/  IMAD R6, R6, c[0x0][0x4e8], R9 ;  /* 0x00013a0006067a24 */ /* 0x000fe200078e0209 */
[----:B------:R-:W-:Y:S01]  /*a4f0*/  ISETP.NE.U32.AND P2, PT, R8, 0x1, PT ;  /* 0x000000010800780c */ /* 0x000fe20003f45070 */
[----:B------:R-:W-:Y:S01]  /*a500*/  IMAD.U32 R0, R10, 0x2, R0 ;  /* 0x000000020a007824 */ /* 0x000fe200078e0000 */
[----:B------:R-:W-:Y:S01]  /*a510*/  SHF.R.S32.HI R7, RZ, 0x1f, R4 ;  /* 0x0000001fff077819 */ /* 0x000fe20000011404 */
[----:B------:R-:W-:Y:S01]  /*a520*/  IMAD R5, R5, c[0x0][0x3d8], RZ ;  /* 0x0000f60005057a24 */ /* 0x000fe200078e02ff */
[----:B------:R-:W-:Y:S01]  /*a530*/  IADD3 R4, P0, R4, R12, RZ ;  /* 0x0000000c04047210 */ /* 0x000fe20007f1e0ff */
[----:B------:R-:W-:Y:S01]  /*a540*/  IMAD.WIDE.U32 R14, R100, c[0x0][0x3d8], R2 ;  /* 0x0000f600640e7a25 */ /* 0x000fe200078e0002 */
[----:B------:R-:W-:-:S02]  /*a550*/  SHF.R.S32.HI R3, RZ, 0x1f, R6 ;  /* 0x0000001fff037819 */ /* 0x000fc40000011406 */
[----:B------:R-:W-:Y:S02]  /*a560*/  SHF.L.U32 R0, R0, 0x1, RZ ;  /* 0x0000000100007819 */ /* 0x000fe400000006ff */
[----:B------:R-:W-:Y:S01]  /*a570*/  ISETP.NE.AND P5, PT, R67, RZ, PT ;  /* 0x000000ff4300720c */ /* 0x000fe20003fa5270 */
[----:B------:R-:W-:Y:S01]  /*a580*/  IMAD R67, R100, c[0x0][0x3dc], R5 ;  /* 0x0000f70064437a24 */ /* 0x000fe200078e0205 */
[----:B------:R-:W-:Y:S01]  /*a590*/  IADD3.X R5, R7, R13, R63, P0, !PT ;  /* 0x0000000d07057210 */ /* 0x000fe200007fe43f */
[----:B------:R-:W-:Y:S01]  /*a5a0*/  IMAD R3, R3, c[0x0][0x488], RZ ;  /* 0x0001220003037a24 */ /* 0x000fe200078e02ff */
[C---:B------:R-:W-:Y:S02]  /*a5b0*/  IADD3 R7, R0.reuse, 0x80, RZ ;  /* 0x0000008000077810 */ /* 0x040fe40007ffe0ff */
[----:B------:R-:W-:Y:S01]  /*a5c0*/  IADD3 R2, R0, 0x70, RZ ;  /* 0x0000007000027810 */ /* 0x000fe20007ffe0ff */
[----:B------:R-:W-:Y:S01]  /*a5d0*/  IMAD.WIDE.U32 R4, R6, c[0x0][0x488], R4 ;  /* 0x0001220006047a25 */ /* 0x000fe200078e0004 */
[----:B------:R-:W-:-:S02]  /*a5e0*/  @P2 IADD3 R2, R7, 0x10, RZ ;  /* 0x0000001007022810 */ /* 0x000fc40007ffe0ff */
[----:B------:R-:W-:Y:S01]  /*a5f0*/  MOV R7, 0x20 ;  /* 0x0000002000077802 */ /* 0x000fe20000000f00 */
[----:B------:R-:W-:Y:S01]  /*a600*/  IMAD R3, R6, c[0x0][0x48c], R3 ;  /* 0x0001230006037a24 */ /* 0x000fe200078e0203 */
[----:B------:R-:W-:Y:S02]  /*a610*/  F2FP.BF16.PACK_AB R16, R117, R16 ;  /* 0x000000107510723e */ /* 0x000fe400000010ff */
[----:B------:R-:W-:Y:S02]  /*a620*/  F2FP.BF16.PACK_AB R11, R119, R11 ;  /* 0x0000000b770b723e */ /* 0x000fe400000010ff */
[----:B------:R-:W-:Y:S02]  /*a630*/  SEL R7, R7, 0xffffffe0, !P1 ;  /* 0xffffffe007077807 */ /* 0x000fe40004800000 */
[----:B------:R-:W-:Y:S02]  /*a640*/  LEA R6, P0, R4, c[0x0][0x450], 0x2 ;  /* 0x0001140004067a11 */ /* 0x000fe400078010ff */
[----:B------:R-:W-:-:S02]  /*a650*/  IADD3 R5, R5, R3, RZ ;  /* 0x0000000305057210 */ /* 0x000fc40007ffe0ff */
[----:B------:R-:W-:Y:S02]  /*a660*/  F2FP.BF16.PACK_AB R18, R125, R18 ;  /* 0x000000127d12723e */ /* 0x000fe400000010ff */
[----:B------:R-:W-:Y:S02]  /*a670*/  F2FP.BF16.PACK_AB R17, R127, R17 ;  /* 0x000000117f11723e */ /* 0x000fe400000010ff */
[----:B------:R-:W-:Y:S02]  /*a680*/  F2FP.BF16.PACK_AB R20, R113, R20 ;  /* 0x000000147114723e */ /* 0x000fe400000010ff */
[----:B------:R-:W-:Y:S02]  /*a690*/  F2FP.BF16.PACK_AB R19, R115, R19 ;  /* 0x000000137313723e */ /* 0x000fe400000010ff */
[----:B------:R-:W-:Y:S02]  /*a6a0*/  F2FP.BF16.PACK_AB R62, R121, R62 ;  /* 0x0000003e793e723e */ /* 0x000fe400000010ff */
[----:B------:R-:W-:Y:S01]  /*a6b0*/  F2FP.BF16.PACK_AB R44, R123, R44 ;  /* 0x0000002c7b2c723e */ /* 0x000fe200000010ff */
[----:B------:R-:W-:Y:S01]  /*a6c0*/  STS [R0+0x80], R16 ;  /* 0x0000801000007388 */ /* 0x000fe20000000800 */
[----:B------:R-:W-:-:S02]  /*a6d0*/  F2FP.BF16.PACK_AB R43, R129, R43 ;  /* 0x0000002b812b723e */ /* 0x000fc400000010ff */
[----:B------:R-:W-:Y:S01]  /*a6e0*/  F2FP.BF16.PACK_AB R42, R131, R42 ;  /* 0x0000002a832a723e */ /* 0x000fe200000010ff */
[----:B------:R-:W-:Y:S01]  /*a6f0*/  STS [R0+0x280], R11 ;  /* 0x0002800b00007388 */ /* 0x000fe20000000800 */
[----:B------:R-:W-:Y:S02]  /*a700*/  IADD3 R3, R0, R7, RZ ;  /* 0x0000000700037210 */ /* 0x000fe40007ffe0ff */
[----:B------:R-:W-:Y:S01]  /*a710*/  LEA.HI.X R5, R4, c[0x0][0x454], R5, 0x2, P0 ;  /* 0x0001150004057a11 */ /* 0x000fe200000f1405 */
[----:B------:R-:W-:Y:S01]  /*a720*/  IMAD.IADD R4, R7, 0x1, R2 ;  /* 0x0000000107047824 */ /* 0x000fe200078e0202 */
[----:B------:R-:W-:Y:S01]  /*a730*/  F2FP.BF16.PACK_AB R39, R141, R39 ;  /* 0x000000278d27723e */ /* 0x000fe200000010ff */
[----:B------:R-:W-:Y:S01]  /*a740*/  STS [R2], R18 ;  /* 0x0000001202007388 */ /* 0x000fe20000000800 */
[----:B------:R-:W-:Y:S02]  /*a750*/  F2FP.BF16.PACK_AB R38, R143, R38 ;  /* 0x000000268f26723e */ /* 0x000fe400000010ff */
[----:B------:R-:W-:Y:S01]  /*a760*/  F2FP.BF16.PACK_AB R41, R133, R41 ;  /* 0x000000298529723e */ /* 0x000fe200000010ff */
[----:B------:R-:W-:Y:S01]  /*a770*/  STS [R2+0x200], R17 ;  /* 0x0002001102007388 */ /* 0x000fe20000000800 */
[----:B------:R-:W-:-:S02]  /*a780*/  F2FP.BF16.PACK_AB R40, R135, R40 ;  /* 0x000000288728723e */ /* 0x000fc400000010ff */
[----:B------:R-:W-:Y:S01]  /*a790*/  F2FP.BF16.PACK_AB R37, R137, R37 ;  /* 0x000000258925723e */ /* 0x000fe200000010ff */
[----:B------:R-:W-:Y:S01]  /*a7a0*/  STS [R0+0x1080], R20 ;  /* 0x0010801400007388 */ /* 0x000fe20000000800 */
[----:B------:R-:W-:Y:S02]  /*a7b0*/  F2FP.BF16.PACK_AB R36, R139, R36 ;  /* 0x000000248b24723e */ /* 0x000fe400000010ff */
[----:B------:R-:W-:Y:S01]  /*a7c0*/  F2FP.BF16.PACK_AB R35, R145, R35 ;  /* 0x000000239123723e */ /* 0x000fe200000010ff */
[----:B------:R-:W-:Y:S01]  /*a7d0*/  STS [R0+0x1280], R19 ;  /* 0x0012801300007388 */ /* 0x000fe20000000800 */
[----:B------:R-:W-:Y:S02]  /*a7e0*/  F2FP.BF16.PACK_AB R34, R147, R34 ;  /* 0x000000229322723e */ /* 0x000fe400000010ff */
[----:B------:R-:W-:Y:S01]  /*a7f0*/  F2FP.BF16.PACK_AB R31, R157, R31 ;  /* 0x0000001f9d1f723e */ /* 0x000fe200000010ff */
[----:B------:R-:W-:Y:S01]  /*a800*/  STS [R2+0x1000], R62 ;  /* 0x0010003e02007388 */ /* 0x000fe20000000800 */
[----:B------:R-:W-:-:S03]  /*a810*/  F2FP.BF16.PACK_AB R30, R159, R30 ;  /* 0x0000001e9f1e723e */ /* 0x000fc600000010ff */
[----:B------:R-:W-:Y:S01]  /*a820*/  STS [R2+0x1200], R44 ;  /* 0x0012002c02007388 */ /* 0x000fe20000000800 */
[----:B------:R-:W-:Y:S02]  /*a830*/  F2FP.BF16.PACK_AB R33, R149, R33 ;  /* 0x000000219521723e */ /* 0x000fe400000010ff */
[----:B------:R-:W-:Y:S01]  /*a840*/  F2FP.BF16.PACK_AB R32, R151, R32 ;  /* 0x000000209720723e */ /* 0x000fe200000010ff */
[----:B------:R-:W-:Y:S01]  /*a850*/  STS [R3+0x80], R43 ;  /* 0x0000802b03007388 */ /* 0x000fe20000000800 */
[----:B------:R-:W-:-:S03]  /*a860*/  F2FP.BF16.PACK_AB R29, R153, R29 ;  /* 0x0000001d991d723e */ /* 0x000fc600000010ff */
[----:B------:R-:W-:Y:S01]  /*a870*/  STS [R3+0x280], R42 ;  /* 0x0002802a03007388 */ /* 0x000fe20000000800 */
[----:B------:R-:W-:-:S03]  /*a880*/  F2FP.BF16.PACK_AB R28, R155, R28 ;  /* 0x0000001c9b1c723e */ /* 0x000fc600000010ff */
[----:B------:R-:W-:Y:S01]  /*a890*/  STS [R4], R39 ;  /* 0x0000002704007388 */ /* 0x000fe20000000800 */
[----:B------:R-:W-:-:S03]  /*a8a0*/  F2FP.BF16.PACK_AB R27, R161, R27 ;  /* 0x0000001ba11b723e */ /* 0x000fc600000010ff */
[----:B------:R-:W-:Y:S01]  /*a8b0*/  STS [R4+0x200], R38 ;  /* 0x0002002604007388 */ /* 0x000fe20000000800 */
        /* <DEDUP_REMOVED lines=23> */
[----:B------:R-:W-:Y:S04]  /*aa30*/  STS [R2+0x3200], R28 ;  /* 0x0032001c02007388 */ /* 0x000fe80000000800 */
        /* <DEDUP_REMOVED lines=9> */
[----:B------:R1:W-:Y:S04]  /*aad0*/  STS [R0+0x4280], R61 ;  /* 0x0042803d00007388 */ /* 0x0003e80000000800 */
[----:B------:R-:W-:Y:S04]  /*aae0*/  STS [R2+0x4000], R58 ;  /* 0x0040003a02007388 */ /* 0x000fe80000000800 */
[----:B------:R-:W-:Y:S04]  /*aaf0*/  STS [R2+0x4200], R57 ;  /* 0x0042003902007388 */ /* 0x000fe80000000800 */
[----:B------:R2:W-:Y:S04]  /*ab00*/  STS [R0+0x5080], R60 ;  /* 0x0050803c00007388 */ /* 0x0005e80000000800 */
[----:B-1----:R1:W5:Y:S04]  /*ab10*/  LDL R61, [R1+0x24] ;  /* 0x00002400013d7983 */ /* 0x0023680000100800 */
[----:B--2---:R1:W5:Y:S01]  /*ab20*/  LDL R60, [R1+0x28] ;  /* 0x00002800013c7983 */ /* 0x0043620000100800 */
[----:B------:R-:W-:-:S02]  /*ab30*/  F2FP.BF16.PACK_AB R59, R75, R59 ;  /* 0x0000003b4b3b723e */ /* 0x000fc400000010ff */
[----:B------:R-:W-:Y:S02]  /*ab40*/  F2FP.BF16.PACK_AB R56, R77, R56 ;  /* 0x000000384d38723e */ /* 0x000fe400000010ff */
[----:B------:R-:W-:Y:S02]  /*ab50*/  F2FP.BF16.PACK_AB R55, R79, R55 ;  /* 0x000000374f37723e */ /* 0x000fe400000010ff */
[----:B------:R-:W-:Y:S02]  /*ab60*/  F2FP.BF16.PACK_AB R54, R85, R54 ;  /* 0x000000365536723e */ /* 0x000fe400000010ff */
[----:B------:R-:W-:Y:S02]  /*ab70*/  F2FP.BF16.PACK_AB R53, R87, R53 ;  /* 0x000000355735723e */ /* 0x000fe400000010ff */
[----:B------:R-:W-:Y:S02]  /*ab80*/  F2FP.BF16.PACK_AB R50, R97, R50 ;  /* 0x000000326132723e */ /* 0x000fe400000010ff */
[----:B------:R-:W-:Y:S01]  /*ab90*/  F2FP.BF16.PACK_AB R49, R99, R49 ;  /* 0x000000316331723e */ /* 0x000fe200000010ff */
[----:B------:R2:W-:Y:S01]  /*aba0*/  STS [R0+0x5280], R59 ;  /* 0x0052803b00007388 */ /* 0x0005e20000000800 */
[----:B------:R-:W-:-:S02]  /*abb0*/  F2FP.BF16.PACK_AB R52, R89, R52 ;  /* 0x000000345934723e */ /* 0x000fc400000010ff */
[----:B------:R-:W-:Y:S01]  /*abc0*/  F2FP.BF16.PACK_AB R51, R91, R51 ;  /* 0x000000335b33723e */ /* 0x000fe200000010ff */
[----:B------:R-:W-:Y:S01]  /*abd0*/  STS [R2+0x5000], R56 ;  /* 0x0050003802007388 */ /* 0x000fe20000000800 */
[----:B------:R-:W-:Y:S02]  /*abe0*/  F2FP.BF16.PACK_AB R48, R93, R48 ;  /* 0x000000305d30723e */ /* 0x000fe400000010ff */
[----:B------:R-:W-:Y:S01]  /*abf0*/  F2FP.BF16.PACK_AB R46, R95, R46 ;  /* 0x0000002e5f2e723e */ /* 0x000fe200000010ff */
        /* <DEDUP_REMOVED lines=9> */
[----:B------:R-:W-:Y:S04]  /*ac90*/  SHFL.IDX PT, R10, R6, RZ, 0x1c1f ;  /* 0x001c1fff060a7589 */ /* 0x000fe800000e0000 */
[----:B------:R-:W3:Y:S04]  /*aca0*/  SHFL.IDX PT, R11, R5, RZ, 0x1c1f ;  /* 0x001c1fff050b7589 */ /* 0x000ee800000e0000 */
[----:B------:R-:W-:Y:S06]  /*acb0*/  BAR.SYNC.DEFER_BLOCKING 0x1, 0x80 ;  /* 0x0042000000007b1d */ /* 0x000fec0000010000 */
[----:B------:R-:W-:Y:S04]  /*acc0*/  SHFL.IDX PT, R8, R6, 0x1, 0x1c1f ;  /* 0x003c1f0006087f89 */ /* 0x000fe800000e0000 */
[----:B------:R-:W4:Y:S04]  /*acd0*/  SHFL.IDX PT, R9, R5, 0x1, 0x1c1f ;  /* 0x003c1f0005097f89 */ /* 0x000f2800000e0000 */
[----:B------:R-:W-:Y:S04]  /*ace0*/  SHFL.IDX PT, R12, R6, 0x2, 0x1c1f ;  /* 0x005c1f00060c7f89 */ /* 0x000fe800000e0000 */
[----:B------:R-:W1:Y:S04]  /*acf0*/  SHFL.IDX PT, R13, R5, 0x2, 0x1c1f ;  /* 0x005c1f00050d7f89 */ /* 0x000e6800000e0000 */
[----:B------:R-:W-:Y:S04]  /*ad00*/  SHFL.IDX PT, R6, R6, 0x3, 0x1c1f ;  /* 0x007c1f0006067f89 */ /* 0x000fe800000e0000 */
[----:B------:R1:W1:Y:S01]  /*ad10*/  SHFL.IDX PT, R7, R5, 0x3, 0x1c1f ;  /* 0x007c1f0005077f89 */ /* 0x00026200000e0000 */
[----:B--2---:R-:W-:-:S03]  /*ad20*/  SHF.L.U32 R0, R106, 0x1, RZ ;  /* 0x000000016a007819 */ /* 0x004fc600000006ff */
[----:B---3--:R-:W-:Y:S04]  /*ad30*/  @!P3 ST.E [R10.64], R68 ;  /* 0x000000440a00b985 */ /* 0x008fe8000c10190e */
[----:B----4-:R-:W-:Y:S04]  /*ad40*/  @!P5 ST.E [R8.64], R66 ;  /* 0x000000420800d985 */ /* 0x010fe8000c10190e */
[----:B-1----:R1:W-:Y:S04]  /*ad50*/  @!P6 ST.E [R12.64], R65 ;  /* 0x000000410c00e985 */ /* 0x0023e8000c10190e */
[----:B------:R-:W2:Y:S04]  /*ad60*/  S2R R5, SR_TID.X ;  /* 0x0000000000057919 */ /* 0x000ea80000002100 */
[----:B------:R3:W-:Y:S04]  /*ad70*/  @!P4 ST.E [R6.64], R64 ;  /* 0x000000400600c985 */ /* 0x0007e8000c10190e */
[----:B------:R3:W4:Y:S04]  /*ad80*/  LDS.128 R32, [R0+0x880] ;  /* 0x0008800000207984 */ /* 0x0007280000000c00 */
[----:B------:R3:W3:Y:S04]  /*ad90*/  LDS.128 R44, [R0+0x1080] ;  /* 0x00108000002c7984 */ /* 0x0006e80000000c00 */
[----:B------:R1:W3:Y:S04]  /*ada0*/  LDS.128 R52, [R0+0x1880] ;  /* 0x0018800000347984 */ /* 0x0002e80000000c00 */
[----:B------:R1:W3:Y:S04]  /*adb0*/  LDS.128 R28, [R0+0x2880] ;  /* 0x00288000001c7984 */ /* 0x0002e80000000c00 */
[----:B------:R3:W3:Y:S04]  /*adc0*/  LDS.128 R40, [R0+0x3080] ;  /* 0x0030800000287984 */ /* 0x0006e80000000c00 */
[----:B------:R3:W3:Y:S04]  /*add0*/  LDS.128 R48, [R0+0x3880] ;  /* 0x0038800000307984 */ /* 0x0006e80000000c00 */
[----:B------:R3:W3:Y:S04]  /*ade0*/  LDS.128 R24, [R0+0x4880] ;  /* 0x0048800000187984 */ /* 0x0006e80000000c00 */
[----:B------:R3:W3:Y:S04]  /*adf0*/  LDS.128 R36, [R0+0x5080] ;  /* 0x0050800000247984 */ /* 0x0006e80000000c00 */
[----:B------:R3:W3:Y:S01]  /*ae00*/  LDS.128 R56, [R0+0x5880] ;  /* 0x0058800000387984 */ /* 0x0006e20000000c00 */
[----:B------:R-:W-:-:S02]  /*ae10*/  IADD3 R2, R15, R67, RZ ;  /* 0x000000430f027210 */ /* 0x000fc40007ffe0ff */
[C---:B-1----:R-:W-:Y:S02]  /*ae20*/  LEA R13, P0, R14.reuse, c[0x0][0x380], 0x1 ;  /* 0x0000e0000e0d7a11 */ /* 0x042fe400078008ff */
[----:B--2---:R-:W-:Y:S02]  /*ae30*/  SHF.R.S32.HI R4, RZ, 0x1f, R5 ;  /* 0x0000001fff047819 */ /* 0x004fe40000011405 */
[----:B------:R-:W-:Y:S02]  /*ae40*/  LEA.HI.X R14, R14, c[0x0][0x384], R2, 0x1, P0 ;  /* 0x0000e1000e0e7a11 */ /* 0x000fe400000f0c02 */
[----:B------:R-:W-:Y:S02]  /*ae50*/  ISETP.GE.AND P0, PT, R102, R70, PT ;  /* 0x000000466600720c */ /* 0x000fe40003f06270 */
[----:B------:R-:W-:-:S04]  /*ae60*/  LEA.HI R4, R4, R5, RZ, 0x2 ;  /* 0x0000000504047211 */ /* 0x000fc800078f10ff */
[----:B------:R-:W-:Y:S01]  /*ae70*/  LOP3.LUT R4, R4, 0xfffffffc, RZ, 0xc0, !PT ;  /* 0xfffffffc04047812 */ /* 0x000fe200078ec0ff */
[----:B------:R1:W2:Y:S01]  /*ae80*/  SHFL.IDX PT, R2, R13, RZ, 0x1c1f ;  /* 0x001c1fff0d027589 */ /* 0x0002a200000e0000 */
[----:B------:R-:W-:Y:S02]  /*ae90*/  BSSY B0, `(.L_x_6) ;  /* 0x0000017000007945 */ /* 0x000fe40003800000 */
[----:B------:R-:W-:Y:S01]  /*aea0*/  IADD3 R4, -R4, R5, RZ ;  /* 0x0000000504047210 */ /* 0x000fe20007ffe1ff */
[----:B------:R1:W1:Y:S03]  /*aeb0*/  SHFL.IDX PT, R3, R14, RZ, 0x1c1f ;  /* 0x001c1fff0e037589 */ /* 0x00026600000e0000 */
[----:B------:R-:W-:Y:S01]  /*aec0*/  SHF.L.U32 R12, R4, 0x3, RZ ;  /* 0x00000003040c7819 */ /* 0x000fe200000006ff */
[----:B------:R-:W-:Y:S05]  /*aed0*/  @P0 BRA `(.L_x_7) ;  /* 0x0000012000000947 */ /* 0x000fea0003800000 */
[----:B----4-:R-:W4:Y:S01]  /*aee0*/  LDS.128 R20, [R0+0x80] ;  /* 0x0000800000147984 */ /* 0x010f220000000c00 */
[----:B-----5:R-:W-:-:S02]  /*aef0*/  ISETP.GE.AND P1, PT, R61, c[0x0][0x3c8], PT ;  /* 0x0000f2003d007a0c */ /* 0x020fc40003f26270 */
[----:B------:R-:W-:Y:S01]  /*af00*/  ISETP.GE.AND P0, PT, R60, c[0x0][0x3c8], PT ;  /* 0x0000f2003c007a0c */ /* 0x000fe20003f06270 */
[----:B------:R-:W3:Y:S01]  /*af10*/  LDS.128 R16, [R0+0x2080] ;  /* 0x0020800000107984 */ /* 0x000ee20000000c00 */
[----:B------:R-:W-:-:S03]  /*af20*/  ISETP.GE.AND P2, PT, R12, c[0x0][0x3c8], PT ;  /* 0x0000f2000c007a0c */ /* 0x000fc60003f46270 */
[----:B------:R2:W1:Y:S06]  /*af30*/  LDS.128 R8, [R0+0x4080] ;  /* 0x0040800000087984 */ /* 0x00046c0000000c00 */
[----:B------:R-:W-:-:S04]  /*af40*/  @!P1 SHF.R.S32.HI R4, RZ, 0x1f, R61 ;  /* 0x0000001fff049819 */ /* 0x000fc8000001143d */
[----:B------:R-:W-:Y:S01]  /*af50*/  @!P1 LEA.HI R4, R4, R61, RZ, 0x3 ;  /* 0x0000003d04049211 */ /* 0x000fe200078f18ff */
[----:B-123--:R-:W-:-:S03]  /*af60*/  @!P2 IMAD.WIDE R6, R12, 0x2, R2 ;  /* 0x000000020c06a825 */ /* 0x00efc600078e0202 */
[----:B------:R-:W-:-:S05]  /*af70*/  @!P1 LOP3.LUT R4, R4, 0xfffffff8, RZ, 0xc0, !PT ;  /* 0xfffffff804049812 */ /* 0x000fca00078ec0ff */
[----:B------:R-:W-:Y:S01]  /*af80*/  @!P1 IMAD.WIDE R4, R4, 0x2, R2 ;  /* 0x0000000204049825 */ /* 0x000fe200078e0202 */
[----:B------:R-:W-:-:S04]  /*af90*/  @!P0 SHF.R.S32.HI R0, RZ, 0x1f, R60 ;  /* 0x0000001fff008819 */ /* 0x000fc8000001143c */
[----:B------:R-:W-:-:S04]  /*afa0*/  @!P0 LEA.HI R0, R0, R60, RZ, 0x3 ;  /* 0x0000003c00008211 */ /* 0x000fc800078f18ff */
[----:B------:R-:W-:Y:S01]  /*afb0*/  @!P0 LOP3.LUT R0, R0, 0xfffffff8, RZ, 0xc0, !PT ;  /* 0xfffffff800008812 */ /* 0x000fe200078ec0ff */
[----:B----4-:R1:W-:Y:S04]  /*afc0*/  @!P2 ST.E.128 [R6.64], R20 ;  /* 0x000000140600a985 */ /* 0x0103e8000c101d0e */
[----:B------:R-:W-:Y:S01]  /*afd0*/  @!P0 IMAD.WIDE R2, R0, 0x2, R2 ;  /* 0x0000000200028825 */ /* 0x000fe200078e0202 */
[----:B------:R1:W-:Y:S04]  /*afe0*/  @!P1 ST.E.128 [R4.64], R16 ;  /* 0x0000001004009985 */ /* 0x0003e8000c101d0e */
[----:B------:R1:W-:Y:S02]  /*aff0*/  @!P0 ST.E.128 [R2.64], R8 ;  /* 0x0000000802008985 */ /* 0x0003e4000c101d0e */
.L_x_7:
[----:B----4-:R-:W-:Y:S05]  /*b000*/  BSYNC B0 ;  /* 0x0000000000007941 */ /* 0x010fea0003800000 */
.L_x_6:
[----:B---3--:R-:W-:Y:S01]  /*b010*/  IADD3 R0, R102, 0x20, RZ ;  /* 0x0000002066007810 */ /* 0x008fe20007ffe0ff */
[----:B-1----:R1:W3:Y:S01]  /*b020*/  SHFL.IDX PT, R3, R14, 0x1, 0x1c1f ;  /* 0x003c1f000e037f89 */ /* 0x0022e200000e0000 */
[----:B------:R-:W-:Y:S02]  /*b030*/  BSSY B0, `(.L_x_8) ;  /* 0x0000013000007945 */ /* 0x000fe40003800000 */
[----:B------:R-:W-:Y:S01]  /*b040*/  ISETP.GE.AND P0, PT, R0, R70, PT ;  /* 0x000000460000720c */ /* 0x000fe20003f06270 */
[----:B--2---:R1:W2:-:S12]  /*b050*/  SHFL.IDX PT, R2, R13, 0x1, 0x1c1f ;  /* 0x003c1f000d027f89 */ /* 0x00429800000e0000 */
[----:B------:R-:W-:Y:S05]  /*b060*/  @P0 BRA `(.L_x_9) ;  /* 0x000000f000000947 */ /* 0x000fea0003800000 */
[----:B-----5:R-:W-:Y:S02]  /*b070*/  ISETP.GE.AND P1, PT, R61, c[0x0][0x3c8], PT ;  /* 0x0000f2003d007a0c */ /* 0x020fe40003f26270 */
[----:B------:R-:W-:Y:S02]  /*b080*/  ISETP.GE.AND P0, PT, R60, c[0x0][0x3c8], PT ;  /* 0x0000f2003c007a0c */ /* 0x000fe40003f06270 */
[----:B------:R-:W-:-:S09]  /*b090*/  ISETP.GE.AND P2, PT, R12, c[0x0][0x3c8], PT ;  /* 0x0000f2000c007a0c */ /* 0x000fd20003f46270 */
[----:B------:R-:W-:Y:S02]  /*b0a0*/  @!P1 SHF.R.S32.HI R4, RZ, 0x1f, R61 ;  /* 0x0000001fff049819 */ /* 0x000fe4000001143d */
[----:B------:R-:W-:Y:S02]  /*b0b0*/  @!P0 SHF.R.S32.HI R0, RZ, 0x1f, R60 ;  /* 0x0000001fff008819 */ /* 0x000fe4000001143c */
[----:B------:R-:W-:Y:S01]  /*b0c0*/  @!P1 LEA.HI R4, R4, R61, RZ, 0x3 ;  /* 0x0000003d04049211 */ /* 0x000fe200078f18ff */
[--C-:B--23--:R-:W-:Y:S01]  /*b0d0*/  @!P2 IMAD.WIDE R6, R12, 0x2, R2.reuse ;  /* 0x000000020c06a825 */ /* 0x10cfe200078e0202 */
[----:B------:R-:W-:Y:S02]  /*b0e0*/  @!P0 LEA.HI R0, R0, R60, RZ, 0x3 ;  /* 0x0000003c00008211 */ /* 0x000fe400078f18ff */
[----:B------:R-:W-:Y:S02]  /*b0f0*/  @!P1 LOP3.LUT R4, R4, 0xfffffff8, RZ, 0xc0, !PT ;  /* 0xfffffff804049812 */ /* 0x000fe400078ec0ff */
[----:B------:R-:W-:Y:S01]  /*b100*/  @!P0 LOP3.LUT R0, R0, 0xfffffff8, RZ, 0xc0, !PT ;  /* 0xfffffff800008812 */ /* 0x000fe200078ec0ff */
[----:B------:R2:W-:Y:S02]  /*b110*/  @!P2 ST.E.128 [R6.64], R32 ;  /* 0x000000200600a985 */ /* 0x0005e4000c101d0e */
[----:B------:R-:W-:-:S04]  /*b120*/  @!P1 IMAD.WIDE R4, R4, 0x2, R2 ;  /* 0x0000000204049825 */ /* 0x000fc800078e0202 */
[----:B------:R-:W-:Y:S01]  /*b130*/  @!P0 IMAD.WIDE R2, R0, 0x2, R2 ;  /* 0x0000000200028825 */ /* 0x000fe200078e0202 */
[----:B------:R2:W-:Y:S04]  /*b140*/  @!P1 ST.E.128 [R4.64], R28 ;  /* 0x0000001c04009985 */ /* 0x0005e8000c101d0e */
[----:B------:R2:W-:Y:S02]  /*b150*/  @!P0 ST.E.128 [R2.64], R24 ;  /* 0x0000001802008985 */ /* 0x0005e4000c101d0e */
.L_x_9:
[----:B------:R-:W-:Y:S05]  /*b160*/  BSYNC B0 ;  /* 0x0000000000007941 */ /* 0x000fea0003800000 */
.L_x_8:
[----:B------:R-:W-:Y:S01]  /*b170*/  IADD3 R0, R102, 0x40, RZ ;  /* 0x0000004066007810 */ /* 0x000fe20007ffe0ff */
[----:B--23--:R2:W3:Y:S01]  /*b180*/  SHFL.IDX PT, R3, R14, 0x2, 0x1c1f ;  /* 0x005c1f000e037f89 */ /* 0x00c4e200000e0000 */
[----:B------:R-:W-:Y:S02]  /*b190*/  BSSY B0, `(.L_x_10) ;  /* 0x0000013000007945 */ /* 0x000fe40003800000 */
[----:B------:R-:W-:Y:S01]  /*b1a0*/  ISETP.GE.AND P0, PT, R0, R70, PT ;  /* 0x000000460000720c */ /* 0x000fe20003f06270 */
[----:B------:R2:W4:-:S12]  /*b1b0*/  SHFL.IDX PT, R2, R13, 0x2, 0x1c1f ;  /* 0x005c1f000d027f89 */ /* 0x00051800000e0000 */
[----:B------:R-:W-:Y:S05]  /*b1c0*/  @P0 BRA `(.L_x_11) ;  /* 0x000000f000000947 */ /* 0x000fea0003800000 */
[----:B-----5:R-:W-:Y:S02]  /*b1d0*/  ISETP.GE.AND P1, PT, R61, c[0x0][0x3c8], PT ;  /* 0x0000f2003d007a0c */ /* 0x020fe40003f26270 */
[----:B------:R-:W-:Y:S02]  /*b1e0*/  ISETP.GE.AND P0, PT, R60, c[0x0][0x3c8], PT ;  /* 0x0000f2003c007a0c */ /* 0x000fe40003f06270 */
[----:B------:R-:W-:-:S09]  /*b1f0*/  ISETP.GE.AND P2, PT, R12, c[0x0][0x3c8], PT ;  /* 0x0000f2000c007a0c */ /* 0x000fd20003f46270 */
[----:B------:R-:W-:Y:S02]  /*b200*/  @!P1 SHF.R.S32.HI R4, RZ, 0x1f, R61 ;  /* 0x0000001fff049819 */ /* 0x000fe4000001143d */
[----:B------:R-:W-:Y:S02]  /*b210*/  @!P0 SHF.R.S32.HI R0, RZ, 0x1f, R60 ;  /* 0x0000001fff008819 */ /* 0x000fe4000001143c */
[----:B------:R-:W-:Y:S01]  /*b220*/  @!P1 LEA.HI R4, R4, R61, RZ, 0x3 ;  /* 0x0000003d04049211 */ /* 0x000fe200078f18ff */
[--C-:B---34-:R-:W-:Y:S01]  /*b230*/  @!P2 IMAD.WIDE R6, R12, 0x2, R2.reuse ;  /* 0x000000020c06a825 */ /* 0x118fe200078e0202 */
        /* <DEDUP_REMOVED lines=8> */
.L_x_11:
[----:B------:R-:W-:Y:S05]  /*b2c0*/  BSYNC B0 ;  /* 0x0000000000007941 */ /* 0x000fea0003800000 */
.L_x_10:
[----:B------:R-:W-:Y:S01]  /*b2d0*/  IADD3 R0, R102, 0x60, RZ ;  /* 0x0000006066007810 */ /* 0x000fe20007ffe0ff */
[----:B---3--:R3:W1:Y:S03]  /*b2e0*/  SHFL.IDX PT, R3, R14, 0x3, 0x1c1f ;  /* 0x007c1f000e037f89 */ /* 0x00866600000e0000 */
[----:B------:R-:W-:Y:S01]  /*b2f0*/  ISETP.GE.AND P0, PT, R0, R70, PT ;  /* 0x000000460000720c */ /* 0x000fe20003f06270 */
[----:B----4-:R3:W4:-:S12]  /*b300*/  SHFL.IDX PT, R2, R13, 0x3, 0x1c1f ;  /* 0x007c1f000d027f89 */ /* 0x01071800000e0000 */
[----:B------:R-:W-:Y:S05]  /*b310*/  @P0 EXIT ;  /* 0x000000000000094d */ /* 0x000fea0003800000 */
[----:B-----5:R-:W-:Y:S02]  /*b320*/  ISETP.GE.AND P0, PT, R61, c[0x0][0x3c8], PT ;  /* 0x0000f2003d007a0c */ /* 0x020fe40003f06270 */
[----:B------:R-:W-:-:S11]  /*b330*/  ISETP.GE.AND P1, PT, R12, c[0x0][0x3c8], PT ;  /* 0x0000f2000c007a0c */ /* 0x000fd60003f26270 */
[----:B------:R-:W-:Y:S02]  /*b340*/  @!P0 SHF.R.S32.HI R0, RZ, 0x1f, R61 ;  /* 0x0000001fff008819 */ /* 0x000fe4000001143d */
[----:B-1--4-:R-:W-:Y:S02]  /*b350*/  @!P1 IMAD.WIDE R6, R12, 0x2, R2 ;  /* 0x000000020c069825 */ /* 0x012fe400078e0202 */
[----:B------:R-:W-:-:S03]  /*b360*/  @!P0 LEA.HI R0, R0, R61, RZ, 0x3 ;  /* 0x0000003d00008211 */ /* 0x000fc600078f18ff */
[----:B------:R1:W-:Y:S01]  /*b370*/  @!P1 ST.E.128 [R6.64], R52 ;  /* 0x0000003406009985 */ /* 0x0003e2000c101d0e */
[----:B------:R-:W-:-:S05]  /*b380*/  @!P0 LOP3.LUT R0, R0, 0xfffffff8, RZ, 0xc0, !PT ;  /* 0xfffffff800008812 */ /* 0x000fca00078ec0ff */
[----:B------:R-:W-:-:S05]  /*b390*/  @!P0 IMAD.WIDE R4, R0, 0x2, R2 ;  /* 0x0000000200048825 */ /* 0x000fca00078e0202 */
[----:B------:R1:W-:Y:S01]  /*b3a0*/  @!P0 ST.E.128 [R4.64], R48 ;  /* 0x0000003004008985 */ /* 0x0003e2000c101d0e */
[----:B------:R-:W-:-:S13]  /*b3b0*/  ISETP.GE.AND P0, PT, R60, c[0x0][0x3c8], PT ;  /* 0x0000f2003c007a0c */ /* 0x000fda0003f06270 */
[----:B------:R-:W-:Y:S05]  /*b3c0*/  @P0 EXIT ;  /* 0x000000000000094d */ /* 0x000fea0003800000 */
[----:B------:R-:W-:-:S04]  /*b3d0*/  SHF.R.S32.HI R0, RZ, 0x1f, R60 ;  /* 0x0000001fff007819 */ /* 0x000fc8000001143c */
[----:B------:R-:W-:-:S04]  /*b3e0*/  LEA.HI R0, R0, R60, RZ, 0x3 ;  /* 0x0000003c00007211 */ /* 0x000fc800078f18ff */
[----:B------:R-:W-:-:S05]  /*b3f0*/  LOP3.LUT R0, R0, 0xfffffff8, RZ, 0xc0, !PT ;  /* 0xfffffff800007812 */ /* 0x000fca00078ec0ff */
[----:B------:R-:W-:-:S05]  /*b400*/  IMAD.WIDE R2, R0, 0x2, R2 ;  /* 0x0000000200027825 */ /* 0x000fca00078e0202 */
[----:B------:R-:W-:Y:S01]  /*b410*/  ST.E.128 [R2.64], R56 ;  /* 0x0000003802007985 */ /* 0x000fe2000c101d0e */
[----:B------:R-:W-:Y:S05]  /*b420*/  EXIT ;  /* 0x000000000000794d */ /* 0x000fea0003800000 */
.L_x_12:
[----:B------:R-:W-:-:S00]  /*b430*/  BRA `(.L_x_12) ;  /* 0xfffffff000007947 */ /* 0x000fc0000383ffff */
[----:B------:R-:W-:-:S00]  /*b440*/  NOP ;  /* 0x0000000000007918 */ /* 0x000fc00000000000 */
        /* <DEDUP_REMOVED lines=11> */
.L_x_855:


//--------------------- .text._ZN7cutlass13device_kernelIN5flash19enable_sm80_to_sm89INS1_16FlashAttnFwdSm80INS1_25CollectiveMainloopFwdSm80ILi4ELi1ELb0EN4cute5tupleIJNS5_1CILi128EEENS7_ILi64EEENS7_ILi96EEEEEELi96ENS_10bfloat16_tEfNS_4arch4Sm80ELb0ELb0ELb1ELb1ELb1ELb0ELb1ELb0EEENS1_21CollectiveEpilogueFwdINS6_IJS8_SA_S9_EEENS6_IJNS7_ILi1EEESI_SI_EEESC_SE_Li128ELb1ELb1ELb0ELb0EEENS1_19SingleTileSchedulerILb1ELb0ELb1ELi128EEEEEEEEEvNT_6ParamsE --------------------------
	.section	.text._ZN7cutlass13device_kernelIN5flash19enable_sm80_to_sm89INS1_16FlashAttnFwdSm80INS1_25CollectiveMainloopFwdSm80ILi4ELi1ELb0EN4cute5tupleIJNS5_1CILi128EEENS7_ILi64EEENS7_ILi96EEEEEELi96ENS_10bfloat16_tEfNS_4arch4Sm80ELb0ELb0ELb1ELb1ELb1ELb0ELb1ELb0EEENS1_21CollectiveEpilogueFwdINS6_IJS8_SA_S9_EEENS6_IJNS7_ILi1EEESI_SI_EEESC_SE_Li128ELb1ELb1ELb0ELb0EEENS1_19SingleTileSchedulerILb1ELb0ELb1ELi128EEEEEEEEEvNT_6ParamsE,"ax",@progbits
	.sectioninfo	@"SHI_REGISTERS=255"
	.align	128
.text._ZN7cutlass13device_kernelIN5flash19enable_sm80_to_sm89INS1_16FlashAttnFwdSm80INS1_25CollectiveMainloopFwdSm80ILi4ELi1ELb0EN4cute5tupleIJNS5_1CILi128EEENS7_ILi64EEENS7_ILi96EEEEEELi96ENS_10bfloat16_tEfNS_4arch4Sm80ELb0ELb0ELb1ELb1ELb1ELb0ELb1ELb0EEENS1_21CollectiveEpilogueFwdINS6_IJS8_SA_S9_EEENS6_IJNS7_ILi1EEESI_SI_EEESC_SE_Li128ELb1ELb1ELb0ELb0EEENS1_19SingleTileSchedulerILb1ELb0ELb1ELi128EEEEEEEEEvNT_6ParamsE:
        .type           _ZN7cutlass13device_kernelIN5flash19enable_sm80_to_sm89INS1_16FlashAttnFwdSm80INS1_25CollectiveMainloopFwdSm80ILi4ELi1ELb0EN4cute5tupleIJNS5_1CILi128EEENS7_ILi64EEENS7_ILi96EEEEEELi96ENS_10bfloat16_tEfNS_4arch4Sm80ELb0ELb0ELb1ELb1ELb1ELb0ELb1ELb0EEENS1_21CollectiveEpilogueFwdINS6_IJS8_SA_S9_EEENS6_IJNS7_ILi1EEESI_SI_EEESC_SE_Li128ELb1ELb1ELb0ELb0EEENS1_19SingleTileSchedulerILb1ELb0ELb1ELi128EEEEEEEEEvNT_6ParamsE,@function
        .size           _ZN7cutlass13device_kernelIN5flash19enable_sm80_to_sm89INS1_16FlashAttnFwdSm80INS1_25CollectiveMainloopFwdSm80ILi4ELi1ELb0EN4cute5tupleIJNS5_1CILi128EEENS7_ILi64EEENS7_ILi96EEEEEELi96ENS_10bfloat16_tEfNS_4arch4Sm80ELb0ELb0ELb1ELb1ELb1ELb0ELb1ELb0EEENS1_21CollectiveEpilogueFwdINS6_IJS8_SA_S9_EEENS6_IJNS7_ILi1EEESI_SI_EEESC_SE_Li128ELb1ELb1ELb0ELb0EEENS1_19SingleTileSchedulerILb1ELb0ELb1ELi128EEEEEEEEEvNT_6ParamsE,(.L_x_856 - _ZN7cutlass13device_kernelIN5flash19enable_sm80_to_sm89INS1_16FlashAttnFwdSm80INS1_25CollectiveMainloopFwdSm80ILi4ELi1ELb0EN4cute5tupleIJNS5_1CILi128EEENS7_ILi64EEENS7_ILi96EEEEEELi96ENS_10bfloat16_tEfNS_4arch4Sm80ELb0ELb0ELb1ELb1ELb1ELb0ELb1ELb0EEENS1_21CollectiveEpilogueFwdINS6_IJS8_SA_S9_EEENS6_IJNS7_ILi1EEESI_SI_EEESC_SE_Li128ELb1ELb1ELb0ELb0EEENS1_19SingleTileSchedulerILb1ELb0ELb1ELi128EEEEEEEEEvNT_6ParamsE)
        .other          _ZN7cutlass13device_kernelIN5flash19enable_sm80_to_sm89INS1_16FlashAttnFwdSm80INS1_25CollectiveMainloopFwdSm80ILi4ELi1ELb0EN4cute5tupleIJNS5_1CILi128EEENS7_ILi64EEENS7_ILi96EEEEEELi96ENS_10bfloat16_tEfNS_4arch4Sm80ELb0ELb0ELb1ELb1ELb1ELb0ELb1ELb0EEENS1_21CollectiveEpilogueFwdINS6_IJS8_SA_S9_EEENS6_IJNS7_ILi1EEESI_SI_EEESC_SE_Li128ELb1ELb1ELb0ELb0EEENS1_19SingleTileSchedulerILb1ELb0ELb1ELi128EEEEEEEEEvNT_6ParamsE,@"STO_CUDA_ENTRY STV_DEFAULT"
_ZN7cutlass13device_kernelIN5flash19enable_sm80_to_sm89INS1_16FlashAttnFwdSm80INS1_25CollectiveMainloopFwdSm80ILi4ELi1ELb0EN4cute5tupleIJNS5_1CILi128EEENS7_ILi64EEENS7_ILi96EEEEEELi96ENS_10bfloat16_tEfNS_4arch4Sm80ELb0ELb0ELb1ELb1ELb1ELb0ELb1ELb0EEENS1_21CollectiveEpilogueFwdINS6_IJS8_SA_S9_EEENS6_IJNS7_ILi1EEESI_SI_EEESC_SE_Li128ELb1ELb1ELb0ELb0EEENS1_19SingleTileSchedulerILb1ELb0ELb1ELi128EEEEEEEEEvNT_6ParamsE:
[----:B------:R-:W-:Y:S02]  /*0000*/  MOV R1, c[0x0][0x28] ;  /* 0x00000a0000017a02 */ /* 0x000fe40000000f00 */
[----:B------:R-:W1:Y:S01]  /*0010*/  S2R R163, SR_TID.X ;  /* 0x0000000000a37919 */ /* 0x000e620000002100 */
[----:B------:R-:W-:Y:S01]  /*0020*/  IMAD.MOV.U32 R9, RZ, RZ, 0x4 ;  /* 0x00000004ff097424 */ /* 0x000fe200078e00ff */
[----:B------:R-:W-:Y:S01]  /*0030*/  ULDC.64 UR6, c[0x0][0x118] ;  /* 0x0000460000067ab9 */ /* 0x000fe20000000a00 */
[----:B------:R-:W-:Y:S01]  /*0040*/  IADD3 R1, R1, -0x38, RZ ;  /* 0xffffffc801017810 */ /* 0x000fe20007ffe0ff */
[----:B------:R-:W2:Y:S04]  /*0050*/  S2R R5, SR_CTAID.Z ;  /* 0x0000000000057919 */ /* 0x000ea80000002700 */
[----:B------:R-:W3:Y:S01]  /*0060*/  S2R R48, SR_CTAID.X ;  /* 0x0000000000307919 */ /* 0x000ee20000002500 */
[----:B-1----:R-:W-:Y:S01]  /*0070*/  SHF.R.U32.HI R0, RZ, 0x5, R163 ;  /* 0x00000005ff007819 */ /* 0x002fe200000116a3 */
[----:B--2---:R-:W-:-:S05]  /*0080*/  IMAD.WIDE R2, R5, R9, c[0x0][0x568] ;  /* 0x00015a0005027625 */ /* 0x004fca00078e0209 */
[----:B------:R-:W1:Y:S02]  /*0090*/  SHFL.IDX PT, R0, R0, RZ, 0x1f ;  /* 0x00001fff00007589 */ /* 0x000e6400000e0000 */
[----:B-1----:R-:W-:-:S13]  /*00a0*/  ISETP.NE.AND P0, PT, R0, RZ, PT ;  /* 0x000000ff0000720c */ /* 0x002fda0003f05270 */
[----:B------:R-:W-:Y:S05]  /*00b0*/  @!P0 BRA `(.L_x_13) ;  /* 0x0000014000008947 */ /* 0x000fea0003800000 */
[----:B---3--:R-:W-:-:S04]  /*00c0*/  ISETP.NE.U32.AND P0, PT, RZ, c[0x0][0x568], PT ;  /* 0x00015a00ff007a0c */ /* 0x008fc80003f05070 */
[----:B------:R-:W-:-:S13]  /*00d0*/  ISETP.NE.AND.EX P0, PT, RZ, c[0x0][0x56c], PT, P0 ;  /* 0x00015b00ff007a0c */ /* 0x000fda0003f05300 */
[----:B------:R-:W-:Y:S05]  /*00e0*/  @!P0 BRA `(.L_x_14) ;  /* 0x0000002000008947 */ /* 0x000fea0003800000 */
[----:B------:R1:W5:Y:S01]  /*00f0*/  LDG.E R0, [R2.64] ;  /* 0x0000000602007981 */ /* 0x000362000c1e1900 */
[----:B------:R-:W-:Y:S05]  /*0100*/  BRA `(.L_x_15) ;  /* 0x0000009000007947 */ /* 0x000fea0003800000 */
.L_x_14:
[----:B------:R-:W-:-:S04]  /*0110*/  ISETP.NE.U32.AND P0, PT, RZ, c[0x0][0x560], PT ;  /* 0x00015800ff007a0c */ /* 0x000fc80003f05070 */
[----:B------:R-:W-:-:S13]  /*0120*/  ISETP.NE.AND.EX P0, PT, RZ, c[0x0][0x564], PT, P0 ;  /* 0x00015900ff007a0c */ /* 0x000fda0003f05300 */
[----:B------:R-:W-:Y:S05]  /*0130*/  @!P0 BRA `(.L_x_16) ;  /* 0x0000005000008947 */ /* 0x000fea0003800000 */
[----:B------:R-:W-:-:S05]  /*0140*/  IMAD.WIDE R2, R5, R9, c[0x0][0x560] ;  /* 0x0001580005027625 */ /* 0x000fca00078e0209 */
[----:B------:R-:W2:Y:S04]  /*0150*/  LDG.E R4, [R2.64] ;  /* 0x0000000602047981 */ /* 0x000ea8000c1e1900 */
[----:B------:R-:W2:Y:S02]  /*0160*/  LDG.E R0, [R2.64+0x4] ;  /* 0x0000040602007981 */ /* 0x000ea4000c1e1900 */
[----:B--2---:R-:W-:Y:S01]  /*0170*/  IADD3 R0, -R4, R0, RZ ;  /* 0x0000000004007210 */ /* 0x004fe20007ffe1ff */
[----:B------:R-:W-:Y:S05]  /*0180*/  BRA `(.L_x_15) ;  /* 0x0000001000007947 */ /* 0x000fea0003800000 */
.L_x_16:
[----:B------:R-:W-:-:S05]  /*0190*/  MOV R0, c[0x0][0x54c] ;  /* 0x0001530000007a02 */ /* 0x000fca0000000f00 */
.L_x_15:
[----:B-----5:R-:W-:Y:S01]  /*01a0*/  IMAD R0, R0, c[0x0][0x548], RZ ;  /* 0x0001520000007a24 */ /* 0x020fe200078e02ff */
[----:B-1----:R-:W-:-:S04]  /*01b0*/  SHF.L.U32 R2, R48, 0x7, RZ ;  /* 0x0000000730027819 */ /* 0x002fc800000006ff */
[----:B------:R-:W-:-:S04]  /*01c0*/  ISETP.GE.AND P0, PT, R2, R0, PT ;  /* 0x000000000200720c */ /* 0x000fc80003f06270 */
[----:B------:R-:W-:-:S05]  /*01d0*/  SEL R0, R5, 0xffffffff, !P0 ;  /* 0xffffffff05007807 */ /* 0x000fca0004000000 */
[----:B------:R1:W-:Y:S01]  /*01e0*/  STL [R1+0x2c], R0 ;  /* 0x00002c0001007387 */ /* 0x0003e20000100800 */
[----:B------:R-:W-:Y:S05]  /*01f0*/  BRA `(.L_x_17) ;  /* 0x0000013000007947 */ /* 0x000fea0003800000 */
.L_x_13:
[----:B---3--:R-:W-:-:S04]  /*0200*/  ISETP.NE.U32.AND P0, PT, RZ, c[0x0][0x568], PT ;  /* 0x00015a00ff007a0c */ /* 0x008fc80003f05070 */
[----:B------:R-:W-:-:S13]  /*0210*/  ISETP.NE.AND.EX P0, PT, RZ, c[0x0][0x56c], PT, P0 ;  /* 0x00015b00ff007a0c */ /* 0x000fda0003f05300 */
[----:B------:R-:W-:Y:S05]  /*0220*/  @!P0 BRA `(.L_x_18) ;  /* 0x0000002000008947 */ /* 0x000fea0003800000 */
[----:B------:R1:W5:Y:S01]  /*0230*/  LDG.E R0, [R2.64] ;  /* 0x0000000602007981 */ /* 0x000362000c1e1900 */
[----:B------:R-:W-:Y:S05]  /*0240*/  BRA `(.L_x_19) ;  /* 0x0000009000007947 */ /* 0x000fea0003800000 */
.L_x_18:
        /* <DEDUP_REMOVED lines=8> */
.L_x_20:
[----:B------:R-:W-:-:S05]  /*02d0*/  MOV R0, c[0x0][0x54c] ;  /* 0x0001530000007a02 */ /* 0x000fca0000000f00 */
.L_x_19:
[----:B-----5:R-:W-:Y:S01]  /*02e0*/  IMAD R0, R0, c[0x0][0x548], RZ ;  /* 0x0001520000007a24 */ /* 0x020fe200078e02ff */
[----:B-1----:R-:W-:-:S04]  /*02f0*/  SHF.L.U32 R2, R48, 0x7, RZ ;  /* 0x0000000730027819 */ /* 0x002fc800000006ff */
[----:B------:R-:W-:-:S04]  /*0300*/  ISETP.GE.AND P0, PT, R2, R0, PT ;  /* 0x000000000200720c */ /* 0x000fc80003f06270 */
[----:B------:R-:W-:-:S05]  /*0310*/  SEL R0, R5, 0xffffffff, !P0 ;  /* 0xffffffff05007807 */ /* 0x000fca0004000000 */
[----:B------:R1:W-:Y:S04]  /*0320*/  STL [R1+0x2c], R0 ;  /* 0x00002c0001007387 */ /* 0x0003e80000100800 */
.L_x_17:
[----:B------:R-:W2:Y:S02]  /*0330*/  LDL R56, [R1+0x2c] ;  /* 0x00002c0001387983 */ /* 0x000ea40000100800 */
[----:B--2---:R-:W-:-:S13]  /*0340*/  ISETP.GE.AND P0, PT, R56, RZ, PT ;  /* 0x000000ff3800720c */ /* 0x004fda0003f06270 */
[----:B------:R-:W-:Y:S05]  /*0350*/  @!P0 EXIT ;  /* 0x000000000000894d */ /* 0x000fea0003800000 */
[----:B------:R-:W-:Y:S01]  /*0360*/  ISETP.NE.U32.AND P0, PT, RZ, c[0x0][0x370], PT ;  /* 0x0000dc00ff007a0c */ /* 0x000fe20003f05070 */
[----:B------:R-:W-:Y:S01]  /*0370*/  IMAD.MOV.U32 R175, RZ, RZ, RZ ;  /* 0x000000ffffaf7224 */ /* 0x000fe200078e00ff */
[----:B------:R-:W-:Y:S01]  /*0380*/  ISETP.NE.U32.AND P2, PT, RZ, c[0x0][0x360], PT ;  /* 0x0000d800ff007a0c */ /* 0x000fe20003f45070 */
[----:B------:R-:W-:Y:S01]  /*0390*/  IMAD.MOV.U32 R13, RZ, RZ, c[0x0][0x168] ;  /* 0x00005a00ff0d7624 */ /* 0x000fe200078e00ff */
[----:B------:R-:W-:Y:S01]  /*03a0*/  ISETP.NE.AND.EX P1, PT, RZ, c[0x0][0x374], PT, P0 ;  /* 0x0000dd00ff007a0c */ /* 0x000fe20003f25300 */
[----:B------:R-:W-:Y:S01]  /*03b0*/  IMAD.MOV.U32 R8, RZ, RZ, RZ ;  /* 0x000000ffff087224 */ /* 0x000fe200078e00ff */
[----:B------:R-:W-:Y:S01]  /*03c0*/  ISETP.NE.AND.EX P0, PT, RZ, c[0x0][0x364], PT, P2 ;  /* 0x0000d900ff007a0c */ /* 0x000fe20003f05320 */
[----:B------:R-:W-:Y:S01]  /*03d0*/  IMAD.WIDE R4, R56, R9, c[0x0][0x348] ;  /* 0x0000d20038047625 */ /* 0x000fe200078e0209 */
[----:B------:R-:W-:-:S04]  /*03e0*/  ISETP.NE.U32.AND P3, PT, RZ, c[0x0][0x348], PT ;  /* 0x0000d200ff007a0c */ /* 0x000fc80003f65070 */
[----:B------:R-:W-:-:S05]  /*03f0*/  ISETP.NE.AND.EX P2, PT, RZ, c[0x0][0x34c], PT, P3 ;  /* 0x0000d300ff007a0c */ /* 0x000fca0003f45330 */
[----:B------:R-:W-:-:S04]  /*0400*/  @P1 IMAD.WIDE R6, R56, R9, c[0x0][0x370] ;  /* 0x0000dc0038061625 */ /* 0x000fc800078e0209 */
[----:B------:R-:W-:Y:S01]  /*0410*/  @P0 IMAD.WIDE R2, R56, R9, c[0x0][0x360] ;  /* 0x0000d80038020625 */ /* 0x000fe200078e0209 */
[----:B------:R-:W2:Y:S04]  /*0420*/  @P1 LDG.E R175, [R6.64] ;  /* 0x0000000606af1981 */ /* 0x000ea8000c1e1900 */
[----:B------:R3:W5:Y:S04]  /*0430*/  @P2 LDG.E R8, [R4.64] ;  /* 0x0000000604082981 */ /* 0x000768000c1e1900 */
[----:B------:R3:W5:Y:S01]  /*0440*/  @P0 LDG.E R13, [R2.64] ;  /* 0x00000006020d0981 */ /* 0x000762000c1e1900 */
[----:B------:R-:W-:-:S02]  /*0450*/  ULDC UR5, c[0x0][0x2ac] ;  /* 0x0000ab0000057ab9 */ /* 0x000fc40000000800 */
[----:B------:R-:W-:Y:S01]  /*0460*/  ULDC UR4, c[0x0][0x1d0] ;  /* 0x0000740000047ab9 */ /* 0x000fe20000000800 */
[----:B------:R-:W4:Y:S01]  /*0470*/  S2R R52, SR_CTAID.Y ;  /* 0x0000000000347919 */ /* 0x000f220000002600 */
[----:B------:R-:W-:-:S06]  /*0480*/  UIMAD UR4, UR5, UR4, URZ ;  /* 0x00000004050472a4 */ /* 0x000fcc000f8e023f */
[----:B-1----:R-:W-:Y:S01]  /*0490*/  IMAD.U32 R0, RZ, RZ, UR4 ;  /* 0x00000004ff007e24 */ /* 0x002fe2000f8e00ff */
[----:B----4-:R-:W-:Y:S01]  /*04a0*/  SHF.R.S32.HI R55, RZ, 0x1f, R52 ;  /* 0x0000001fff377819 */ /* 0x010fe20000011434 */
[----:B--2---:R3:W-:Y:S01]  /*04b0*/  STL [R1+0x18], R175 ;  /* 0x000018af01007387 */ /* 0x0047e20000100800 */
[----:B------:R-:W-:Y:S05]  /*04c0*/  @P0 BRA `(.L_x_21) ;  /* 0x0000004000000947 */ /* 0x000fea0003800000 */
[----:B------:R-:W-:Y:S05]  /*04d0*/  @!P2 BRA `(.L_x_21) ;  /* 0x000000300000a947 */ /* 0x000fea0003800000 */
[----:B---3--:R-:W2:Y:S04]  /*04e0*/  LDG.E R3, [R4.64] ;  /* 0x0000000604037981 */ /* 0x008ea8000c1e1900 */
[----:B------:R-:W2:Y:S02]  /*04f0*/  LDG.E R2, [R4.64+0x4] ;  /* 0x0000040604027981 */ /* 0x000ea4000c1e1900 */
[----:B--2--5:R-:W-:Y:S02]  /*0500*/  IADD3 R13, -R3, R2, RZ ;  /* 0x00000002030d7210 */ /* 0x024fe40007ffe1ff */
.L_x_21:
[----:B------:R-:W-:-:S04]  /*0510*/  ISETP.NE.U32.AND P0, PT, RZ, c[0x0][0x368], PT ;  /* 0x0000da00ff007a0c */ /* 0x000fc80003f05070 */
[----:B------:R-:W-:-:S13]  /*0520*/  ISETP.NE.AND.EX P0, PT, RZ, c[0x0][0x36c], PT, P0 ;  /* 0x0000db00ff007a0c */ /* 0x000fda0003f05300 */
[----:B------:R-:W-:Y:S05]  /*0530*/  @!P0 BRA `(.L_x_22) ;  /* 0x0000003000008947 */ /* 0x000fea0003800000 */
[----:B---3--:R-:W-:-:S05]  /*0540*/  IMAD.WIDE R2, R56, R9, c[0x0][0x368] ;  /* 0x0000da0038027625 */ /* 0x008fca00078e0209 */
[----:B------:R1:W5:Y:S01]  /*0550*/  LDG.E R0, [R2.64] ;  /* 0x0000000602007981 */ /* 0x000362000c1e1900 */
[----:B------:R-:W-:Y:S05]  /*0560*/  BRA `(.L_x_23) ;  /* 0x0000007000007947 */ /* 0x000fea0003800000 */
.L_x_22:
[----:B------:R-:W-:-:S04]  /*0570*/  ISETP.NE.U32.AND P0, PT, RZ, c[0x0][0x350], PT ;  /* 0x0000d400ff007a0c */ /* 0x000fc80003f05070 */
[----:B------:R-:W-:-:S13]  /*0580*/  ISETP.NE.AND.EX P0, PT, RZ, c[0x0][0x354], PT, P0 ;  /* 0x0000d500ff007a0c */ /* 0x000fda0003f05300 */
[----:B------:R-:W-:Y:S05]  /*0590*/  @!P0 BRA `(.L_x_23) ;  /* 0x0000004000008947 */ /* 0x000fea0003800000 */
[----:B---3--:R-:W-:-:S05]  /*05a0*/  IMAD.WIDE R2, R56, R9, c[0x0][0x350] ;  /* 0x0000d40038027625 */ /* 0x008fca00078e0209 */
[----:B------:R-:W2:Y:S04]  /*05b0*/  LDG.E R4, [R2.64] ;  /* 0x0000000602047981 */ /* 0x000ea8000c1e1900 */
[----:B------:R-:W2:Y:S02]  /*05c0*/  LDG.E R0, [R2.64+0x4] ;  /* 0x0000040602007981 */ /* 0x000ea4000c1e1900 */
[----:B--2---:R-:W-:-:S05]  /*05d0*/  IADD3 R0, -R4, R0, RZ ;  /* 0x0000000004007210 */ /* 0x004fca0007ffe1ff */
.L_x_23:
[----:B-----5:R-:W-:Y:S01]  /*05e0*/  IMAD.IADD R65, R0, 0x1, -R175 ;  /* 0x0000000100417824 */ /* 0x020fe200078e0aaf */
[----:B------:R-:W-:Y:S01]  /*05f0*/  PLOP3.LUT P4, PT, PT, PT, PT, 0x80, 0x0 ;  /* 0x000000000000781c */ /* 0x000fe20003f8f070 */
[----:B------:R-:W-:Y:S01]  /*0600*/  CS2R R94, SRZ ;  /* 0x00000000005e7805 */ /* 0x000fe2000001ff00 */
[----:B------:R-:W-:Y:S01]  /*0610*/  CS2R R92, SRZ ;  /* 0x00000000005c7805 */ /* 0x000fe2000001ff00 */
[----:B------:R-:W-:Y:S01]  /*0620*/  CS2R R98, SRZ ;  /* 0x0000000000627805 */ /* 0x000fe2000001ff00 */
[C---:B------:R-:W-:Y:S01]  /*0630*/  ISETP.GE.AND P0, PT, R65.reuse, 0x1, PT ;  /* 0x000000014100780c */ /* 0x040fe20003f06270 */
[----:B------:R-:W-:Y:S01]  /*0640*/  CS2R R96, SRZ ;  /* 0x0000000000607805 */ /* 0x000fe2000001ff00 */
[----:B------:R-:W-:Y:S01]  /*0650*/  IADD3 R0, R65, 0x3f, RZ ;  /* 0x0000003f41007810 */ /* 0x000fe20007ffe0ff */
[----:B------:R-:W-:Y:S01]  /*0660*/  IMAD.MOV.U32 R12, RZ, RZ, RZ ;  /* 0x000000ffff0c7224 */ /* 0x000fe200078e00ff */
[----:B------:R-:W-:Y:S01]  /*0670*/  MOV R90, RZ ;  /* 0x000000ff005a7202 */ /* 0x000fe20000000f00 */
[----:B------:R-:W-:Y:S01]  /*0680*/  CS2R R88, SRZ ;  /* 0x0000000000587805 */ /* 0x000fe2000001ff00 */
[----:B-1-3--:R-:W-:Y:S01]  /*0690*/  SHF.R.S32.HI R2, RZ, 0x1f, R0 ;  /* 0x0000001fff027819 */ /* 0x00afe20000011400 */
[----:B------:R-:W-:Y:S01]  /*06a0*/  CS2R R86, SRZ ;  /* 0x0000000000567805 */ /* 0x000fe2000001ff00 */
[----:B------:R-:W-:Y:S01]  /*06b0*/  CS2R R84, SRZ ;  /* 0x0000000000547805 */ /* 0x000fe2000001ff00 */
[----:B------:R-:W-:Y:S01]  /*06c0*/  CS2R R14, SRZ ;  /* 0x00000000000e7805 */ /* 0x000fe2000001ff00 */
[----:B------:R-:W-:Y:S01]  /*06d0*/  LEA.HI R29, R2, R0, RZ, 0x6 ;  /* 0x00000000021d7211 */ /* 0x000fe200078f30ff */
[----:B------:R-:W-:Y:S01]  /*06e0*/  IMAD.MOV.U32 R78, RZ, RZ, RZ ;  /* 0x000000ffff4e7224 */ /* 0x000fe200078e00ff */
[----:B------:R-:W-:Y:S01]  /*06f0*/  CS2R R16, SRZ ;  /* 0x0000000000107805 */ /* 0x000fe2000001ff00 */
[----:B------:R-:W-:Y:S01]  /*0700*/  IMAD.MOV.U32 R76, RZ, RZ, RZ ;  /* 0x000000ffff4c7224 */ /* 0x000fe200078e00ff */
[----:B------:R-:W-:Y:S01]  /*0710*/  MOV R82, RZ ;  /* 0x000000ff00527202 */ /* 0x000fe20000000f00 */
[----:B------:R-:W-:Y:S01]  /*0720*/  IMAD.MOV.U32 R80, RZ, RZ, RZ ;  /* 0x000000ffff507224 */ /* 0x000fe200078e00ff */
[----:B------:R-:W-:Y:S01]  /*0730*/  CS2R R18, SRZ ;  /* 0x0000000000127805 */ /* 0x000fe2000001ff00 */
[----:B------:R-:W-:Y:S01]  /*0740*/  IMAD.MOV.U32 R74, RZ, RZ, RZ ;  /* 0x000000ffff4a7224 */ /* 0x000fe200078e00ff */
[----:B------:R-:W-:Y:S01]  /*0750*/  MOV R72, RZ ;  /* 0x000000ff00487202 */ /* 0x000fe20000000f00 */
        /* <DEDUP_REMOVED lines=10> */
[----:B------:R-:W-:Y:S01]  /*0800*/  CS2R R26, SRZ ;  /* 0x00000000001a7805 */ /* 0x000fe2000001ff00 */
[----:B------:R-:W-:Y:S01]  /*0810*/  IMAD.MOV.U32 R164, RZ, RZ, RZ ;  /* 0x000000ffffa47224 */ /* 0x000fe200078e00ff */
[----:B------:R-:W-:Y:S01]  /*0820*/  MOV R162, RZ ;  /* 0x000000ff00a27202 */ /* 0x000fe20000000f00 */
[----:B------:R-:W-:Y:S01]  /*0830*/  IMAD.MOV.U32 R28, RZ, RZ, RZ ;  /* 0x000000ffff1c7224 */ /* 0x000fe200078e00ff */
[----:B------:R-:W-:Y:S01]  /*0840*/  MOV R160, RZ ;  /* 0x000000ff00a07202 */ /* 0x000fe20000000f00 */
[----:B------:R-:W-:Y:S01]  /*0850*/  CS2R R154, SRZ ;  /* 0x00000000009a7805 */ /* 0x000fe2000001ff00 */
[----:B------:R-:W-:Y:S01]  /*0860*/  CS2R R30, SRZ ;  /* 0x00000000001e7805 */ /* 0x000fe2000001ff00 */
[----:B------:R-:W-:Y:S01]  /*0870*/  IMAD.MOV.U32 R152, RZ, RZ, RZ ;  /* 0x000000ffff987224 */ /* 0x000fe200078e00ff */
[----:B------:R-:W-:Y:S01]  /*0880*/  MOV R158, RZ ;  /* 0x000000ff009e7202 */ /* 0x000fe20000000f00 */
[----:B------:R-:W-:Y:S01]  /*0890*/  CS2R R32, SRZ ;  /* 0x0000000000207805 */ /* 0x000fe2000001ff00 */
[----:B------:R-:W-:Y:S01]  /*08a0*/  IMAD.MOV.U32 R156, RZ, RZ, RZ ;  /* 0x000000ffff9c7224 */ /* 0x000fe200078e00ff */
[----:B------:R-:W-:Y:S01]  /*08b0*/  CS2R R150, SRZ ;  /* 0x0000000000967805 */ /* 0x000fe2000001ff00 */
        /* <DEDUP_REMOVED lines=18> */
[----:B------:R-:W-:Y:S01]  /*09e0*/  CS2R R42, SRZ ;  /* 0x00000000002a7805 */ /* 0x000fe2000001ff00 */
[----:B------:R-:W-:Y:S01]  /*09f0*/  MOV R126, RZ ;  /* 0x000000ff007e7202 */ /* 0x000fe20000000f00 */
[----:B------:R-:W-:Y:S01]  /*0a00*/  IMAD.MOV.U32 R124, RZ, RZ, RZ ;  /* 0x000000ffff7c7224 */ /* 0x000fe200078e00ff */
[----:B------:R-:W-:Y:S01]  /*0a10*/  CS2R R114, SRZ ;  /* 0x0000000000727805 */ /* 0x000fe2000001ff00 */
[----:B------:R-:W-:Y:S01]  /*0a20*/  MOV R112, RZ ;  /* 0x000000ff00707202 */ /* 0x000fe20000000f00 */
[----:B------:R-:W-:Y:S01]  /*0a30*/  CS2R R44, SRZ ;  /* 0x00000000002c7805 */ /* 0x000fe2000001ff00 */
[----:B------:R-:W-:Y:S01]  /*0a40*/  IMAD.MOV.U32 R118, RZ, RZ, RZ ;  /* 0x000000ffff767224 */ /* 0x000fe200078e00ff */
[----:B------:R-:W-:Y:S01]  /*0a50*/  MOV R116, RZ ;  /* 0x000000ff00747202 */ /* 0x000fe20000000f00 */
[----:B------:R-:W-:Y:S01]  /*0a60*/  IMAD.MOV.U32 R54, RZ, RZ, RZ ;  /* 0x000000ffff367224 */ /* 0x000fe200078e00ff */
[----:B------:R-:W-:Y:S01]  /*0a70*/  MOV R53, RZ ;  /* 0x000000ff00357202 */ /* 0x000fe20000000f00 */
[----:B------:R-:W-:Y:S01]  /*0a80*/  CS2R R50, SRZ ;  /* 0x0000000000327805 */ /* 0x000fe2000001ff00 */
[----:B------:R-:W-:Y:S05]  /*0a90*/  @!P0 BRA `(.L_x_24) ;  /* 0x000094a000008947 */ /* 0x000fea0003800000 */
[----:B------:R-:W-:-:S04]  /*0aa0*/  ISETP.NE.U32.AND P5, PT, RZ, c[0x0][0x340], PT ;  /* 0x0000d000ff007a0c */ /* 0x000fc80003fa5070 */
[----:B------:R-:W-:-:S13]  /*0ab0*/  ISETP.NE.AND.EX P5, PT, RZ, c[0x0][0x344], PT, P5 ;  /* 0x0000d100ff007a0c */ /* 0x000fda0003fa5350 */
[----:B------:R-:W-:-:S05]  /*0ac0*/  @P5 IMAD.WIDE R2, R56, R9, c[0x0][0x340] ;  /* 0x0000d00038025625 */ /* 0x000fca00078e0209 */
[----:B------:R1:W5:Y:S01]  /*0ad0*/  @P5 LDG.E R14, [R2.64] ;  /* 0x00000006020e5981 */ /* 0x000362000c1e1900 */
[----:B------:R-:W-:Y:S01]  /*0ae0*/  SHF.R.S32.HI R10, RZ, 0x1f, R163 ;  /* 0x0000001fff0a7819 */ /* 0x000fe200000114a3 */
[----:B------:R-:W-:Y:S01]  /*0af0*/  IMAD.MOV.U32 R6, RZ, RZ, c[0x0][0x2c4] ;  /* 0x0000b100ff067624 */ /* 0x000fe200078e00ff */
[----:B------:R-:W-:Y:S01]  /*0b00*/  SHF.R.S32.HI R0, RZ, 0x1f, R8 ;  /* 0x0000001fff007819 */ /* 0x000fe20000011408 */
[----:B------:R-:W-:Y:S01]  /*0b10*/  IMAD R13, R13, c[0x0][0x2c4], RZ ;  /* 0x0000b1000d0d7a24 */ /* 0x000fe200078e02ff */
[-C--:B------:R-:W-:Y:S01]  /*0b20*/  LEA.HI R5, R10, R163.reuse, RZ, 0x2 ;  /* 0x000000a30a057211 */ /* 0x080fe200078f10ff */
[----:B------:R-:W-:Y:S01]  /*0b30*/  BSSY B0, `(.L_x_25) ;  /* 0x000005e000007945 */ /* 0x000fe20003800000 */
[----:B------:R-:W-:Y:S01]  /*0b40*/  ISETP.NE.AND P0, PT, R6, 0x1, PT ;  /* 0x000000010600780c */ /* 0x000fe20003f05270 */
[----:B------:R-:W-:Y:S01]  /*0b50*/  IMAD R0, R0, c[0x0][0x178], RZ ;  /* 0x00005e0000007a24 */ /* 0x000fe200078e02ff */
[----:B------:R-:W-:Y:S02]  /*0b60*/  LOP3.LUT R4, R5, 0xfffffffc, RZ, 0xc0, !PT ;  /* 0xfffffffc05047812 */ /* 0x000fe400078ec0ff */
[----:B------:R-:W-:Y:S01]  /*0b70*/  SHF.R.S32.HI R17, RZ, 0x2, R5 ;  /* 0x00000002ff117819 */ /* 0x000fe20000011405 */
[----:B------:R-:W-:Y:S01]  /*0b80*/  IMAD R0, R8, c[0x0][0x17c], R0 ;  /* 0x00005f0008007a24 */ /* 0x000fe200078e0200 */
[-C--:B------:R-:W-:Y:S01]  /*0b90*/  LEA.HI R24, R10, R163.reuse, RZ, 0x3 ;  /* 0x000000a30a187211 */ /* 0x080fe200078f18ff */
[----:B------:R-:W-:Y:S01]  /*0ba0*/  IMAD.IADD R9, R163, 0x1, -R4 ;  /* 0x00000001a3097824 */ /* 0x000fe200078e0a04 */
[----:B------:R-:W-:Y:S01]  /*0bb0*/  SEL R4, R56, RZ, !P2 ;  /* 0x000000ff38047207 */ /* 0x000fe20005000000 */
[----:B------:R-:W-:Y:S01]  /*0bc0*/  IMAD R5, R55, c[0x0][0x1b8], RZ ;  /* 0x00006e0037057a24 */ /* 0x000fe200078e02ff */
[-C--:B------:R-:W-:Y:S01]  /*0bd0*/  LEA.HI R20, R10, R163.reuse, RZ, 0x4 ;  /* 0x000000a30a147211 */ /* 0x080fe200078f20ff */
[C---:B------:R-:W-:Y:S01]  /*0be0*/  IMAD R171, R9.reuse, 0x20, R17 ;  /* 0x0000002009ab7824 */ /* 0x040fe200078e0211 */
[----:B------:R-:W-:Y:S01]  /*0bf0*/  SHF.R.S32.HI R22, RZ, 0x3, R24 ;  /* 0x00000003ff167819 */ /* 0x000fe20000011418 */
[----:B------:R-:W-:Y:S01]  /*0c00*/  IMAD R5, R52, c[0x0][0x1bc], R5 ;  /* 0x00006f0034057a24 */ /* 0x000fe200078e0205 */
[----:B------:R-:W-:Y:S01]  /*0c10*/  SHF.R.S32.HI R174, RZ, 0x6, R29 ;  /* 0x00000006ffae7819 */ /* 0x000fe2000001141d */
[----:B------:R-:W-:Y:S01]  /*0c20*/  IMAD.SHL.U32 R64, R9, 0x8, RZ ;  /* 0x0000000809407824 */ /* 0x000fe200078e00ff */
[----:B------:R2:W-:Y:S01]  /*0c30*/  STL [R1+0x4], R171 ;  /* 0x000004ab01007387 */ /* 0x0005e20000100800 */
[----:B------:R-:W-:Y:S01]  /*0c40*/  IMAD R16, R48, 0x80, R17 ;  /* 0x0000008030107824 */ /* 0x000fe200078e0211 */
[----:B------:R-:W-:Y:S01]  /*0c50*/  LEA.HI R162, R10, R163, RZ, 0x5 ;  /* 0x000000a30aa27211 */ /* 0x000fe200078f28ff */
[----:B-1----:R-:W-:Y:S01]  /*0c60*/  IMAD.WIDE.U32 R2, R8, c[0x0][0x178], RZ ;  /* 0x00005e0008027a25 */ /* 0x002fe200078e00ff */
[----:B------:R2:W-:Y:S01]  /*0c70*/  STL [R1], R174 ;  /* 0x000000ae01007387 */ /* 0x0005e20000100800 */
[----:B------:R-:W-:-:S02]  /*0c80*/  IADD3 R19, R64, 0x20, RZ ;  /* 0x0000002040137810 */ /* 0x000fc40007ffe0ff */
[----:B------:R-:W-:Y:S01]  /*0c90*/  IMAD.IADD R3, R3, 0x1, R0 ;  /* 0x0000000103037824 */ /* 0x000fe200078e0200 */
[----:B------:R-:W-:Y:S01]  /*0ca0*/  SHF.R.S32.HI R0, RZ, 0x1f, R56 ;  /* 0x0000001fff007819 */ /* 0x000fe20000011438 */
[----:B------:R-:W-:Y:S01]  /*0cb0*/  IMAD R8, R48, 0x80, R171 ;  /* 0x0000008030087824 */ /* 0x000fe200078e02ab */
[----:B------:R-:W-:Y:S01]  /*0cc0*/  SHF.R.S32.HI R23, RZ, 0x5, R162 ;  /* 0x00000005ff177819 */ /* 0x000fe200000114a2 */
[----:B------:R-:W-:Y:S01]  /*0cd0*/  IMAD.WIDE.U32 R2, R52, c[0x0][0x1b8], R2 ;  /* 0x00006e0034027a25 */ /* 0x000fe200078e0002 */
[----:B------:R-:W-:Y:S02]  /*0ce0*/  SEL R6, R0, RZ, !P2 ;  /* 0x000000ff00067207 */ /* 0x000fe40005000000 */
[----:B------:R-:W-:Y:S01]  /*0cf0*/  IADD3 R49, R64, 0x40, RZ ;  /* 0x0000004040317810 */ /* 0x000fe20007ffe0ff */
[----:B------:R-:W-:Y:S01]  /*0d00*/  @P0 IMAD.HI.U32 R7, R8, c[0x0][0x2c8], RZ ;  /* 0x0000b20008070a27 */ /* 0x000fe200078e00ff */
[----:B------:R-:W-:Y:S02]  /*0d10*/  ISETP.GE.AND P4, PT, R64, c[0x0][0x198], PT ;  /* 0x0000660040007a0c */ /* 0x000fe40003f86270 */
[----:B------:R-:W-:Y:S01]  /*0d20*/  ISETP.GE.AND P3, PT, R19, c[0x0][0x198], PT ;  /* 0x0000660013007a0c */ /* 0x000fe20003f66270 */
[----:B------:R-:W-:Y:S01]  /*0d30*/  IMAD.IADD R3, R3, 0x1, R5 ;  /* 0x0000000103037824 */ /* 0x000fe200078e0205 */
[----:B------:R-:W-:Y:S01]  /*0d40*/  ISETP.GE.AND P2, PT, R49, c[0x0][0x198], PT ;  /* 0x0000660031007a0c */ /* 0x000fe20003f46270 */
[----:B------:R-:W-:Y:S01]  /*0d50*/  IMAD.MOV.U32 R0, RZ, RZ, R8 ;  /* 0x000000ffff007224 */ /* 0x000fe200078e0008 */
[----:B------:R-:W-:Y:S01]  /*0d60*/  @P0 SHF.R.U32.HI R0, RZ, c[0x0][0x2cc], R7 ;  /* 0x0000b300ff000a19 */ /* 0x000fe20000011607 */
[----:B------:R-:W-:-:S02]  /*0d70*/  IMAD R5, R6, c[0x0][0x1c0], RZ ;  /* 0x0000700006057a24 */ /* 0x000fc400078e02ff */
[----:B------:R-:W-:-:S04]  /*0d80*/  IMAD.WIDE.U32 R2, R4, c[0x0][0x1c0], R2 ;  /* 0x0000700004027a25 */ /* 0x000fc800078e0002 */
[----:B------:R-:W-:Y:S01]  /*0d90*/  IMAD R6, R4, c[0x0][0x1c4], R5 ;  /* 0x0000710004067a24 */ /* 0x000fe200078e0205 */
[--C-:B------:R-:W-:Y:S01]  /*0da0*/  SHF.R.S32.HI R5, RZ, 0x1f, R0.reuse ;  /* 0x0000001fff057819 */ /* 0x100fe20000011400 */
[----:B------:R-:W-:Y:S02]  /*0db0*/  IMAD.MOV R4, RZ, RZ, -R0 ;  /* 0x000000ffff047224 */ /* 0x000fe400078e0a00 */
[----:B------:R-:W-:Y:S01]  /*0dc0*/  IMAD.IADD R3, R3, 0x1, R6 ;  /* 0x0000000103037824 */ /* 0x000fe200078e0206 */
[----:B------:R-:W-:Y:S01]  /*0dd0*/  LOP3.LUT R6, R20, 0xfffffff0, RZ, 0xc0, !PT ;  /* 0xfffffff014067812 */ /* 0x000fe200078ec0ff */
[----:B------:R-:W-:Y:S02]  /*0de0*/  IMAD R5, R5, c[0x0][0x1b0], RZ ;  /* 0x00006c0005057a24 */ /* 0x000fe400078e02ff */
[----:B------:R-:W-:Y:S02]  /*0df0*/  IMAD R4, R4, c[0x0][0x2c4], R8 ;  /* 0x0000b10004047a24 */ /* 0x000fe400078e0208 */
[----:B------:R-:W-:-:S02]  /*0e00*/  IMAD R5, R0, c[0x0][0x1b4], R5 ;  /* 0x00006d0000057a24 */ /* 0x000fc400078e0205 */
[----:B------:R-:W-:Y:S01]  /*0e10*/  IMAD.WIDE.U32 R2, R0, c[0x0][0x1b0], R2 ;  /* 0x00006c0000027a25 */ /* 0x000fe200078e0002 */
[----:B------:R-:W-:-:S03]  /*0e20*/  SHF.R.S32.HI R0, RZ, 0x1f, R4 ;  /* 0x0000001fff007819 */ /* 0x000fc60000011404 */
[----:B------:R-:W-:Y:S02]  /*0e30*/  IMAD.IADD R3, R3, 0x1, R5 ;  /* 0x0000000103037824 */ /* 0x000fe400078e0205 */
[----:B------:R-:W-:Y:S02]  /*0e40*/  IMAD R0, R0, c[0x0][0x1a8], RZ ;  /* 0x00006a0000007a24 */ /* 0x000fe400078e02ff */
[----:B------:R-:W-:Y:S02]  /*0e50*/  IMAD.SHL.U32 R5, R22, 0x40, RZ ;  /* 0x0000004016057824 */ /* 0x000fe400078e00ff */
[----:B------:R-:W-:Y:S02]  /*0e60*/  IMAD.IADD R18, R163, 0x1, -R6 ;  /* 0x00000001a3127824 */ /* 0x000fe400078e0a06 */
[C---:B------:R-:W-:Y:S01]  /*0e70*/  IMAD R7, R4.reuse, c[0x0][0x1ac], R0 ;  /* 0x00006b0004077a24 */ /* 0x040fe200078e0200 */
[----:B------:R-:W-:Y:S01]  /*0e80*/  LOP3.LUT R0, R5, 0xc0, RZ, 0xc0, !PT ;  /* 0x000000c005007812 */ /* 0x000fe200078ec0ff */
[----:B------:R-:W-:Y:S01]  /*0e90*/  IMAD.WIDE.U32 R2, R4, c[0x0][0x1a8], R2 ;  /* 0x00006a0004027a25 */ /* 0x000fe200078e0002 */
[----:B------:R-:W-:-:S02]  /*0ea0*/  LEA.HI R15, R18, R18, RZ, 0x1 ;  /* 0x00000012120f7211 */ /* 0x000fc400078f08ff */
[----:B------:R-:W-:Y:S01]  /*0eb0*/  SHF.R.U32.HI R5, RZ, 0x3, R0 ;  /* 0x00000003ff057819 */ /* 0x000fe20000011600 */
[----:B------:R-:W-:Y:S01]  /*0ec0*/  IMAD.IADD R4, R3, 0x1, R7 ;  /* 0x0000000103047824 */ /* 0x000fe200078e0207 */
[----:B------:R-:W-:Y:S02]  /*0ed0*/  LOP3.LUT R0, R0, 0x18, R64, 0xf8, !PT ;  /* 0x0000001800007812 */ /* 0x000fe400078ef840 */
[--C-:B------:R-:W-:Y:S02]  /*0ee0*/  SHF.R.S32.HI R6, RZ, 0x1, R15.reuse ;  /* 0x00000001ff067819 */ /* 0x100fe4000001140f */
[----:B------:R-:W-:Y:S02]  /*0ef0*/  SHF.R.S32.HI R3, RZ, 0x1f, R15 ;  /* 0x0000001fff037819 */ /* 0x000fe4000001140f */
[----:B------:R-:W-:Y:S02]  /*0f00*/  LEA R12, P0, R2, c[0x0][0x160], 0x1 ;  /* 0x00005800020c7a11 */ /* 0x000fe400078008ff */
[----:B------:R-:W-:-:S02]  /*0f10*/  LOP3.LUT R5, R0, R5, RZ, 0x3c, !PT ;  /* 0x0000000500057212 */ /* 0x000fc400078e3cff */
[----:B------:R-:W-:Y:S02]  /*0f20*/  LEA.HI R0, R3, R6, RZ, 0x2 ;  /* 0x0000000603007211 */ /* 0x000fe400078f10ff */
[----:B------:R-:W-:Y:S02]  /*0f30*/  LEA.HI R7, R17, R17, RZ, 0x1 ;  /* 0x0000001111077211 */ /* 0x000fe400078f08ff */
[----:B------:R-:W-:Y:S02]  /*0f40*/  LEA.HI.X R11, R2, c[0x0][0x164], R4, 0x1, P0 ;  /* 0x00005900020b7a11 */ /* 0x000fe400000f0c04 */
[----:B------:R-:W-:Y:S01]  /*0f50*/  ISETP.GE.AND P0, PT, R16, R13, PT ;  /* 0x0000000d1000720c */ /* 0x000fe20003f06270 */
[----:B------:R2:W1:Y:S01]  /*0f60*/  SHFL.IDX PT, R2, R12, RZ, 0x1c1f ;  /* 0x001c1fff0c027589 */ /* 0x00046200000e0000 */
[----:B------:R-:W-:Y:S02]  /*0f70*/  LOP3.LUT R4, R0, 0xfffffffc, RZ, 0xc0, !PT ;  /* 0xfffffffc00047812 */ /* 0x000fe400078ec0ff */
[----:B------:R-:W-:Y:S01]  /*0f80*/  LOP3.LUT R0, R7, 0x7fffffe, RZ, 0xc0, !PT ;  /* 0x07fffffe07007812 */ /* 0x000fe200078ec0ff */
[----:B------:R2:W3:Y:S02]  /*0f90*/  SHFL.IDX PT, R3, R11, RZ, 0x1c1f ;  /* 0x001c1fff0b037589 */ /* 0x0004e400000e0000 */
[----:B------:R-:W-:-:S02]  /*0fa0*/  IMAD.IADD R21, R6, 0x1, -R4 ;  /* 0x0000000106157824 */ /* 0x000fc400078e0a04 */
[----:B------:R-:W-:Y:S02]  /*0fb0*/  IMAD.IADD R0, R17, 0x1, -R0 ;  /* 0x0000000111007824 */ /* 0x000fe400078e0a00 */
[----:B------:R-:W-:Y:S01]  /*0fc0*/  IMAD.MOV.U32 R4, RZ, RZ, 0x10 ;  /* 0x00000010ff047424 */ /* 0x000fe200078e00ff */
[----:B------:R-:W-:Y:S01]  /*0fd0*/  LOP3.LUT P1, RZ, R21, 0x2, RZ, 0xc0, !PT ;  /* 0x0000000215ff7812 */ /* 0x000fe2000782c0ff */
[----:B------:R-:W-:-:S03]  /*0fe0*/  IMAD R0, R23, 0x8, R0 ;  /* 0x0000000817007824 */ /* 0x000fc600078e0200 */
[----:B------:R-:W-:Y:S01]  /*0ff0*/  SEL R4, R4, 0xfffffff0, !P1 ;  /* 0xfffffff004047807 */ /* 0x000fe20004800000 */
[----:B------:R-:W-:Y:S02]  /*1000*/  IMAD.U32 R226, R0, 0x20, R5 ;  /* 0x0000002000e27824 */ /* 0x000fe400078e0005 */
[----:B------:R-:W-:Y:S01]  /*1010*/  @!P5 IMAD.MOV.U32 R14, RZ, RZ, R56 ;  /* 0x000000ffff0ed224 */ /* 0x000fe200078e0038 */
[----:B------:R-:W-:Y:S05]  /*1020*/  @P0 BRA `(.L_x_26) ;  /* 0x000000e000000947 */ /* 0x000fea0003800000 */
[----:B-123--:R-:W-:Y:S01]  /*1030*/  SHF.R.S32.HI R5, RZ, 0x1f, R19 ;  /* 0x0000001fff057819 */ /* 0x00efe20000011413 */
[----:B------:R-:W-:Y:S01]  /*1040*/  IMAD.WIDE R8, R64, 0x2, R2 ;  /* 0x0000000240087825 */ /* 0x000fe200078e0202 */
[----:B------:R-:W-:Y:S02]  /*1050*/  SHF.R.S32.HI R0, RZ, 0x1f, R49 ;  /* 0x0000001fff007819 */ /* 0x000fe40000011431 */
[----:B------:R-:W-:Y:S02]  /*1060*/  LEA.HI R5, R5, R19, RZ, 0x3 ;  /* 0x0000001305057211 */ /* 0x000fe400078f18ff */
[----:B------:R-:W-:-:S02]  /*1070*/  LEA.HI R0, R0, R49, RZ, 0x3 ;  /* 0x0000003100007211 */ /* 0x000fc400078f18ff */
[----:B------:R-:W-:Y:S02]  /*1080*/  LOP3.LUT R5, R5, 0xfffffff8, RZ, 0xc0, !PT ;  /* 0xfffffff805057812 */ /* 0x000fe400078ec0ff */
[----:B------:R-:W-:Y:S01]  /*1090*/  LOP3.LUT R10, R0, 0xfffffff8, RZ, 0xc0, !PT ;  /* 0xfffffff8000a7812 */ /* 0x000fe200078ec0ff */
[----:B------:R-:W-:Y:S02]  /*10a0*/  IMAD.SHL.U32 R0, R226, 0x2, RZ ;  /* 0x00000002e2007824 */ /* 0x000fe400078e00ff */
[----:B------:R-:W-:-:S03]  /*10b0*/  IMAD.WIDE R6, R5, 0x2, R2 ;  /* 0x0000000205067825 */ /* 0x000fc600078e0202 */
[----:B------:R-:W-:Y:S01]  /*10c0*/  @!PT LDS RZ, [RZ] ;  /* 0x00000000fffff984 */ /* 0x000fe20000000800 */
[----:B------:R1:W-:Y:S01]  /*10d0*/  LDGSTS.E.BYPASS.LTC128B.128 [R0+0x6100], [R8.64], !P4 ;  /* 0x0610000008007fae */ /* 0x0003e2000e101d46 */
[----:B------:R-:W-:-:S03]  /*10e0*/  IMAD.WIDE R2, R10, 0x2, R2 ;  /* 0x000000020a027825 */ /* 0x000fc600078e0202 */
[----:B------:R1:W-:Y:S04]  /*10f0*/  LDGSTS.E.BYPASS.LTC128B.128 [R0+0x8100], [R6.64], !P3 ;  /* 0x0810000006007fae */ /* 0x0003e8000d901d46 */
[----:B------:R1:W-:Y:S02]  /*1100*/  LDGSTS.E.BYPASS.LTC128B.128 [R0+0xa100], [R2.64], !P2 ;  /* 0x0a10000002007fae */ /* 0x0003e4000d101d46 */
.L_x_26:
[----:B-123--:R-:W-:Y:S05]  /*1110*/  BSYNC B0 ;  /* 0x0000000000007941 */ /* 0x00efea0003800000 */
.L_x_25:
[----:B------:R-:W-:Y:S01]  /*1120*/  IADD3 R0, R16, 0x20, RZ ;  /* 0x0000002010007810 */ /* 0x000fe20007ffe0ff */
[----:B------:R1:W2:Y:S01]  /*1130*/  SHFL.IDX PT, R3, R11, 0x1, 0x1c1f ;  /* 0x003c1f000b037f89 */ /* 0x0002a200000e0000 */
[----:B------:R-:W-:Y:S02]  /*1140*/  BSSY B0, `(.L_x_27) ;  /* 0x0000012000007945 */ /* 0x000fe40003800000 */
[----:B------:R-:W-:Y:S01]  /*1150*/  ISETP.GE.AND P0, PT, R0, R13, PT ;  /* 0x0000000d0000720c */ /* 0x000fe20003f06270 */
[----:B------:R1:W3:-:S12]  /*1160*/  SHFL.IDX PT, R2, R12, 0x1, 0x1c1f ;  /* 0x003c1f000c027f89 */ /* 0x0002d800000e0000 */
[----:B------:R-:W-:Y:S05]  /*1170*/  @P0 BRA `(.L_x_28) ;  /* 0x000000e000000947 */ /* 0x000fea0003800000 */
[----:B------:R-:W-:Y:S01]  /*1180*/  SHF.R.S32.HI R5, RZ, 0x1f, R19 ;  /* 0x0000001fff057819 */ /* 0x000fe20000011413 */
[----:B--23--:R-:W-:Y:S01]  /*1190*/  IMAD.WIDE R8, R64, 0x2, R2 ;  /* 0x0000000240087825 */ /* 0x00cfe200078e0202 */
[----:B------:R-:W-:Y:S02]  /*11a0*/  SHF.R.S32.HI R0, RZ, 0x1f, R49 ;  /* 0x0000001fff007819 */ /* 0x000fe40000011431 */
[----:B------:R-:W-:Y:S02]  /*11b0*/  LEA.HI R5, R5, R19, RZ, 0x3 ;  /* 0x0000001305057211 */ /* 0x000fe400078f18ff */
[----:B------:R-:W-:Y:S02]  /*11c0*/  LEA.HI R0, R0, R49, RZ, 0x3 ;  /* 0x0000003100007211 */ /* 0x000fe400078f18ff */
[----:B------:R-:W-:Y:S02]  /*11d0*/  LOP3.LUT R5, R5, 0xfffffff8, RZ, 0xc0, !PT ;  /* 0xfffffff805057812 */ /* 0x000fe400078ec0ff */
[----:B------:R-:W-:Y:S01]  /*11e0*/  LOP3.LUT R10, R0, 0xfffffff8, RZ, 0xc0, !PT ;  /* 0xfffffff8000a7812 */ /* 0x000fe200078ec0ff */
[----:B------:R-:W-:-:S02]  /*11f0*/  IMAD.SHL.U32 R0, R226, 0x2, RZ ;  /* 0x00000002e2007824 */ /* 0x000fc400078e00ff */
[----:B------:R-:W-:-:S03]  /*1200*/  IMAD.WIDE R6, R5, 0x2, R2 ;  /* 0x0000000205067825 */ /* 0x000fc600078e0202 */
[----:B------:R-:W-:Y:S01]  /*1210*/  @!PT LDS RZ, [RZ] ;  /* 0x00000000fffff984 */ /* 0x000fe20000000800 */
[----:B------:R2:W-:Y:S01]  /*1220*/  LDGSTS.E.BYPASS.LTC128B.128 [R0+0x6900], [R8.64], !P4 ;  /* 0x0690000008007fae */ /* 0x0005e2000e101d46 */
[----:B------:R-:W-:-:S03]  /*1230*/  IMAD.WIDE R2, R10, 0x2, R2 ;  /* 0x000000020a027825 */ /* 0x000fc600078e0202 */
[----:B------:R2:W-:Y:S04]  /*1240*/  LDGSTS.E.BYPASS.LTC128B.128 [R0+0x8900], [R6.64], !P3 ;  /* 0x0890000006007fae */ /* 0x0005e8000d901d46 */
[----:B------:R2:W-:Y:S02]  /*1250*/  LDGSTS.E.BYPASS.LTC128B.128 [R0+0xa900], [R2.64], !P2 ;  /* 0x0a90000002007fae */ /* 0x0005e4000d101d46 */
.L_x_28:
[----:B------:R-:W-:Y:S05]  /*1260*/  BSYNC B0 ;  /* 0x0000000000007941 */ /* 0x000fea0003800000 */
.L_x_27:
[----:B--2---:R-:W-:Y:S01]  /*1270*/  IADD3 R0, R16, 0x40, RZ ;  /* 0x0000004010007810 */ /* 0x004fe20007ffe0ff */
[----:B------:R2:W4:Y:S01]  /*1280*/  SHFL.IDX PT, R3, R11, 0x2, 0x1c1f ;  /* 0x005c1f000b037f89 */ /* 0x00052200000e0000 */
[----:B------:R-:W-:Y:S02]  /*1290*/  BSSY B0, `(.L_x_29) ;  /* 0x0000012000007945 */ /* 0x000fe40003800000 */
[----:B------:R-:W-:Y:S01]  /*12a0*/  ISETP.GE.AND P0, PT, R0, R13, PT ;  /* 0x0000000d0000720c */ /* 0x000fe20003f06270 */
[----:B---3--:R2:W3:-:S12]  /*12b0*/  SHFL.IDX PT, R2, R12, 0x2, 0x1c1f ;  /* 0x005c1f000c027f89 */ /* 0x0084d800000e0000 */
[----:B------:R-:W-:Y:S05]  /*12c0*/  @P0 BRA `(.L_x_30) ;  /* 0x000000e000000947 */ /* 0x000fea0003800000 */
[----:B------:R-:W-:Y:S01]  /*12d0*/  SHF.R.S32.HI R5, RZ, 0x1f, R19 ;  /* 0x0000001fff057819 */ /* 0x000fe20000011413 */
[----:B---34-:R-:W-:Y:S01]  /*12e0*/  IMAD.WIDE R8, R64, 0x2, R2 ;  /* 0x0000000240087825 */ /* 0x018fe200078e0202 */
        /* <DEDUP_REMOVED lines=12> */
.L_x_30:
[----:B------:R-:W-:Y:S05]  /*13b0*/  BSYNC B0 ;  /* 0x0000000000007941 */ /* 0x000fea0003800000 */
.L_x_29:
[----:B------:R-:W-:Y:S01]  /*13c0*/  MOV R176, c[0x0][0x2b8] ;  /* 0x0000ae0000b07a02 */ /* 0x000fe20000000f00 */
[----:B---3--:R-:W-:Y:S01]  /*13d0*/  SHFL.IDX PT, R2, R12, 0x3, 0x1c1f ;  /* 0x007c1f000c027f89 */ /* 0x008fe200000e0000 */
[----:B------:R-:W-:Y:S01]  /*13e0*/  LEA R0, R174, R171, 0x6 ;  /* 0x000000abae007211 */ /* 0x000fe200078e30ff */
[----:B-----5:R-:W-:Y:S01]  /*13f0*/  IMAD.WIDE.U32 R172, R14, c[0x0][0x2b0], RZ ;  /* 0x0000ac000eac7a25 */ /* 0x020fe200078e00ff */
[----:B------:R-:W-:Y:S01]  /*1400*/  ISETP.NE.AND P5, PT, R176, 0x1, PT ;  /* 0x00000001b000780c */ /* 0x000fe20003fa5270 */
[----:B----4-:R-:W3:Y:S01]  /*1410*/  SHFL.IDX PT, R3, R11, 0x3, 0x1c1f ;  /* 0x007c1f000b037f89 */ /* 0x010ee200000e0000 */
[----:B------:R-:W-:-:S02]  /*1420*/  IADD3 R0, R0, -0x40, RZ ;  /* 0xffffffc000007810 */ /* 0x000fc40007ffe0ff */
[----:B------:R-:W-:Y:S02]  /*1430*/  SHF.R.S32.HI R5, RZ, 0x1f, R14 ;  /* 0x0000001fff057819 */ /* 0x000fe4000001140e */
[----:B------:R-:W-:Y:S02]  /*1440*/  IADD3 R7, R16, 0x60, RZ ;  /* 0x0000006010077810 */ /* 0x000fe40007ffe0ff */
[----:B------:R-:W-:Y:S01]  /*1450*/  SHF.R.S32.HI R9, RZ, 0x1f, R49 ;  /* 0x0000001fff097819 */ /* 0x000fe20000011431 */
[----:B------:R-:W-:Y:S01]  /*1460*/  IMAD R5, R5, c[0x0][0x2b0], RZ ;  /* 0x0000ac0005057a24 */ /* 0x000fe200078e02ff */
[----:B------:R-:W-:Y:S02]  /*1470*/  IADD3 R10, R0, R175, RZ ;  /* 0x000000af000a7210 */ /* 0x000fe40007ffe0ff */
[----:B------:R-:W-:Y:S01]  /*1480*/  SHF.L.U32 R226, R226, 0x1, RZ ;  /* 0x00000001e2e27819 */ /* 0x000fe200000006ff */
[----:B------:R-:W-:Y:S01]  /*1490*/  IMAD R8, R14, c[0x0][0x2b4], R5 ;  /* 0x0000ad000e087a24 */ /* 0x000fe200078e0205 */
[----:B------:R-:W-:Y:S01]  /*14a0*/  ISETP.GE.AND P1, PT, R0, R65, PT ;  /* 0x000000410000720c */ /* 0x000fe20003f26270 */
[----:B------:R-:W-:Y:S01]  /*14b0*/  @P5 IMAD.HI.U32 R6, R10, c[0x0][0x2bc], RZ ;  /* 0x0000af000a065a27 */ /* 0x000fe200078e00ff */
[----:B------:R-:W-:Y:S01]  /*14c0*/  ISETP.GE.AND P0, PT, R7, R13, PT ;  /* 0x0000000d0700720c */ /* 0x000fe20003f06270 */
[----:B------:R-:W-:Y:S01]  /*14d0*/  STL.64 [R1+0x20], R172 ;  /* 0x000020ac01007387 */ /* 0x000fe20000100a00 */
[----:B------:R-:W-:Y:S01]  /*14e0*/  LEA.HI R9, R9, R49, RZ, 0x3 ;  /* 0x0000003109097211 */ /* 0x000fe200078f18ff */
[----:B------:R-:W-:Y:S01]  /*14f0*/  IMAD.MOV.U32 R0, RZ, RZ, R10 ;  /* 0x000000ffff007224 */ /* 0x000fe200078e000a */
[----:B------:R-:W-:-:S02]  /*1500*/  @P5 SHF.R.U32.HI R0, RZ, c[0x0][0x2c0], R6 ;  /* 0x0000b000ff005a19 */ /* 0x000fc40000011606 */
[----:B------:R-:W-:Y:S02]  /*1510*/  SHF.R.S32.HI R6, RZ, 0x1f, R19 ;  /* 0x0000001fff067819 */ /* 0x000fe40000011413 */
[----:B------:R-:W-:Y:S02]  /*1520*/  LOP3.LUT R183, R9, 0xfffffff8, RZ, 0xc0, !PT ;  /* 0xfffffff809b77812 */ /* 0x000fe400078ec0ff */
[----:B------:R-:W-:Y:S02]  /*1530*/  LEA.HI R5, R6, R19, RZ, 0x3 ;  /* 0x0000001306057211 */ /* 0x000fe400078f18ff */
[----:B------:R-:W-:Y:S01]  /*1540*/  IADD3 R170, R173, R8, RZ ;  /* 0x00000008adaa7210 */ /* 0x000fe20007ffe0ff */
[----:B---3--:R-:W-:Y:S01]  /*1550*/  @!P0 IMAD.WIDE R6, R64, 0x2, R2 ;  /* 0x0000000240068825 */ /* 0x008fe200078e0202 */
[----:B------:R-:W-:Y:S02]  /*1560*/  LOP3.LUT R184, R5, 0xfffffff8, RZ, 0xc0, !PT ;  /* 0xfffffff805b87812 */ /* 0x000fe400078ec0ff */
[----:B------:R-:W-:-:S02]  /*1570*/  ISETP.GT.OR P1, PT, R171, 0x3f, P1 ;  /* 0x0000003fab00780c */ /* 0x000fc40000f24670 */
[----:B------:R-:W-:Y:S01]  /*1580*/  MOV R227, RZ ;  /* 0x000000ff00e37202 */ /* 0x000fe20000000f00 */
[--C-:B------:R-:W-:Y:S01]  /*1590*/  @!P0 IMAD.WIDE R8, R184, 0x2, R2.reuse ;  /* 0x00000002b8088825 */ /* 0x100fe200078e0202 */
[----:B------:R-:W-:Y:S01]  /*15a0*/  @!PT LDS RZ, [RZ] ;  /* 0x00000000fffff984 */ /* 0x000fe20000000800 */
[----:B------:R3:W-:Y:S03]  /*15b0*/  @!P0 LDGSTS.E.BYPASS.LTC128B.128 [R226+0x7900], [R6.64], !P4 ;  /* 0x0790000006e28fae */ /* 0x0007e6000e101d46 */
[----:B------:R-:W-:Y:S01]  /*15c0*/  @!P0 IMAD.WIDE R2, R183, 0x2, R2 ;  /* 0x00000002b7028825 */ /* 0x000fe200078e0202 */
[----:B------:R4:W-:Y:S04]  /*15d0*/  @!P0 LDGSTS.E.BYPASS.LTC128B.128 [R226+0x9900], [R8.64], !P3 ;  /* 0x0990000008e28fae */ /* 0x0009e8000d901d46 */
[----:B------:R1:W-:Y:S01]  /*15e0*/  @!P0 LDGSTS.E.BYPASS.LTC128B.128 [R226+0xb900], [R2.64], !P2 ;  /* 0x0b90000002e28fae */ /* 0x0003e2000d101d46 */
[----:B------:R-:W-:-:S03]  /*15f0*/  @!P1 IADD3 R5, P5, R0, R172, RZ ;  /* 0x000000ac00059210 */ /* 0x000fc60007fbe0ff */
[----:B------:R-:W0:Y:S01]  /*1600*/  LDGDEPBAR ;  /* 0x00000000000079af */ /* 0x000e220000000000 */
[----:B------:R-:W-:Y:S01]  /*1610*/  IMAD.WIDE.U32 R168, R52, c[0x0][0x1e8], RZ ;  /* 0x00007a0034a87a25 */ /* 0x000fe200078e00ff */
[----:B------:R-:W-:Y:S02]  /*1620*/  SHF.R.S32.HI R14, RZ, 0x4, R20 ;  /* 0x00000004ff0e7819 */ /* 0x000fe40000011414 */
[----:B-12---:R-:W-:Y:S01]  /*1630*/  LOP3.LUT R12, R24, 0xfffffff8, RZ, 0xc0, !PT ;  /* 0xfffffff8180c7812 */ /* 0x006fe200078ec0ff */
[----:B------:R-:W-:Y:S01]  /*1640*/  STL [R1+0x28], R170 ;  /* 0x000028aa01007387 */ /* 0x000fe20000100800 */
[----:B---3--:R-:W-:Y:S02]  /*1650*/  @!P1 LEA.HI.X.SX32 R7, R0, R170, 0x1, P5 ;  /* 0x000000aa00079211 */ /* 0x008fe400028f0eff */
[----:B------:R-:W-:-:S04]  /*1660*/  @!P1 LEA R6, P4, R5, c[0x0][0x2a0], 0x2 ;  /* 0x0000a80005069a11 */ /* 0x000fc800078810ff */
[----:B------:R-:W-:Y:S01]  /*1670*/  @!P1 LEA.HI.X R7, R5, c[0x0][0x2a4], R7, 0x2, P4 ;  /* 0x0000a90005079a11 */ /* 0x000fe200020f1407 */
[----:B------:R-:W-:Y:S06]  /*1680*/  BAR.SYNC.DEFER_BLOCKING 0x0 ;  /* 0x0000000000007b1d */ /* 0x000fec0000010000 */
[----:B------:R-:W4:Y:S01]  /*1690*/  @!P1 LDG.E R227, [R6.64] ;  /* 0x0000000606e39981 */ /* 0x000f22000c1e1900 */
[----:B------:R-:W-:Y:S01]  /*16a0*/  IMAD.MOV R0, RZ, RZ, -R0 ;  /* 0x000000ffff007224 */ /* 0x000fe200078e0a00 */
[----:B------:R-:W-:Y:S01]  /*16b0*/  ISETP.GE.AND P6, PT, R64, c[0x0][0x1d4], PT ;  /* 0x0000750040007a0c */ /* 0x000fe20003fc6270 */
[----:B------:R-:W-:Y:S01]  /*16c0*/  IMAD.WIDE.U32 R24, R52, c[0x0][0x210], RZ ;  /* 0x0000840034187a25 */ /* 0x000fe200078e00ff */
[----:B------:R-:W-:-:S02]  /*16d0*/  ISETP.GE.AND P5, PT, R19, c[0x0][0x1d4], PT ;  /* 0x0000750013007a0c */ /* 0x000fc40003fa6270 */
[----:B------:R-:W-:Y:S01]  /*16e0*/  IADD3 R12, -R12, R163, RZ ;  /* 0x000000a30c0c7210 */ /* 0x000fe20007ffe1ff */
[----:B------:R-:W-:Y:S01]  /*16f0*/  IMAD R228, R0, c[0x0][0x2b8], R10 ;  /* 0x0000ae0000e47a24 */ /* 0x000fe200078e020a */
[----:B------:R-:W-:Y:S02]  /*1700*/  SHF.R.S32.HI R10, RZ, 0x1f, R18 ;  /* 0x0000001fff0a7819 */ /* 0x000fe40000011412 */
[----:B------:R-:W-:Y:S01]  /*1710*/  LEA.HI R13, R12, R12, RZ, 0x1 ;  /* 0x0000000c0c0d7211 */ /* 0x000fe200078f08ff */
[----:B------:R-:W-:Y:S01]  /*1720*/  IMAD.WIDE.U32 R2, R228, c[0x0][0x1e0], RZ ;  /* 0x00007800e4027a25 */ /* 0x000fe200078e00ff */
[----:B------:R-:W-:Y:S02]  /*1730*/  SHF.R.S32.HI R5, RZ, 0x1f, R228 ;  /* 0x0000001fff057819 */ /* 0x000fe400000114e4 */
[----:B------:R-:W-:Y:S02]  /*1740*/  ISETP.GE.AND P4, PT, R49, c[0x0][0x1d4], PT ;  /* 0x0000750031007a0c */ /* 0x000fe40003f86270 */
[----:B------:R-:W-:Y:S01]  /*1750*/  ISETP.GE.AND P2, PT, R64, c[0x0][0x1d4], PT ;  /* 0x0000750040007a0c */ /* 0x000fe20003f46270 */
[C---:B------:R-:W-:Y:S01]  /*1760*/  IMAD R0, R5.reuse, c[0x0][0x1e0], RZ ;  /* 0x0000780005007a24 */ /* 0x040fe200078e02ff */
[----:B------:R-:W-:Y:S01]  /*1770*/  SHF.R.S32.HI R166, RZ, 0x1f, R64 ;  /* 0x0000001fffa67819 */ /* 0x000fe20000011440 */
[----:B------:R-:W-:Y:S01]  /*1780*/  IMAD R5, R5, c[0x0][0x208], RZ ;  /* 0x0000820005057a24 */ /* 0x000fe200078e02ff */
[----:B------:R-:W-:Y:S01]  /*1790*/  SHF.R.S32.HI R165, RZ, 0x1f, R184 ;  /* 0x0000001fffa57819 */ /* 0x000fe200000114b8 */
[C---:B------:R-:W-:Y:S01]  /*17a0*/  IMAD R0, R228.reuse, c[0x0][0x1e4], R0 ;  /* 0x00007900e4007a24 */ /* 0x040fe200078e0200 */
[----:B------:R-:W-:Y:S01]  /*17b0*/  SHF.R.S32.HI R164, RZ, 0x1f, R183 ;  /* 0x0000001fffa47819 */ /* 0x000fe200000114b7 */
[----:B------:R-:W-:-:S03]  /*17c0*/  IMAD R5, R228, c[0x0][0x20c], R5 ;  /* 0x00008300e4057a24 */ /* 0x000fc600078e0205 */
[----:B------:R-:W-:Y:S01]  /*17d0*/  IADD3 R3, R3, R0, RZ ;  /* 0x0000000003037210 */ /* 0x000fe20007ffe0ff */
[----:B------:R-:W-:-:S04]  /*17e0*/  IMAD R0, R55, c[0x0][0x1e8], RZ ;  /* 0x00007a0037007a24 */ /* 0x000fc800078e02ff */
[----:B------:R-:W-:-:S05]  /*17f0*/  IMAD R0, R52, c[0x0][0x1ec], R0 ;  /* 0x00007b0034007a24 */ /* 0x000fca00078e0200 */
[----:B------:R-:W-:Y:S02]  /*1800*/  IADD3 R167, R169, R0, RZ ;  /* 0x00000000a9a77210 */ /* 0x000fe40007ffe0ff */
[----:B----4-:R-:W-:Y:S01]  /*1810*/  SHF.R.S32.HI R9, RZ, 0x1f, R227 ;  /* 0x0000001fff097819 */ /* 0x010fe200000114e3 */
[----:B------:R-:W-:-:S04]  /*1820*/  IMAD.WIDE.U32 R6, R227, c[0x0][0x1f0], R2 ;  /* 0x00007c00e3067a25 */ /* 0x000fc800078e0002 */
[----:B------:R-:W-:Y:S01]  /*1830*/  IMAD R8, R9, c[0x0][0x1f0], RZ ;  /* 0x00007c0009087a24 */ /* 0x000fe200078e02ff */
[----:B------:R-:W-:Y:S01]  /*1840*/  IADD3 R0, P0, R168, R6, RZ ;  /* 0x00000006a8007210 */ /* 0x000fe20007f1e0ff */
[----:B------:R-:W-:-:S04]  /*1850*/  IMAD.WIDE.U32 R2, R228, c[0x0][0x208], RZ ;  /* 0x00008200e4027a25 */ /* 0x000fc800078e00ff */
[----:B------:R-:W-:Y:S01]  /*1860*/  IMAD R8, R227, c[0x0][0x1f4], R8 ;  /* 0x00007d00e3087a24 */ /* 0x000fe200078e0208 */
[----:B------:R-:W-:Y:S02]  /*1870*/  IADD3 R3, R3, R5, RZ ;  /* 0x0000000503037210 */ /* 0x000fe40007ffe0ff */
[----:B------:R-:W-:Y:S02]  /*1880*/  LOP3.LUT R5, R15, 0x7fffffe, RZ, 0xc0, !PT ;  /* 0x07fffffe0f057812 */ /* 0x000fe400078ec0ff */
[----:B------:R-:W-:Y:S01]  /*1890*/  IADD3.X R6, R167, R7, R8, P0, !PT ;  /* 0x00000007a7067210 */ /* 0x000fe200007fe408 */
[----:B------:R-:W-:Y:S01]  /*18a0*/  IMAD.WIDE.U32 R2, R227, c[0x0][0x218], R2 ;  /* 0x00008600e3027a25 */ /* 0x000fe200078e0002 */
[----:B------:R-:W-:Y:S02]  /*18b0*/  LEA R16, P0, R0, c[0x0][0x1c8], 0x1 ;  /* 0x0000720000107a11 */ /* 0x000fe400078008ff */
[----:B------:R-:W-:Y:S02]  /*18c0*/  IADD3 R150, R18, -R5, RZ ;  /* 0x8000000512967210 */ /* 0x000fe40007ffe0ff */
[----:B------:R-:W-:-:S02]  /*18d0*/  LEA.HI.X R15, R0, c[0x0][0x1cc], R6, 0x1, P0 ;  /* 0x00007300000f7a11 */ /* 0x000fc400000f0c06 */
[----:B------:R-:W-:Y:S01]  /*18e0*/  LEA R0, R174, 0xffffffc0, 0x6 ;  /* 0xffffffc0ae007811 */ /* 0x000fe200078e30ff */
[----:B------:R-:W-:Y:S01]  /*18f0*/  SHFL.IDX PT, R6, R16, RZ, 0x1c1f ;  /* 0x001c1fff10067589 */ /* 0x000fe200000e0000 */
[----:B------:R-:W-:Y:S02]  /*1900*/  LEA.HI R8, R20, R14, RZ, 0x1 ;  /* 0x0000000e14087211 */ /* 0x000fe400078f08ff */
[----:B------:R-:W-:Y:S01]  /*1910*/  LEA.HI R20, R10, R18, RZ, 0x3 ;  /* 0x000000120a147211 */ /* 0x000fe200078f18ff */
[----:B------:R-:W1:Y:S01]  /*1920*/  SHFL.IDX PT, R7, R15, RZ, 0x1c1f ;  /* 0x001c1fff0f077589 */ /* 0x000e6200000e0000 */
[----:B------:R-:W-:Y:S01]  /*1930*/  IMAD.IADD R151, R65, 0x1, -R0 ;  /* 0x0000000141977824 */ /* 0x000fe200078e0a00 */
[----:B------:R-:W-:Y:S01]  /*1940*/  LOP3.LUT R8, R8, 0xfffffffe, RZ, 0xc0, !PT ;  /* 0xfffffffe08087812 */ /* 0x000fe200078ec0ff */
[----:B------:R-:W-:-:S03]  /*1950*/  IMAD R0, R55, c[0x0][0x210], RZ ;  /* 0x0000840037007a24 */ /* 0x000fc600078e02ff */
[----:B------:R-:W-:Y:S01]  /*1960*/  IADD3 R48, -R17, R151, RZ ;  /* 0x0000009711307210 */ /* 0x000fe20007ffe1ff */
[----:B------:R-:W-:Y:S01]  /*1970*/  IMAD R5, R52, c[0x0][0x214], R0 ;  /* 0x0000850034057a24 */ /* 0x000fe200078e0200 */
[----:B------:R-:W-:Y:S01]  /*1980*/  IADD3 R14, R14, -R8, RZ ;  /* 0x800000080e0e7210 */ /* 0x000fe20007ffe0ff */
[----:B------:R-:W-:Y:S01]  /*1990*/  IMAD R0, R9, c[0x0][0x218], RZ ;  /* 0x0000860009007a24 */ /* 0x000fe200078e02ff */
[----:B------:R-:W-:Y:S01]  /*19a0*/  ISETP.GE.AND P1, PT, R48, 0x1, PT ;  /* 0x000000013000780c */ /* 0x000fe20003f26270 */
[----:B------:R-:W-:Y:S01]  /*19b0*/  IMAD.IADD R11, R25, 0x1, R5 ;  /* 0x00000001190b7824 */ /* 0x000fe200078e0205 */
[----:B------:R-:W-:Y:S01]  /*19c0*/  IADD3 R5, P0, R24, R2, RZ ;  /* 0x0000000218057210 */ /* 0x000fe20007f1e0ff */
[----:B------:R-:W-:-:S05]  /*19d0*/  IMAD R0, R227, c[0x0][0x21c], R0 ;  /* 0x00008700e3007a24 */ /* 0x000fca00078e0200 */
[----:B------:R-:W-:Y:S02]  /*19e0*/  IADD3.X R0, R11, R3, R0, P0, !PT ;  /* 0x000000030b007210 */ /* 0x000fe400007fe400 */
[----:B------:R-:W-:Y:S02]  /*19f0*/  LEA R10, P0, R5, c[0x0][0x1f8], 0x1 ;  /* 0x00007e00050a7a11 */ /* 0x000fe400078008ff */
[----:B------:R-:W-:Y:S01]  /*1a00*/  LOP3.LUT R11, R13, 0x7fffffe, RZ, 0xc0, !PT ;  /* 0x07fffffe0d0b7812 */ /* 0x000fe200078ec0ff */
[----:B-1----:R-:W-:Y:S01]  /*1a10*/  @P1 IMAD.WIDE R8, R64, 0x2, R6 ;  /* 0x0000000240081825 */ /* 0x002fe200078e0206 */
[----:B------:R-:W-:Y:S01]  /*1a20*/  LEA.HI.X R0, R5, c[0x0][0x1fc], R0, 0x1, P0 ;  /* 0x00007f0005007a11 */ /* 0x000fe200000f0c00 */
[----:B------:R-:W-:Y:S01]  /*1a30*/  SHFL.IDX PT, R17, R10, RZ, 0x1c1f ;  /* 0x001c1fff0a117589 */ /* 0x000fe200000e0000 */
[----:B------:R-:W-:Y:S01]  /*1a40*/  IADD3 R18, R12, -R11, RZ ;  /* 0x8000000b0c127210 */ /* 0x000fe20007ffe0ff */
[--C-:B------:R-:W-:Y:S01]  /*1a50*/  @P1 IMAD.WIDE R2, R184, 0x2, R6.reuse ;  /* 0x00000002b8021825 */ /* 0x100fe200078e0206 */
[----:B------:R-:W-:Y:S01]  /*1a60*/  SHF.L.U32 R5, R21, 0x6, RZ ;  /* 0x0000000615057819 */ /* 0x000fe200000006ff */
[----:B------:R1:W-:Y:S01]  /*1a70*/  @P1 LDGSTS.E.BYPASS.LTC128B.128 [R226+0x3100], [R8.64], !P6 ;  /* 0x0310000008e21fae */ /* 0x0003e2000f101d46 */
[----:B------:R-:W-:Y:S01]  /*1a80*/  ISETP.GT.AND P0, PT, R48, 0x20, PT ;  /* 0x000000203000780c */ /* 0x000fe20003f04270 */
[----:B------:R-:W-:Y:S01]  /*1a90*/  @P1 IMAD.WIDE R6, R183, 0x2, R6 ;  /* 0x00000002b7061825 */ /* 0x000fe200078e0206 */
[----:B------:R-:W-:Y:S01]  /*1aa0*/  LOP3.LUT R5, R5, 0xc0, RZ, 0xc0, !PT ;  /* 0x000000c005057812 */ /* 0x000fe200078ec0ff */
[----:B------:R2:W-:Y:S01]  /*1ab0*/  @P1 LDGSTS.E.BYPASS.LTC128B.128 [R226+0x4100], [R2.64], !P5 ;  /* 0x0410000002e21fae */ /* 0x0005e2000e901d46 */
[----:B------:R-:W-:-:S03]  /*1ac0*/  LEA R18, R14, R18, 0x3 ;  /* 0x000000120e127211 */ /* 0x000fc600078e18ff */
[----:B------:R-:W-:Y:S04]  /*1ad0*/  SHFL.IDX PT, R12, R0, RZ, 0x1c1f ;  /* 0x001c1fff000c7589 */ /* 0x000fe800000e0000 */
[----:B------:R3:W-:Y:S04]  /*1ae0*/  SHFL.IDX PT, R11, R0, 0x1, 0x1c1f ;  /* 0x003c1f00000b7f89 */ /* 0x0007e800000e0000 */
[----:B------:R4:W-:Y:S04]  /*1af0*/  @P1 LDGSTS.E.BYPASS.LTC128B.128 [R226+0x5100], [R6.64], !P4 ;  /* 0x0510000006e21fae */ /* 0x0009e8000e101d46 */
[----:B------:R-:W-:Y:S01]  /*1b00*/  SHFL.IDX PT, R10, R10, 0x1, 0x1c1f ;  /* 0x003c1f000a0a7f89 */ /* 0x000fe200000e0000 */
[----:B-1----:R-:W-:Y:S01]  /*1b10*/  SHF.L.U32 R8, R14, 0x3, RZ ;  /* 0x000000030e087819 */ /* 0x002fe200000006ff */
[----:B------:R-:W-:-:S02]  /*1b20*/  IMAD.SHL.U32 R9, R22, 0x8, RZ ;  /* 0x0000000816097824 */ /* 0x000fc400078e00ff */
[----:B--2---:R-:W-:Y:S01]  /*1b30*/  SHFL.IDX PT, R2, R16, 0x1, 0x1c1f ;  /* 0x003c1f0010027f89 */ /* 0x004fe200000e0000 */
[----:B------:R-:W-:Y:S02]  /*1b40*/  LOP3.LUT R8, R5, 0x8, R8, 0xf8, !PT ;  /* 0x0000000805087812 */ /* 0x000fe400078ef808 */
[----:B------:R-:W-:Y:S01]  /*1b50*/  SHF.R.U32.HI R5, RZ, 0x3, R5 ;  /* 0x00000003ff057819 */ /* 0x000fe20000011605 */
[----:B------:R-:W4:Y:S01]  /*1b60*/  SHFL.IDX PT, R3, R15, 0x1, 0x1c1f ;  /* 0x003c1f000f037f89 */ /* 0x000f2200000e0000 */
[----:B---3--:R-:W-:Y:S02]  /*1b70*/  SHF.R.S32.HI R0, RZ, 0x1, R13 ;  /* 0x00000001ff007819 */ /* 0x008fe4000001140d */
[----:B------:R-:W-:Y:S02]  /*1b80*/  LOP3.LUT R149, R8, R5, RZ, 0x3c, !PT ;  /* 0x0000000508957212 */ /* 0x000fe400078e3cff */
[C---:B------:R-:W-:Y:S02]  /*1b90*/  LOP3.LUT P3, RZ, R0.reuse, 0x2, RZ, 0xc0, !PT ;  /* 0x0000000200ff7812 */ /* 0x040fe4000786c0ff */
[----:B------:R-:W-:-:S04]  /*1ba0*/  SHF.L.U32 R0, R0, 0x6, RZ ;  /* 0x0000000600007819 */ /* 0x000fc800000006ff */
[----:B------:R-:W-:-:S04]  /*1bb0*/  LOP3.LUT R0, R0, 0xc0, RZ, 0xc0, !PT ;  /* 0x000000c000007812 */ /* 0x000fc800078ec0ff */
[----:B------:R-:W-:Y:S02]  /*1bc0*/  LOP3.LUT R5, R0, 0x8, R9, 0xf8, !PT ;  /* 0x0000000800057812 */ /* 0x000fe400078ef809 */
[----:B------:R-:W-:-:S04]  /*1bd0*/  SHF.R.U32.HI R0, RZ, 0x3, R0 ;  /* 0x00000003ff007819 */ /* 0x000fc80000011600 */
[----:B------:R-:W-:Y:S02]  /*1be0*/  LOP3.LUT R5, R5, R0, RZ, 0x3c, !PT ;  /* 0x0000000005057212 */ /* 0x000fe400078e3cff */
[----:B------:R-:W-:Y:S01]  /*1bf0*/  SHF.L.U32 R0, R20, 0x5, RZ ;  /* 0x0000000514007819 */ /* 0x000fe200000006ff */
[----:B----4-:R-:W-:-:S03]  /*1c00*/  @P0 IMAD.WIDE R6, R64, 0x2, R2 ;  /* 0x0000000240060825 */ /* 0x010fc600078e0202 */
[----:B------:R-:W-:Y:S01]  /*1c10*/  LOP3.LUT R148, R0, 0xffffff00, RZ, 0xc0, !PT ;  /* 0xffffff0000947812 */ /* 0x000fe200078ec0ff */
[--C-:B------:R-:W-:Y:S01]  /*1c20*/  @P0 IMAD.WIDE R8, R184, 0x2, R2.reuse ;  /* 0x00000002b8080825 */ /* 0x100fe200078e0202 */
[----:B------:R1:W-:Y:S02]  /*1c30*/  @P0 LDGSTS.E.BYPASS.LTC128B.128 [R226+0x3900], [R6.64], !P6 ;  /* 0x0390000006e20fae */ /* 0x0003e4000f101d46 */
[----:B------:R-:W-:Y:S01]  /*1c40*/  LEA R0, R23, R148, 0x9 ;  /* 0x0000009417007211 */ /* 0x000fe200078e48ff */
[----:B------:R-:W-:Y:S01]  /*1c50*/  @P0 IMAD.WIDE R2, R183, 0x2, R2 ;  /* 0x00000002b7020825 */ /* 0x000fe200078e0202 */
[----:B------:R2:W-:Y:S02]  /*1c60*/  @P0 LDGSTS.E.BYPASS.LTC128B.128 [R226+0x4900], [R8.64], !P5 ;  /* 0x0490000008e20fae */ /* 0x0005e4000e901d46 */
[----:B------:R-:W-:Y:S01]  /*1c70*/  LEA R0, R150, R0, 0x5 ;  /* 0x0000000096007211 */ /* 0x000fe200078e28ff */
[----:B------:R-:W-:Y:S01]  /*1c80*/  IMAD.WIDE R14, R64, 0x2, RZ ;  /* 0x00000002400e7825 */ /* 0x000fe200078e02ff */
[----:B------:R3:W-:Y:S03]  /*1c90*/  @P0 LDGSTS.E.BYPASS.LTC128B.128 [R226+0x5900], [R2.64], !P4 ;  /* 0x0590000002e20fae */ /* 0x0007e6000e101d46 */
[----:B------:R-:W-:Y:S01]  /*1ca0*/  IMAD.IADD R0, R149, 0x1, R0 ;  /* 0x0000000195007824 */ /* 0x000fe200078e0200 */
[----:B------:R-:W0:Y:S01]  /*1cb0*/  LDGDEPBAR ;  /* 0x00000000000079af */ /* 0x000e220000000000 */
[----:B------:R-:W-:-:S03]  /*1cc0*/  IADD3 R50, P1, R17, R14, RZ ;  /* 0x0000000e11327210 */ /* 0x000fc60007f3e0ff */
[----:B------:R-:W-:Y:S02]  /*1cd0*/  SHF.L.U32 R224, R0, 0x1, RZ ;  /* 0x0000000100e07819 */ /* 0x000fe400000006ff */
[----:B------:R-:W-:Y:S01]  /*1ce0*/  IMAD.X R51, R12, 0x1, R15, P1 ;  /* 0x000000010c337824 */ /* 0x000fe200008e060f */
[----:B------:R-:W-:Y:S02]  /*1cf0*/  IADD3 R46, P1, R14, R10, RZ ;  /* 0x0000000a0e2e7210 */ /* 0x000fe40007f3e0ff */
[----:B------:R-:W-:Y:S02]  /*1d00*/  IMAD R225, R4, 0x2, R224 ;  /* 0x0000000204e17824 */ /* 0x000fe400078e02e0 */
[----:B------:R-:W-:Y:S01]  /*1d10*/  IADD3.X R47, R15, R11, RZ, P1, !PT ;  /* 0x0000000b0f2f7210 */ /* 0x000fe20000ffe4ff */
[----:B-1----:R-:W-:-:S04]  /*1d20*/  IMAD.WIDE R6, R184, 0x2, RZ ;  /* 0x00000002b8067825 */ /* 0x002fc800078e02ff */
[----:B--2---:R-:W-:Y:S01]  /*1d30*/  IMAD.WIDE R8, R183, 0x2, RZ ;  /* 0x00000002b7087825 */ /* 0x004fe200078e02ff */
[----:B------:R-:W-:Y:S02]  /*1d40*/  IADD3 R44, P1, R17, R6, RZ ;  /* 0x00000006112c7210 */ /* 0x000fe40007f3e0ff */
[----:B------:R-:W-:Y:S01]  /*1d50*/  IADD3 R38, P0, R6, R10, RZ ;  /* 0x0000000a06267210 */ /* 0x000fe20007f1e0ff */
[----:B---3--:R-:W-:Y:S01]  /*1d60*/  IMAD.U32 R3, R18, 0x20, R5 ;  /* 0x0000002012037824 */ /* 0x008fe200078e0005 */
[----:B------:R-:W-:-:S04]  /*1d70*/  DEPBAR.LE SB0, 0x1 ;  /* 0x000080400000791a */ /* 0x000fc80000000000 */
[----:B------:R-:W-:-:S04]  /*1d80*/  DEPBAR.LE SB0, 0x0 ;  /* 0x000080000000791a */ /* 0x000fc80000000000 */
[----:B------:R-:W-:Y:S01]  /*1d90*/  BAR.SYNC.DEFER_BLOCKING 0x0 ;  /* 0x0000000000007b1d */ /* 0x000fe20000010000 */
[----:B------:R-:W-:Y:S02]  /*1da0*/  IADD3.X R45, R12, R7, RZ, P1, !PT ;  /* 0x000000070c2d7210 */ /* 0x000fe40000ffe4ff */
[----:B------:R-:W-:Y:S02]  /*1db0*/  IADD3.X R39, R7, R11, RZ, P0, !PT ;  /* 0x0000000b07277210 */ /* 0x000fe400007fe4ff */
[----:B------:R-:W-:Y:S02]  /*1dc0*/  IADD3 R36, P1, R17, R8, RZ ;  /* 0x0000000811247210 */ /* 0x000fe40007f3e0ff */
[----:B------:R-:W-:Y:S02]  /*1dd0*/  IADD3 R6, P0, R8, R10, RZ ;  /* 0x0000000a08067210 */ /* 0x000fe40007f1e0ff */
[----:B------:R-:W-:Y:S02]  /*1de0*/  SHF.L.U32 R220, R3, 0x1, RZ ;  /* 0x0000000103dc7819 */ /* 0x000fe400000006ff */
[----:B------:R-:W-:-:S02]  /*1df0*/  MOV R2, 0x10 ;  /* 0x0000001000027802 */ /* 0x000fc40000000f00 */
[----:B------:R-:W-:Y:S02]  /*1e00*/  IADD3.X R37, R12, R9, RZ, P1, !PT ;  /* 0x000000090c257210 */ /* 0x000fe40000ffe4ff */
[----:B------:R-:W-:Y:S02]  /*1e10*/  IADD3.X R7, R9, R11, RZ, P0, !PT ;  /* 0x0000000b09077210 */ /* 0x000fe400007fe4ff */
[----:B------:R-:W-:Y:S02]  /*1e20*/  ISETP.LT.OR P0, PT, R48, 0x1, P2 ;  /* 0x000000013000780c */ /* 0x000fe40001701670 */
[----:B------:R-:W-:Y:S02]  /*1e30*/  SEL R2, R2, 0xfffffff0, !P3 ;  /* 0xfffffff002027807 */ /* 0x000fe40005800000 */
[----:B------:R-:W-:Y:S02]  /*1e40*/  ISETP.GE.AND P1, PT, R19, c[0x0][0x1d4], PT ;  /* 0x0000750013007a0c */ /* 0x000fe40003f26270 */
[----:B------:R-:W-:Y:S01]  /*1e50*/  LEA R0, R2, R220, 0x1 ;  /* 0x000000dc02007211 */ /* 0x000fe200078e08ff */
[----:B------:R-:W-:Y:S01]  /*1e60*/  LDSM.16.M88.4 R8, [R224+0x7100] ;  /* 0x00710000e008783b */ /* 0x000fe20000000200 */
[----:B------:R-:W-:-:S03]  /*1e70*/  ISETP.LT.OR P2, PT, R48, 0x21, P2 ;  /* 0x000000213000780c */ /* 0x000fc60001741670 */
[----:B------:R-:W1:Y:S04]  /*1e80*/  LDSM.16.M88.4 R20, [R220+0x3100] ;  /* 0x00310000dc14783b */ /* 0x000e680000000200 */
[----:B------:R-:W2:Y:S04]  /*1e90*/  LDSM.16.M88.4 R32, [R220+0x3500] ;  /* 0x00350000dc20783b */ /* 0x000ea80000000200 */
[----:B------:R-:W3:Y:S04]  /*1ea0*/  LDSM.16.M88.4 R28, [R220+0x3900] ;  /* 0x00390000dc1c783b */ /* 0x000ee80000000200 */
[----:B------:R-:W4:Y:S04]  /*1eb0*/  LDSM.16.M88.4 R24, [R220+0x3d00] ;  /* 0x003d0000dc18783b */ /* 0x000f280000000200 */
[----:B------:R-:W3:Y:S04]  /*1ec0*/  LDSM.16.M88.4 R12, [R224+0x6100] ;  /* 0x00610000e00c783b */ /* 0x000ee80000000200 */
[----:B------:R-:W-:Y:S04]  /*1ed0*/  LDSM.16.M88.4 R56, [R0+0x3100] ;  /* 0x003100000038783b */ /* 0x000fe80000000200 */
[----:B------:R-:W-:Y:S04]  /*1ee0*/  LDSM.16.M88.4 R84, [R0+0x3500] ;  /* 0x003500000054783b */ /* 0x000fe80000000200 */
[----:B------:R-:W-:Y:S04]  /*1ef0*/  LDSM.16.M88.4 R96, [R0+0x3900] ;  /* 0x003900000060783b */ /* 0x000fe80000000200 */
[----:B------:R4:W-:Y:S04]  /*1f00*/  LDSM.16.M88.4 R108, [R0+0x3d00] ;  /* 0x003d0000006c783b */ /* 0x0009e80000000200 */
[----:B------:R-:W3:Y:S04]  /*1f10*/  LDSM.16.M88.4 R40, [R225+0x6100] ;  /* 0x00610000e128783b */ /* 0x000ee80000000200 */
[----:B------:R-:W3:Y:S01]  /*1f20*/  LDSM.16.M88.4 R16, [R225+0x7100] ;  /* 0x00710000e110783b */ /* 0x000ee20000000200 */
[----:B-1----:R-:W-:Y:S03]  /*1f30*/  HMMA.16816.F32.BF16 R52, R8, R20, RZ ;  /* 0x000000140834723c */ /* 0x002fe600000418ff */
[----:B------:R-:W-:Y:S01]  /*1f40*/  @!PT LDS RZ, [RZ] ;  /* 0x00000000fffff984 */ /* 0x000fe20000000800 */
[----:B------:R-:W-:Y:S01]  /*1f50*/  @!PT LDS RZ, [RZ] ;  /* 0x00000000fffff984 */ /* 0x000fe20000000800 */
[----:B------:R-:W-:Y:S01]  /*1f60*/  @!PT LDS RZ, [RZ] ;  /* 0x00000000fffff984 */ /* 0x000fe20000000800 */
[----:B------:R1:W-:Y:S01]  /*1f70*/  LDGSTS.E.BYPASS.LTC128B.128 [R226+0x100], [R50.64], !P0 ;  /* 0x0010000032e27fae */ /* 0x0003e2000c101d46 */
[----:B------:R-:W-:-:S02]  /*1f80*/  ISETP.LT.OR P0, PT, R48, 0x1, P1 ;  /* 0x000000013000780c */ /* 0x000fc40000f01670 */
[----:B------:R-:W-:Y:S02]  /*1f90*/  ISETP.LT.OR P1, PT, R48, 0x21, P1 ;  /* 0x000000213000780c */ /* 0x000fe40000f21670 */
[----:B--2---:R-:W-:Y:S01]  /*1fa0*/  HMMA.16816.F32.BF16 R100, R8, R32, RZ ;  /* 0x000000200864723c */ /* 0x004fe200000418ff */
[----:B----4-:R-:W-:-:S07]  /*1fb0*/  IADD3 R0, R220, 0x3100, RZ ;  /* 0x00003100dc007810 */ /* 0x010fce0007ffe0ff */
[C---:B---3--:R-:W-:Y:S01]  /*1fc0*/  HMMA.16816.F32.BF16 R88, R8.reuse, R28, RZ ;  /* 0x0000001c0858723c */ /* 0x048fe200000418ff */
[----:B------:R2:W-:Y:S01]  /*1fd0*/  LDGSTS.E.BYPASS.LTC128B.128 [R226+0x1100], [R44.64], !P0 ;  /* 0x011000002ce27fae */ /* 0x0005e2000c101d46 */
[----:B------:R-:W-:Y:S02]  /*1fe0*/  ISETP.GE.AND P0, PT, R49, c[0x0][0x1d4], PT ;  /* 0x0000750031007a0c */ /* 0x000fe40003f06270 */
[----:B------:R-:W-:Y:S02]  /*1ff0*/  LEA R223, R2, R0, 0x1 ;  /* 0x0000000002df7211 */ /* 0x000fe400078e08ff */
[C---:B------:R-:W-:Y:S02]  /*2000*/  ISETP.LT.OR P3, PT, R48.reuse, 0x1, P0 ;  /* 0x000000013000780c */ /* 0x040fe40000761670 */
[----:B------:R-:W-:Y:S01]  /*2010*/  ISETP.LT.OR P0, PT, R48, 0x21, P0 ;  /* 0x000000213000780c */ /* 0x000fe20000701670 */
[C---:B------:R-:W-:Y:S08]  /*2020*/  HMMA.16816.F32.BF16 R72, R8.reuse, R24, RZ ;  /* 0x000000180848723c */ /* 0x040ff000000418ff */
[----:B------:R-:W-:Y:S02]  /*2030*/  HMMA.16816.F32.BF16 R104, R8, R22, RZ ;  /* 0x000000160868723c */ /* 0x000fe400000418ff */
[----:B------:R3:W-:Y:S01]  /*2040*/  LDGSTS.E.BYPASS.LTC128B.128 [R226+0x2100], [R36.64], !P3 ;  /* 0x0210000024e27fae */ /* 0x0007e2000d901d46 */
[----:B------:R-:W-:-:S03]  /*2050*/  ISETP.GT.AND P3, PT, R171, 0x3f, PT ;  /* 0x0000003fab00780c */ /* 0x000fc60003f64270 */
[----:B------:R2:W-:Y:S01]  /*2060*/  LDGSTS.E.BYPASS.LTC128B.128 [R226+0x900], [R46.64], !P2 ;  /* 0x009000002ee27fae */ /* 0x0005e2000d101d46 */
[----:B------:R-:W-:Y:S01]  /*2070*/  ISETP.GE.AND P2, PT, R65, 0x41, PT ;  /* 0x000000414100780c */ /* 0x000fe20003f46270 */
[C---:B------:R-:W-:Y:S02]  /*2080*/  HMMA.16816.F32.BF16 R92, R8.reuse, R34, RZ ;  /* 0x00000022085c723c */ /* 0x040fe400000418ff */
[----:B------:R3:W-:Y:S04]  /*2090*/  LDGSTS.E.BYPASS.LTC128B.128 [R226+0x1900], [R38.64], !P1 ;  /* 0x0190000026e27fae */ /* 0x0007e8000c901d46 */
[----:B------:R4:W-:Y:S02]  /*20a0*/  LDGSTS.E.BYPASS.LTC128B.128 [R226+0x2900], [R6.64], !P0 ;  /* 0x0290000006e27fae */ /* 0x0009e4000c101d46 */
[C---:B------:R-:W-:Y:S02]  /*20b0*/  HMMA.16816.F32.BF16 R76, R8.reuse, R30, RZ ;  /* 0x0000001e084c723c */ /* 0x040fe400000418ff */
[----:B------:R-:W-:Y:S04]  /*20c0*/  LDSM.16.M88.4 R68, [R220+0x4100] ;  /* 0x00410000dc44783b */ /* 0x000fe80000000200 */
[----:B------:R-:W0:Y:S02]  /*20d0*/  LDGDEPBAR ;  /* 0x00000000000079af */ /* 0x000e240000000000 */
[----:B------:R-:W-:Y:S08]  /*20e0*/  HMMA.16816.F32.BF16 R60, R8, R26, RZ ;  /* 0x0000001a083c723c */ /* 0x000ff000000418ff */
[C---:B------:R-:W-:Y:S01]  /*20f0*/  HMMA.16816.F32.BF16 R8, R12.reuse, R20, RZ ;  /* 0x000000140c08723c */ /* 0x040fe200000418ff */
[----:B--2---:R-:W-:Y:S04]  /*2100*/  LDSM.16.M88.4 R44, [R220+0x5100] ;  /* 0x00510000dc2c783b */ /* 0x004fe80000000200 */
[----:B---3--:R-:W2:Y:S03]  /*2110*/  LDSM.16.M88.4 R36, [R224+0x8100] ;  /* 0x00810000e024783b */ /* 0x008ea60000000200 */
[C---:B------:R-:W-:Y:S08]  /*2120*/  HMMA.16816.F32.BF16 R80, R12.reuse, R22, RZ ;  /* 0x000000160c50723c */ /* 0x040ff000000418ff */
[C---:B------:R-:W-:Y:S08]  /*2130*/  HMMA.16816.F32.BF16 R20, R12.reuse, R32, RZ ;  /* 0x000000200c14723c */ /* 0x040ff000000418ff */
[----:B------:R-:W-:Y:S01]  /*2140*/  HMMA.16816.F32.BF16 R116, R12, R34, RZ ;  /* 0x000000220c74723c */ /* 0x000fe200000418ff */
[----:B------:R-:W3:Y:S07]  /*2150*/  LDSM.16.M88.4 R32, [R224+0x9100] ;  /* 0x00910000e020783b */ /* 0x000eee0000000200 */
[----:B------:R-:W-:Y:S08]  /*2160*/  HMMA.16816.F32.BF16 R8, R40, R56, R8 ;  /* 0x000000382808723c */ /* 0x000ff00000041808 */
[C---:B-1----:R-:W-:Y:S08]  /*2170*/  HMMA.16816.F32.BF16 R48, R12.reuse, R28, RZ ;  /* 0x0000001c0c30723c */ /* 0x042ff000000418ff */
[C---:B------:R-:W-:Y:S01]  /*2180*/  HMMA.16816.F32.BF16 R128, R12.reuse, R30, RZ ;  /* 0x0000001e0c80723c */ /* 0x040fe200000418ff */
[----:B------:R-:W-:Y:S07]  /*2190*/  LDSM.16.M88.4 R28, [R225+0x8100] ;  /* 0x00810000e11c783b */ /* 0x000fee0000000200 */
[C---:B------:R-:W-:Y:S08]  /*21a0*/  HMMA.16816.F32.BF16 R112, R12.reuse, R24, RZ ;  /* 0x000000180c70723c */ /* 0x040ff000000418ff */
[----:B------:R-:W-:Y:S01]  /*21b0*/  HMMA.16816.F32.BF16 R120, R12, R26, RZ ;  /* 0x0000001a0c78723c */ /* 0x000fe200000418ff */
[----:B------:R-:W-:Y:S07]  /*21c0*/  LDSM.16.M88.4 R24, [R225+0x9100] ;  /* 0x00910000e118783b */ /* 0x000fee0000000200 */
[----:B------:R-:W-:Y:S01]  /*21d0*/  HMMA.16816.F32.BF16 R12, R16, R56, R52 ;  /* 0x00000038100c723c */ /* 0x000fe20000041834 */
[----:B------:R-:W1:Y:S07]  /*21e0*/  LDSM.16.M88.4 R52, [R223+0x1000] ;  /* 0x00100000df34783b */ /* 0x000e6e0000000200 */
[----:B--2---:R-:W-:Y:S08]  /*21f0*/  HMMA.16816.F32.BF16 R8, R36, R68, R8 ;  /* 0x000000442408723c */ /* 0x004ff00000041808 */
[----:B------:R-:W-:Y:S08]  /*2200*/  HMMA.16816.F32.BF16 R136, R16, R86, R92 ;  /* 0x000000561088723c */ /* 0x000ff0000004185c */
[----:B------:R-:W-:Y:S01]  /*2210*/  HMMA.16816.F32.BF16 R92, R40, R84, R20 ;  /* 0x00000054285c723c */ /* 0x000fe20000041814 */
[----:B------:R-:W2:Y:S07]  /*2220*/  LDSM.16.M88.4 R20, [R224+0xa100] ;  /* 0x00a10000e014783b */ /* 0x000eae0000000200 */
[-C--:B------:R-:W-:Y:S08]  /*2230*/  HMMA.16816.F32.BF16 R104, R16, R58.reuse, R104 ;  /* 0x0000003a1068723c */ /* 0x080ff00000041868 */
[----:B------:R-:W-:Y:S08]  /*2240*/  HMMA.16816.F32.BF16 R80, R40, R58, R80 ;  /* 0x0000003a2850723c */ /* 0x000ff00000041850 */
[----:B---3--:R-:W-:Y:S01]  /*2250*/  HMMA.16816.F32.BF16 R56, R32, R68, R12 ;  /* 0x000000442038723c */ /* 0x008fe2000004180c */
[----:B------:R-:W-:Y:S07]  /*2260*/  LDSM.16.M88.4 R12, [R225+0xa100] ;  /* 0x00a10000e10c783b */ /* 0x000fee0000000200 */
[C---:B------:R-:W-:Y:S08]  /*2270*/  HMMA.16816.F32.BF16 R124, R16.reuse, R84, R100 ;  /* 0x00000054107c723c */ /* 0x040ff00000041864 */
[C---:B------:R-:W-:Y:S08]  /*2280*/  HMMA.16816.F32.BF16 R140, R16.reuse, R96, R88 ;  /* 0x00000060108c723c */ /* 0x040ff00000041858 */
[C---:B------:R-:W-:Y:S08]  /*2290*/  HMMA.16816.F32.BF16 R152, R16.reuse, R108, R72 ;  /* 0x0000006c1098723c */ /* 0x040ff00000041848 */
[C---:B------:R-:W-:Y:S08]  /*22a0*/  HMMA.16816.F32.BF16 R144, R16.reuse, R98, R76 ;  /* 0x000000621090723c */ /* 0x040ff0000004184c */
[----:B------:R-:W-:Y:S01]  /*22b0*/  HMMA.16816.F32.BF16 R156, R16, R110, R60 ;  /* 0x0000006e109c723c */ /* 0x000fe2000004183c */
[----:B------:R-:W3:Y:S07]  /*22c0*/  LDSM.16.M88.4 R16, [R224+0xb100] ;  /* 0x00b10000e010783b */ /* 0x000eee0000000200 */
[----:B-1----:R-:W-:Y:S01]  /*22d0*/  HMMA.16816.F32.BF16 R72, R28, R52, R8 ;  /* 0x000000341c48723c */ /* 0x002fe20000041808 */
[----:B------:R-:W-:Y:S07]  /*22e0*/  LDSM.16.M88.4 R8, [R225+0xb100] ;  /* 0x00b10000e108783b */ /* 0x000fee0000000200 */
[----:B------:R-:W-:Y:S01]  /*22f0*/  HMMA.16816.F32.BF16 R132, R40, R96, R48 ;  /* 0x000000602884723c */ /* 0x000fe20000041830 */
[----:B------:R-:W1:Y:S07]  /*2300*/  LDSM.16.M88.4 R48, [R223+0x2000] ;  /* 0x00200000df30783b */ /* 0x000e6e0000000200 */
[----:B------:R-:W-:Y:S01]  /*2310*/  HMMA.16816.F32.BF16 R60, R24, R52, R56 ;  /* 0x00000034183c723c */ /* 0x000fe20000041838 */
[----:B------:R-:W1:Y:S07]  /*2320*/  LDSM.16.M88.4 R56, [R220+0x4500] ;  /* 0x00450000dc38783b */ /* 0x000e6e0000000200 */
[----:B------:R-:W-:Y:S08]  /*2330*/  HMMA.16816.F32.BF16 R80, R36, R70, R80 ;  /* 0x000000462450723c */ /* 0x000ff00000041850 */
[----:B--2---:R-:W-:Y:S08]  /*2340*/  HMMA.16816.F32.BF16 R76, R20, R44, R72 ;  /* 0x0000002c144c723c */ /* 0x004ff00000041848 */
[----:B------:R-:W-:Y:S08]  /*2350*/  HMMA.16816.F32.BF16 R100, R40, R86, R116 ;  /* 0x000000562864723c */ /* 0x000ff00000041874 */
[----:B------:R-:W-:Y:S08]  /*2360*/  HMMA.16816.F32.BF16 R84, R32, R70, R104 ;  /* 0x000000462054723c */ /* 0x000ff00000041868 */
[----:B---3--:R-:W-:Y:S01]  /*2370*/  HMMA.16816.F32.BF16 R68, R16, R44, R60 ;  /* 0x0000002c1044723c */ /* 0x008fe2000004183c */
[----:B------:R-:W2:Y:S07]  /*2380*/  LDSM.16.M88.4 R60, [R223+0x1400] ;  /* 0x00140000df3c783b */ /* 0x000eae0000000200 */
[----:B------:R-:W-:Y:S08]  /*2390*/  HMMA.16816.F32.BF16 R72, R28, R54, R80 ;  /* 0x000000361c48723c */ /* 0x000ff00000041850 */
[----:B-1----:R-:W-:Y:S08]  /*23a0*/  HMMA.16816.F32.BF16 R88, R12, R48, R76 ;  /* 0x000000300c58723c */ /* 0x002ff0000004184c */
[----:B------:R-:W-:Y:S08]  /*23b0*/  HMMA.16816.F32.BF16 R80, R24, R54, R84 ;  /* 0x000000361850723c */ /* 0x000ff00000041854 */
[----:B------:R-:W-:Y:S08]  /*23c0*/  HMMA.16816.F32.BF16 R76, R36, R56, R92 ;  /* 0x00000038244c723c */ /* 0x000ff0000004185c */
[----:B------:R-:W-:Y:S01]  /*23d0*/  HMMA.16816.F32.BF16 R112, R40, R108, R112 ;  /* 0x0000006c2870723c */ /* 0x000fe20000041870 */
[----:B------:R-:W-:-:S04]  /*23e0*/  FMUL.FTZ R0, R88, c[0x0][0x320] ;  /* 0x0000c80058007a20 */ /* 0x000fc80000410000 */
[----:B------:R1:W3:Y:S03]  /*23f0*/  MUFU.TANH R161, R0 ;  /* 0x0000000000a17308 */ /* 0x0002e60000002400 */
[C---:B------:R-:W-:Y:S08]  /*2400*/  HMMA.16816.F32.BF16 R128, R40.reuse, R98, R128 ;  /* 0x000000622880723c */ /* 0x040ff00000041880 */
[----:B------:R-:W-:Y:S01]  /*2410*/  HMMA.16816.F32.BF16 R120, R40, R110, R120 ;  /* 0x0000006e2878723c */ /* 0x000fe20000041878 */
[----:B------:R-:W3:Y:S01]  /*2420*/  LDSM.16.M88.4 R40, [R220+0x5500] ;  /* 0x00550000dc28783b */ /* 0x000ee20000000200 */
[----:B-1----:R-:W-:-:S06]  /*2430*/  FMUL.FTZ R0, R89, c[0x0][0x320] ;  /* 0x0000c80059007a20 */ /* 0x002fcc0000410000 */
[----:B------:R-:W-:Y:S01]  /*2440*/  HMMA.16816.F32.BF16 R84, R8, R48, R68 ;  /* 0x000000300854723c */ /* 0x000fe20000041844 */
[----:B------:R1:W1:Y:S07]  /*2450*/  MUFU.TANH R160, R0 ;  /* 0x0000000000a07308 */ /* 0x00026e0000002400 */
[----:B------:R-:W-:Y:S08]  /*2460*/  HMMA.16816.F32.BF16 R68, R20, R46, R72 ;  /* 0x0000002e1444723c */ /* 0x000ff00000041848 */
[----:B------:R-:W-:Y:S01]  /*2470*/  HMMA.16816.F32.BF16 R52, R32, R56, R124 ;  /* 0x000000382034723c */ /* 0x000fe2000004187c */
[----:B-1----:R-:W-:-:S04]  /*2480*/  FMUL.FTZ R0, R90, c[0x0][0x320] ;  /* 0x0000c8005a007a20 */ /* 0x002fc80000410000 */
[----:B------:R1:W1:Y:S03]  /*2490*/  MUFU.TANH R127, R0 ;  /* 0x00000000007f7308 */ /* 0x0002660000002400 */
[----:B------:R-:W-:Y:S01]  /*24a0*/  HMMA.16816.F32.BF16 R72, R16, R46, R80 ;  /* 0x0000002e1048723c */ /* 0x000fe20000041850 */
[----:B------:R-:W3:Y:S07]  /*24b0*/  LDSM.16.M88.4 R44, [R223+0x2400] ;  /* 0x00240000df2c783b */ /* 0x000eee0000000200 */
[----:B--2---:R-:W-:Y:S01]  /*24c0*/  HMMA.16816.F32.BF16 R76, R28, R60, R76 ;  /* 0x0000003c1c4c723c */ /* 0x004fe2000004184c */
[----:B-1----:R-:W-:-:S07]  /*24d0*/  FMUL.FTZ R0, R91, c[0x0][0x320] ;  /* 0x0000c8005b007a20 */ /* 0x002fce0000410000 */
[----:B------:R-:W-:Y:S01]  /*24e0*/  HMMA.16816.F32.BF16 R80, R12, R50, R68 ;  /* 0x000000320c50723c */ /* 0x000fe20000041844 */
[----:B------:R1:W2:Y:S07]  /*24f0*/  MUFU.TANH R126, R0 ;  /* 0x00000000007e7308 */ /* 0x0002ae0000002400 */
[----:B------:R-:W-:Y:S01]  /*2500*/  HMMA.16816.F32.BF16 R68, R24, R60, R52 ;  /* 0x0000003c1844723c */ /* 0x000fe20000041834 */
[----:B------:R-:W2:Y:S07]  /*2510*/  LDSM.16.M88.4 R52, [R220+0x4900] ;  /* 0x00490000dc34783b */ /* 0x000eae0000000200 */
[----:B------:R-:W-:Y:S01]  /*2520*/  HMMA.16816.F32.BF16 R88, R8, R50, R72 ;  /* 0x000000320858723c */ /* 0x000fe20000041848 */
[----:B-1----:R-:W-:-:S04]  /*2530*/  FMUL.FTZ R0, R84, c[0x0][0x320] ;  /* 0x0000c80054007a20 */ /* 0x002fc80000410000 */
[----:B------:R1:W1:Y:S03]  /*2540*/  MUFU.TANH R125, R0 ;  /* 0x00000000007d7308 */ /* 0x0002660000002400 */
[----:B------:R-:W-:Y:S08]  /*2550*/  HMMA.16816.F32.BF16 R48, R36, R58, R100 ;  /* 0x0000003a2430723c */ /* 0x000ff00000041864 */
[----:B---3--:R-:W-:Y:S01]  /*2560*/  HMMA.16816.F32.BF16 R72, R20, R40, R76 ;  /* 0x000000281448723c */ /* 0x008fe2000004184c */
[----:B-1----:R-:W-:-:S07]  /*2570*/  FMUL.FTZ R0, R85, c[0x0][0x320] ;  /* 0x0000c80055007a20 */ /* 0x002fce0000410000 */
[----:B------:R-:W-:Y:S01]  /*2580*/  HMMA.16816.F32.BF16 R76, R32, R58, R136 ;  /* 0x0000003a204c723c */ /* 0x000fe20000041888 */
[----:B------:R1:W3:Y:S07]  /*2590*/  MUFU.TANH R124, R0 ;  /* 0x00000000007c7308 */ /* 0x0002ee0000002400 */
[----:B------:R-:W-:Y:S08]  /*25a0*/  HMMA.16816.F32.BF16 R56, R16, R40, R68 ;  /* 0x000000281038723c */ /* 0x000ff00000041844 */
[----:B------:R-:W-:Y:S01]  /*25b0*/  HMMA.16816.F32.BF16 R68, R28, R62, R48 ;  /* 0x0000003e1c44723c */ /* 0x000fe20000041830 */
[----:B-1----:R-:W-:Y:S01]  /*25c0*/  FMUL.FTZ R0, R86, c[0x0][0x320] ;  /* 0x0000c80056007a20 */ /* 0x002fe20000410000 */
[----:B------:R-:W1:Y:S03]  /*25d0*/  LDSM.16.M88.4 R48, [R223+0x1800] ;  /* 0x00180000df30783b */ /* 0x000e660000000200 */
[----:B------:R2:W1:Y:S02]  /*25e0*/  MUFU.TANH R119, R0 ;  /* 0x0000000000777308 */ /* 0x0004640000002400 */
[----:B--2---:R-:W-:-:S09]  /*25f0*/  FMUL.FTZ R0, R87, c[0x0][0x320] ;  /* 0x0000c80057007a20 */ /* 0x004fd20000410000 */
[----:B------:R-:W-:Y:S01]  /*2600*/  HMMA.16816.F32.BF16 R84, R8, R44, R56 ;  /* 0x0000002c0854723c */ /* 0x000fe20000041838 */
[----:B------:R-:W2:Y:S01]  /*2610*/  LDSM.16.M88.4 R56, [R220+0x5900] ;  /* 0x00590000dc38783b */ /* 0x000ea20000000200 */
[----:B------:R3:W1:Y:S06]  /*2620*/  MUFU.TANH R117, R0 ;  /* 0x0000000000757308 */ /* 0x00066c0000002400 */
[----:B------:R-:W-:Y:S01]  /*2630*/  HMMA.16816.F32.BF16 R68, R20, R42, R68 ;  /* 0x0000002a1444723c */ /* 0x000fe20000041844 */
[----:B---3--:R-:W-:-:S04]  /*2640*/  FMUL.FTZ R0, R80, c[0x0][0x320] ;  /* 0x0000c80050007a20 */ /* 0x008fc80000410000 */
[----:B------:R3:W1:Y:S02]  /*2650*/  MUFU.TANH R118, R0 ;  /* 0x0000000000767308 */ /* 0x0006640000002400 */
[----:B---3--:R-:W-:-:S06]  /*2660*/  FMUL.FTZ R0, R81, c[0x0][0x320] ;  /* 0x0000c80051007a20 */ /* 0x008fcc0000410000 */
[----:B------:R3:W1:Y:S02]  /*2670*/  MUFU.TANH R116, R0 ;  /* 0x0000000000747308 */ /* 0x0006640000002400 */
[----:B---3--:R-:W-:-:S06]  /*2680*/  FMUL.FTZ R0, R82, c[0x0][0x320] ;  /* 0x0000c80052007a20 */ /* 0x008fcc0000410000 */
[----:B------:R3:W1:Y:S02]  /*2690*/  MUFU.TANH R111, R0 ;  /* 0x00000000006f7308 */ /* 0x0006640000002400 */
[----:B---3--:R-:W-:Y:S02]  /*26a0*/  FMUL.FTZ R0, R83, c[0x0][0x320] ;  /* 0x0000c80053007a20 */ /* 0x008fe40000410000 */
[----:B------:R-:W-:Y:S04]  /*26b0*/  HMMA.16816.F32.BF16 R80, R12, R44, R72 ;  /* 0x0000002c0c50723c */ /* 0x000fe80000041848 */
[----:B------:R3:W1:Y:S04]  /*26c0*/  MUFU.TANH R110, R0 ;  /* 0x00000000006e7308 */ /* 0x0006680000002400 */
[----:B------:R-:W-:Y:S08]  /*26d0*/  HMMA.16816.F32.BF16 R72, R24, R62, R76 ;  /* 0x0000003e1848723c */ /* 0x000ff0000004184c */
[----:B------:R-:W-:Y:S01]  /*26e0*/  HMMA.16816.F32.BF16 R76, R36, R52, R132 ;  /* 0x00000034244c723c */ /* 0x000fe20000041884 */
[----:B---3--:R-:W-:-:S04]  /*26f0*/  FMUL.FTZ R0, R88, c[0x0][0x320] ;  /* 0x0000c80058007a20 */ /* 0x008fc80000410000 */
[----:B------:R3:W1:Y:S03]  /*2700*/  MUFU.TANH R109, R0 ;  /* 0x00000000006d7308 */ /* 0x0006660000002400 */
[----:B------:R-:W-:Y:S08]  /*2710*/  HMMA.16816.F32.BF16 R60, R32, R52, R140 ;  /* 0x00000034203c723c */ /* 0x000ff0000004188c */
[----:B------:R-:W-:Y:S01]  /*2720*/  HMMA.16816.F32.BF16 R72, R16, R42, R72 ;  /* 0x0000002a1048723c */ /* 0x000fe20000041848 */
[----:B------:R-:W4:Y:S01]  /*2730*/  LDSM.16.M88.4 R40, [R223+0x2800] ;  /* 0x00280000df28783b */ /* 0x000f220000000200 */
[----:B---3--:R-:W-:-:S06]  /*2740*/  FMUL.FTZ R0, R89, c[0x0][0x320] ;  /* 0x0000c80059007a20 */ /* 0x008fcc0000410000 */
[-C--:B-1----:R-:W-:Y:S01]  /*2750*/  HMMA.16816.F32.BF16 R76, R28, R48.reuse, R76 ;  /* 0x000000301c4c723c */ /* 0x082fe2000004184c */
[----:B------:R1:W3:Y:S07]  /*2760*/  MUFU.TANH R108, R0 ;  /* 0x00000000006c7308 */ /* 0x0002ee0000002400 */
[----:B------:R-:W-:Y:S01]  /*2770*/  HMMA.16816.F32.BF16 R60, R24, R48, R60 ;  /* 0x00000030183c723c */ /* 0x000fe2000004183c */
[----:B-1----:R-:W-:-:S04]  /*2780*/  FMUL.FTZ R0, R90, c[0x0][0x320] ;  /* 0x0000c8005a007a20 */ /* 0x002fc80000410000 */
[----:B------:R1:W1:Y:S11]  /*2790*/  MUFU.TANH R107, R0 ;  /* 0x00000000006b7308 */ /* 0x0002760000002400 */
[----:B------:R-:W-:Y:S08]  /*27a0*/  @!UPT UIADD3 URZ, URZ, URZ, URZ ;  /* 0x0000003f3f3ff290 */ /* 0x000ff0000fffe03f */
[----:B--2---:R-:W-:Y:S01]  /*27b0*/  HMMA.16816.F32.BF16 R60, R16, R56, R60 ;  /* 0x00000038103c723c */ /* 0x004fe2000004183c */
[----:B-1----:R-:W-:-:S07]  /*27c0*/  FMUL.FTZ R0, R91, c[0x0][0x320] ;  /* 0x0000c8005b007a20 */ /* 0x002fce0000410000 */
[----:B------:R-:W-:Y:S01]  /*27d0*/  HMMA.16816.F32.BF16 R88, R8, R46, R72 ;  /* 0x0000002e0858723c */ /* 0x000fe20000041848 */
[----:B------:R1:W2:Y:S07]  /*27e0*/  MUFU.TANH R105, R0 ;  /* 0x0000000000697308 */ /* 0x0002ae0000002400 */
[----:B------:R-:W-:Y:S08]  /*27f0*/  HMMA.16816.F32.BF16 R72, R20, R56, R76 ;  /* 0x000000381448723c */ /* 0x000ff0000004184c */
        /* <DEDUP_REMOVED lines=10> */
[----:B------:R-:W-:Y:S01]  /*28a0*/  HMMA.16816.F32.BF16 R76, R16, R58, R76 ;  /* 0x0000003a104c723c */ /* 0x000fe2000004184c */
[----:B-1----:R-:W-:-:S07]  /*28b0*/  FMUL.FTZ R0, R83, c[0x0][0x320] ;  /* 0x0000c80053007a20 */ /* 0x002fce0000410000 */
[----:B------:R-:W-:Y:S01]  /*28c0*/  HMMA.16816.F32.BF16 R80, R12, R46, R68 ;  /* 0x0000002e0c50723c */ /* 0x000fe20000041844 */
[----:B------:R-:W1:Y:S01]  /*28d0*/  LDSM.16.M88.4 R44, [R220+0x4d00] ;  /* 0x004d0000dc2c783b */ /* 0x000e620000000200 */
[----:B------:R2:W1:Y:S06]  /*28e0*/  MUFU.TANH R102, R0 ;  /* 0x0000000000667308 */ /* 0x00046c0000002400 */
[----:B------:R-:W-:Y:S01]  /*28f0*/  HMMA.16816.F32.BF16 R68, R36, R54, R128 ;  /* 0x000000362444723c */ /* 0x000fe20000041880 */
[----:B------:R-:W1:Y:S07]  /*2900*/  LDSM.16.M88.4 R52, [R223+0x1c00] ;  /* 0x001c0000df34783b */ /* 0x000e6e0000000200 */
[----:B----4-:R-:W-:Y:S01]  /*2910*/  HMMA.16816.F32.BF16 R76, R8, R42, R76 ;  /* 0x0000002a084c723c */ /* 0x010fe2000004184c */
[----:B--2---:R-:W-:-:S04]  /*2920*/  FMUL.FTZ R0, R84, c[0x0][0x320] ;  /* 0x0000c80054007a20 */ /* 0x004fc80000410000 */
[----:B------:R2:W4:Y:S11]  /*2930*/  MUFU.TANH R100, R0 ;  /* 0x0000000000647308 */ /* 0x0005360000002400 */
[----:B------:R-:W-:Y:S01]  /*2940*/  HMMA.16816.F32.BF16 R68, R28, R50, R68 ;  /* 0x000000321c44723c */ /* 0x000fe20000041844 */
[----:B------:R-:W1:Y:S01]  /*2950*/  LDSM.16.M88.4 R48, [R220+0x5d00] ;  /* 0x005d0000dc30783b */ /* 0x000e620000000200 */
[----:B--2---:R-:W-:-:S06]  /*2960*/  FMUL.FTZ R0, R85, c[0x0][0x320] ;  /* 0x0000c80055007a20 */ /* 0x004fcc0000410000 */
[----:B------:R-:W-:Y:S01]  /*2970*/  FMUL.FTZ R76, R76, c[0x0][0x320] ;  /* 0x0000c8004c4c7a20 */ /* 0x000fe20000410000 */
[----:B------:R2:W1:Y:S01]  /*2980*/  MUFU.TANH R101, R0 ;  /* 0x0000000000657308 */ /* 0x0004620000002400 */
[----:B------:R-:W-:-:S07]  /*2990*/  FMUL.FTZ R77, R77, c[0x0][0x320] ;  /* 0x0000c8004d4d7a20 */ /* 0x000fce0000410000 */
[----:B------:R-:W1:Y:S01]  /*29a0*/  MUFU.TANH R76, R76 ;  /* 0x0000004c004c7308 */ /* 0x000e620000002400 */
[----:B--2---:R-:W-:-:S07]  /*29b0*/  FMUL.FTZ R0, R86, c[0x0][0x320] ;  /* 0x0000c80056007a20 */ /* 0x004fce0000410000 */
[----:B------:R-:W2:Y:S08]  /*29c0*/  MUFU.TANH R77, R77 ;  /* 0x0000004d004d7308 */ /* 0x000eb00000002400 */
[----:B------:R1:W1:Y:S02]  /*29d0*/  MUFU.TANH R99, R0 ;  /* 0x0000000000637308 */ /* 0x0002640000002400 */
[----:B-1----:R-:W-:-:S02]  /*29e0*/  FMUL.FTZ R0, R87, c[0x0][0x320] ;  /* 0x0000c80057007a20 */ /* 0x002fc40000410000 */
[----:B------:R-:W-:Y:S04]  /*29f0*/  HMMA.16816.F32.BF16 R84, R8, R40, R60 ;  /* 0x000000280854723c */ /* 0x000fe8000004183c */
[----:B------:R1:W1:Y:S04]  /*2a00*/  MUFU.TANH R96, R0 ;  /* 0x0000000000607308 */ /* 0x0002680000002400 */
[----:B------:R-:W-:Y:S08]  /*2a10*/  HMMA.16816.F32.BF16 R60, R20, R58, R68 ;  /* 0x0000003a143c723c */ /* 0x000ff00000041844 */
[----:B------:R-:W-:Y:S01]  /*2a20*/  HMMA.16816.F32.BF16 R68, R32, R44, R152 ;  /* 0x0000002c2044723c */ /* 0x000fe20000041898 */
[----:B-1----:R-:W-:-:S04]  /*2a30*/  FMUL.FTZ R0, R80, c[0x0][0x320] ;  /* 0x0000c80050007a20 */ /* 0x002fc80000410000 */
[----:B------:R1:W1:Y:S03]  /*2a40*/  MUFU.TANH R98, R0 ;  /* 0x0000000000627308 */ /* 0x0002660000002400 */
[----:B------:R-:W-:Y:S01]  /*2a50*/  HMMA.16816.F32.BF16 R32, R32, R46, R156 ;  /* 0x0000002e2020723c */ /* 0x000fe2000004189c */
[----:B-1----:R-:W-:Y:S11]  /*2a60*/  FMUL.FTZ R0, R81, c[0x0][0x320] ;  /* 0x0000c80051007a20 */ /* 0x002ff60000410000 */
[----:B------:R-:W-:Y:S04]  /*2a70*/  @!UPT UIADD3 URZ, URZ, URZ, URZ ;  /* 0x0000003f3f3ff290 */ /* 0x000fe8000fffe03f */
[C---:B------:R-:W-:Y:S01]  /*2a80*/  HMMA.16816.F32.BF16 R68, R24.reuse, R52, R68 ;  /* 0x000000341844723c */ /* 0x040fe20000041844 */
[----:B------:R1:W1:Y:S07]  /*2a90*/  MUFU.TANH R97, R0 ;  /* 0x0000000000617308 */ /* 0x00026e0000002400 */
[----:B------:R-:W-:Y:S01]  /*2aa0*/  HMMA.16816.F32.BF16 R24, R24, R54, R32 ;  /* 0x000000361818723c */ /* 0x000fe20000041820 */
[----:B-1----:R-:W-:-:S04]  /*2ab0*/  FMUL.FTZ R0, R82, c[0x0][0x320] ;  /* 0x0000c80052007a20 */ /* 0x002fc80000410000 */
        /* <DEDUP_REMOVED lines=13> */
[----:B------:R-:W2:Y:S01]  /*2b90*/  LDSM.16.M88.4 R36, [R223+0x2c00] ;  /* 0x002c0000df24783b */ /* 0x000ea20000000200 */
        /* <DEDUP_REMOVED lines=14> */
[----:B--2---:R-:W-:Y:S07]  /*2c80*/  HMMA.16816.F32.BF16 R56, R12, R36, R56 ;  /* 0x000000240c38723c */ /* 0x004fee0000041838 */
[----:B------:R-:W2:Y:S01]  /*2c90*/  MUFU.TANH R75, R75 ;  /* 0x0000004b004b7308 */ /* 0x000ea20000002400 */
[----:B------:R-:W-:Y:S01]  /*2ca0*/  HMMA.16816.F32.BF16 R20, R20, R50, R28 ;  /* 0x000000321414723c */ /* 0x000fe2000004181c */
[----:B-1----:R-:W-:-:S07]  /*2cb0*/  FMUL.FTZ R0, R80, c[0x0][0x320] ;  /* 0x0000c80050007a20 */ /* 0x002fce0000410000 */
[C---:B------:R-:W-:Y:S01]  /*2cc0*/  HMMA.16816.F32.BF16 R28, R8.reuse, R36, R40 ;  /* 0x00000024081c723c */ /* 0x040fe20000041828 */
        /* <DEDUP_REMOVED lines=8> */
[----:B------:R1:W1:Y:S08]  /*2d50*/  MUFU.TANH R90, R0 ;  /* 0x00000000005a7308 */ /* 0x0002700000002400 */
        /* <DEDUP_REMOVED lines=11> */
[----:B------:R-:W-:-:S07]  /*2e10*/  FMUL.FTZ R15, R15, c[0x0][0x320] ;  /* 0x0000c8000f0f7a20 */ /* 0x000fce0000410000 */
[----:B------:R-:W2:Y:S01]  /*2e20*/  MUFU.TANH R26, R12 ;  /* 0x0000000c001a7308 */ /* 0x000ea20000002400 */
[----:B-1----:R-:W-:-:S07]  /*2e30*/  FMUL.FTZ R0, R83, c[0x0][0x320] ;  /* 0x0000c80053007a20 */ /* 0x002fce0000410000 */
[----:B------:R-:W1:Y:S08]  /*2e40*/  MUFU.TANH R25, R14 ;  /* 0x0000000e00197308 */ /* 0x000e700000002400 */
[----:B------:R1:W1:Y:S08]  /*2e50*/  MUFU.TANH R88, R0 ;  /* 0x0000000000587308 */ /* 0x0002700000002400 */
[----:B------:R-:W2:Y:S01]  /*2e60*/  MUFU.TANH R40, R15 ;  /* 0x0000000f00287308 */ /* 0x000ea20000002400 */
[----:B-1----:R-:W-:-:S07]  /*2e70*/  FMUL.FTZ R0, R84, c[0x0][0x320] ;  /* 0x0000c80054007a20 */ /* 0x002fce0000410000 */
[----:B------:R-:W1:Y:S08]  /*2e80*/  MUFU.TANH R23, R8 ;  /* 0x0000000800177308 */ /* 0x000e700000002400 */
[----:B------:R1:W1:Y:S08]  /*2e90*/  MUFU.TANH R83, R0 ;  /* 0x0000000000537308 */ /* 0x0002700000002400 */
[----:B------:R-:W2:Y:S01]  /*2ea0*/  MUFU.TANH R24, R9 ;  /* 0x0000000900187308 */ /* 0x000ea20000002400 */
[----:B-1----:R-:W-:-:S07]  /*2eb0*/  FMUL.FTZ R0, R85, c[0x0][0x320] ;  /* 0x0000c80055007a20 */ /* 0x002fce0000410000 */
[----:B------:R-:W1:Y:S08]  /*2ec0*/  MUFU.TANH R22, R10 ;  /* 0x0000000a00167308 */ /* 0x000e700000002400 */
[----:B------:R1:W1:Y:S02]  /*2ed0*/  MUFU.TANH R82, R0 ;  /* 0x0000000000527308 */ /* 0x0002640000002400 */
[----:B-1----:R-:W-:-:S06]  /*2ee0*/  FMUL.FTZ R0, R86, c[0x0][0x320] ;  /* 0x0000c80056007a20 */ /* 0x002fcc0000410000 */
        /* <DEDUP_REMOVED lines=16> */
[----:B------:R-:W1:Y:S08]  /*2ff0*/  MUFU.TANH R30, R11 ;  /* 0x0000000b001e7308 */ /* 0x000e700000002400 */
[----:B------:R1:W1:Y:S02]  /*3000*/  MUFU.TANH R27, R0 ;  /* 0x00000000001b7308 */ /* 0x0002640000002400 */
[----:B-1----:R-:W-:-:S06]  /*3010*/  FMUL.FTZ R0, R31, c[0x0][0x320] ;  /* 0x0000c8001f007a20 */ /* 0x002fcc0000410000 */
[----:B------:R-:W1:Y:S08]  /*3020*/  MUFU.TANH R31, R13 ;  /* 0x0000000d001f7308 */ /* 0x000e700000002400 */
[----:B------:R1:W1:Y:S02]  /*3030*/  MUFU.TANH R29, R0 ;  /* 0x00000000001d7308 */ /* 0x0002640000002400 */
[----:B-1----:R-:W-:-:S04]  /*3040*/  LEA R0, R150, R148, 0x5 ;  /* 0x0000009496007211 */ /* 0x002fc800078e28ff */
[----:B------:R-:W-:Y:S01]  /*3050*/  IADD3 R0, R149, R0, RZ ;  /* 0x0000000095007210 */ /* 0x000fe20007ffe0ff */
[----:B------:R-:W-:Y:S06]  /*3060*/  BAR.SYNC.DEFER_BLOCKING 0x0 ;  /* 0x0000000000007b1d */ /* 0x000fec0000010000 */
[----:B------:R-:W-:Y:S05]  /*3070*/  @!P2 BRA `(.L_x_31) ;  /* 0x000004300000a947 */ /* 0x000fea0003800000 */
[----:B--234-:R-:W-:Y:S01]  /*3080*/  ISETP.NE.AND P1, PT, R176, 0x1, PT ;  /* 0x00000001b000780c */ /* 0x01cfe20003f25270 */
[----:B------:R-:W-:Y:S02]  /*3090*/  IMAD R3, R174, 0x40, R175 ;  /* 0x00000040ae037824 */ /* 0x000fe400078e02af */
[----:B------:R-:W-:-:S03]  /*30a0*/  IMAD.MOV.U32 R227, RZ, RZ, RZ ;  /* 0x000000ffffe37224 */ /* 0x000fc600078e00ff */
[----:B------:R-:W-:-:S05]  /*30b0*/  IADD3 R3, R3, -0x80, R171 ;  /* 0xffffff8003037810 */ /* 0x000fca0007ffe0ab */
[----:B------:R-:W-:Y:S02]  /*30c0*/  IMAD.MOV.U32 R2, RZ, RZ, R3 ;  /* 0x000000ffff027224 */ /* 0x000fe400078e0003 */
[----:B------:R-:W-:-:S05]  /*30d0*/  @P1 IMAD.HI.U32 R5, R3, c[0x0][0x2bc], RZ ;  /* 0x0000af0003051a27 */ /* 0x000fca00078e00ff */
[----:B------:R-:W-:-:S04]  /*30e0*/  @P1 SHF.R.U32.HI R2, RZ, c[0x0][0x2c0], R5 ;  /* 0x0000b000ff021a19 */ /* 0x000fc80000011605 */
[----:B------:R-:W-:-:S04]  /*30f0*/  @!P3 IADD3 R5, P0, R2, R172, RZ ;  /* 0x000000ac0205b210 */ /* 0x000fc80007f1e0ff */
[----:B------:R-:W-:Y:S02]  /*3100*/  @!P3 LEA.HI.X.SX32 R7, R2, R170, 0x1, P0 ;  /* 0x000000aa0207b211 */ /* 0x000fe400000f0eff */
[----:B------:R-:W-:-:S04]  /*3110*/  @!P3 LEA R6, P0, R5, c[0x0][0x2a0], 0x2 ;  /* 0x0000a8000506ba11 */ /* 0x000fc800078010ff */
[----:B------:R-:W-:-:S05]  /*3120*/  @!P3 LEA.HI.X R7, R5, c[0x0][0x2a4], R7, 0x2, P0 ;  /* 0x0000a9000507ba11 */ /* 0x000fca00000f1407 */
[----:B------:R1:W2:Y:S01]  /*3130*/  @!P3 LDG.E R227, [R6.64] ;  /* 0x0000000606e3b981 */ /* 0x0002a2000c1e1900 */
[----:B------:R-:W-:Y:S01]  /*3140*/  IMAD.MOV R2, RZ, RZ, -R2 ;  /* 0x000000ffff027224 */ /* 0x000fe200078e0a02 */
[----:B------:R-:W-:Y:S01]  /*3150*/  SEL R21, RZ, 0x10, P6 ;  /* 0x00000010ff157807 */ /* 0x000fe20003000000 */
[----:B------:R-:W-:Y:S01]  /*3160*/  IMAD.SHL.U32 R8, R64, 0x2, RZ ;  /* 0x0000000240087824 */ /* 0x000fe200078e00ff */
[----:B------:R-:W-:Y:S01]  /*3170*/  SEL R20, RZ, 0x10, P5 ;  /* 0x00000010ff147807 */ /* 0x000fe20002800000 */
[----:B------:R-:W-:Y:S01]  /*3180*/  IMAD R228, R2, c[0x0][0x2b8], R3 ;  /* 0x0000ae0002e47a24 */ /* 0x000fe200078e0203 */
[----:B------:R-:W-:Y:S01]  /*3190*/  SEL R19, RZ, 0x10, P4 ;  /* 0x00000010ff137807 */ /* 0x000fe20002000000 */
[----:B------:R-:W-:Y:S01]  /*31a0*/  IMAD.SHL.U32 R16, R183, 0x2, RZ ;  /* 0x00000002b7107824 */ /* 0x000fe200078e00ff */
[----:B------:R-:W-:Y:S02]  /*31b0*/  IADD3 R12, -R20, 0x10, RZ ;  /* 0x00000010140c7810 */ /* 0x000fe40007ffe1ff */
[----:B------:R-:W-:-:S02]  /*31c0*/  SHF.R.S32.HI R2, RZ, 0x1f, R228 ;  /* 0x0000001fff027819 */ /* 0x000fc400000114e4 */
[----:B------:R-:W-:Y:S02]  /*31d0*/  SHF.L.U64.HI R9, R64, 0x1, R166 ;  /* 0x0000000140097819 */ /* 0x000fe400000102a6 */
[----:B------:R-:W-:Y:S01]  /*31e0*/  LOP3.LUT R12, R12, 0xf, RZ, 0xc0, !PT ;  /* 0x0000000f0c0c7812 */ /* 0x000fe200078ec0ff */
[----:B------:R-:W-:Y:S01]  /*31f0*/  IMAD R5, R2, c[0x0][0x1e0], RZ ;  /* 0x0000780002057a24 */ /* 0x000fe200078e02ff */
[----:B------:R-:W-:Y:S01]  /*3200*/  IADD3 R10, -R19, 0x10, RZ ;  /* 0x00000010130a7810 */ /* 0x000fe20007ffe1ff */
[----:B------:R-:W-:Y:S01]  /*3210*/  IMAD.WIDE.U32 R2, R228, c[0x0][0x1e0], RZ ;  /* 0x00007800e4027a25 */ /* 0x000fe200078e00ff */
[----:B------:R-:W-:Y:S02]  /*3220*/  SHF.L.U64.HI R17, R184, 0x1, R165 ;  /* 0x00000001b8117819 */ /* 0x000fe400000102a5 */
[----:B------:R-:W-:Y:S01]  /*3230*/  LOP3.LUT R10, R10, 0xf, RZ, 0xc0, !PT ;  /* 0x0000000f0a0a7812 */ /* 0x000fe200078ec0ff */
[----:B------:R-:W-:Y:S01]  /*3240*/  IMAD R5, R228, c[0x0][0x1e4], R5 ;  /* 0x00007900e4057a24 */ /* 0x000fe200078e0205 */
[----:B------:R-:W-:-:S03]  /*3250*/  SHF.L.U64.HI R18, R183, 0x1, R164 ;  /* 0x00000001b7127819 */ /* 0x000fc600000102a4 */
[----:B------:R-:W-:Y:S01]  /*3260*/  IMAD.IADD R3, R3, 0x1, R5 ;  /* 0x0000000103037824 */ /* 0x000fe200078e0205 */
[----:B-1----:R-:W-:-:S04]  /*3270*/  IADD3 R6, -R21, 0x10, RZ ;  /* 0x0000001015067810 */ /* 0x002fc80007ffe1ff */
[----:B------:R-:W-:Y:S02]  /*3280*/  LOP3.LUT R6, R6, 0xf, RZ, 0xc0, !PT ;  /* 0x0000000f06067812 */ /* 0x000fe400078ec0ff */
[----:B--2---:R-:W-:Y:S01]  /*3290*/  SHF.R.S32.HI R5, RZ, 0x1f, R227 ;  /* 0x0000001fff057819 */ /* 0x004fe200000114e3 */
[----:B------:R-:W-:-:S04]  /*32a0*/  IMAD.WIDE.U32 R2, R227, c[0x0][0x1f0], R2 ;  /* 0x00007c00e3027a25 */ /* 0x000fc800078e0002 */
[----:B------:R-:W-:Y:S01]  /*32b0*/  IMAD R5, R5, c[0x0][0x1f0], RZ ;  /* 0x00007c0005057a24 */ /* 0x000fe200078e02ff */
[----:B------:R-:W-:-:S03]  /*32c0*/  IADD3 R2, P0, R168, R2, RZ ;  /* 0x00000002a8027210 */ /* 0x000fc60007f1e0ff */
[----:B------:R-:W-:-:S05]  /*32d0*/  IMAD R5, R227, c[0x0][0x1f4], R5 ;  /* 0x00007d00e3057a24 */ /* 0x000fca00078e0205 */
[----:B------:R-:W-:Y:S02]  /*32e0*/  IADD3.X R5, R167, R3, R5, P0, !PT ;  /* 0x00000003a7057210 */ /* 0x000fe400007fe405 */
[----:B------:R-:W-:-:S04]  /*32f0*/  LEA R7, P0, R2, c[0x0][0x1c8], 0x1 ;  /* 0x0000720002077a11 */ /* 0x000fc800078008ff */
[----:B------:R-:W-:Y:S02]  /*3300*/  LEA.HI.X R5, R2, c[0x0][0x1cc], R5, 0x1, P0 ;  /* 0x0000730002057a11 */ /* 0x000fe400000f0c05 */
[----:B------:R-:W1:Y:S04]  /*3310*/  SHFL.IDX PT, R2, R7, 0x1, 0x1c1f ;  /* 0x003c1f0007027f89 */ /* 0x000e6800000e0000 */
[----:B------:R-:W2:Y:S01]  /*3320*/  SHFL.IDX PT, R3, R5, 0x1, 0x1c1f ;  /* 0x003c1f0005037f89 */ /* 0x000ea200000e0000 */
[----:B-1----:R-:W-:Y:S01]  /*3330*/  IADD3 R14, P1, P0, R6, R2, R8 ;  /* 0x00000002060e7210 */ /* 0x002fe2000783e008 */
[----:B------:R-:W-:-:S03]  /*3340*/  IMAD.SHL.U32 R6, R184, 0x2, RZ ;  /* 0x00000002b8067824 */ /* 0x000fc600078e00ff */
[----:B--2---:R-:W-:Y:S02]  /*3350*/  IADD3.X R15, RZ, R3, R9, P1, P0 ;  /* 0x00000003ff0f7210 */ /* 0x004fe40000fe0409 */
[----:B------:R-:W-:-:S04]  /*3360*/  IADD3 R12, P1, P0, R12, R2, R6 ;  /* 0x000000020c0c7210 */ /* 0x000fc8000783e006 */
[-C--:B------:R-:W-:Y:S02]  /*3370*/  IADD3.X R13, RZ, R3.reuse, R17, P1, P0 ;  /* 0x00000003ff0d7210 */ /* 0x080fe40000fe0411 */
[----:B------:R-:W-:Y:S02]  /*3380*/  IADD3 R10, P1, P0, R10, R2, R16 ;  /* 0x000000020a0a7210 */ /* 0x000fe4000783e010 */
[----:B------:R-:W1:Y:S02]  /*3390*/  SHFL.IDX PT, R2, R7, RZ, 0x1c1f ;  /* 0x001c1fff07027589 */ /* 0x000e6400000e0000 */
[----:B------:R-:W-:Y:S02]  /*33a0*/  IADD3.X R11, RZ, R3, R18, P1, P0 ;  /* 0x00000003ff0b7210 */ /* 0x000fe40000fe0412 */
[----:B------:R-:W2:Y:S01]  /*33b0*/  SHFL.IDX PT, R3, R5, RZ, 0x1c1f ;  /* 0x001c1fff05037589 */ /* 0x000ea200000e0000 */
[----:B-1----:R-:W-:-:S05]  /*33c0*/  IADD3 R8, P0, R2, R8, RZ ;  /* 0x0000000802087210 */ /* 0x002fca0007f1e0ff */
[----:B--2---:R-:W-:Y:S01]  /*33d0*/  IMAD.X R9, R3, 0x1, R9, P0 ;  /* 0x0000000103097824 */ /* 0x004fe200000e0609 */
[----:B------:R-:W-:-:S04]  /*33e0*/  IADD3 R6, P0, R2, R6, RZ ;  /* 0x0000000602067210 */ /* 0x000fc80007f1e0ff */
[----:B------:R1:W-:Y:S01]  /*33f0*/  LDGSTS.E.BYPASS.LTC128B.128 [R226+0x3100], [R8.64], !P6 ;  /* 0x0310000008e27fae */ /* 0x0003e2000f101d46 */
[----:B------:R-:W-:Y:S01]  /*3400*/  IMAD.X R7, R3, 0x1, R17, P0 ;  /* 0x0000000103077824 */ /* 0x000fe200000e0611 */
[----:B------:R-:W-:-:S04]  /*3410*/  IADD3 R2, P0, R2, R16, RZ ;  /* 0x0000001002027210 */ /* 0x000fc80007f1e0ff */
[----:B------:R1:W-:Y:S01]  /*3420*/  LDGSTS.E.BYPASS.LTC128B.128 [R226+0x4100], [R6.64], !P5 ;  /* 0x0410000006e27fae */ /* 0x0003e2000e901d46 */
[----:B------:R-:W-:Y:S01]  /*3430*/  IMAD.X R3, R3, 0x1, R18, P0 ;  /* 0x0000000103037824 */ /* 0x000fe200000e0612 */
[----:B------:R-:W-:-:S04]  /*3440*/  ISETP.NE.U32.AND P0, PT, R21, RZ, PT ;  /* 0x000000ff1500720c */ /* 0x000fc80003f05070 */
[----:B------:R1:W-:Y:S09]  /*3450*/  LDGSTS.E.BYPASS.LTC128B.128 [R226+0x5100], [R2.64], !P4 ;  /* 0x0510000002e27fae */ /* 0x0003f2000e101d46 */
[----:B------:R1:W-:Y:S01]  /*3460*/  LDGSTS.E.BYPASS.LTC128B.128.ZFILL [R226+0x3900], [R14.64], P0 ;  /* 0x039000000ee27fae */ /* 0x0003e20008141d46 */
[----:B------:R-:W-:-:S13]  /*3470*/  ISETP.NE.U32.AND P0, PT, R20, RZ, PT ;  /* 0x000000ff1400720c */ /* 0x000fda0003f05070 */
[----:B------:R1:W-:Y:S01]  /*3480*/  LDGSTS.E.BYPASS.LTC128B.128.ZFILL [R226+0x4900], [R12.64], P0 ;  /* 0x049000000ce27fae */ /* 0x0003e20008141d46 */
[----:B------:R-:W-:-:S13]  /*3490*/  ISETP.NE.U32.AND P0, PT, R19, RZ, PT ;  /* 0x000000ff1300720c */ /* 0x000fda0003f05070 */
[----:B------:R1:W-:Y:S02]  /*34a0*/  LDGSTS.E.BYPASS.LTC128B.128.ZFILL [R226+0x5900], [R10.64], P0 ;  /* 0x059000000ae27fae */ /* 0x0003e40008141d46 */
.L_x_31:
[----:B-1234-:R-:W-:Y:S01]  /*34b0*/  LOP3.LUT R2, R162, 0xffffffe0, RZ, 0xc0, !PT ;  /* 0xffffffe0a2027812 */ /* 0x01efe200078ec0ff */
[----:B------:R-:W-:Y:S01]  /*34c0*/  IMAD.SHL.U32 R221, R0, 0x2, RZ ;  /* 0x0000000200dd7824 */ /* 0x000fe200078e00ff */
[----:B------:R-:W0:Y:S03]  /*34d0*/  LDGDEPBAR ;  /* 0x00000000000079af */ /* 0x000e260000000000 */
[----:B------:R-:W-:Y:S02]  /*34e0*/  IMAD.IADD R2, R163, 0x1, -R2 ;  /* 0x00000001a3027824 */ /* 0x000fe400078e0a02 */
[----:B------:R-:W-:-:S03]  /*34f0*/  IMAD R222, R4, 0x2, R221 ;  /* 0x0000000204de7824 */ /* 0x000fc600078e02dd */
[----:B------:R-:W-:-:S04]  /*3500*/  SHF.R.S32.HI R3, RZ, 0x1f, R2 ;  /* 0x0000001fff037819 */ /* 0x000fc80000011402 */
[----:B------:R-:W-:-:S04]  /*3510*/  LEA.HI R3, R3, R2, RZ, 0x2 ;  /* 0x0000000203037211 */ /* 0x000fc800078f10ff */
[----:B------:R-:W-:-:S05]  /*3520*/  LOP3.LUT R3, R3, 0x7ffffffc, RZ, 0xc0, !PT ;  /* 0x7ffffffc03037812 */ /* 0x000fca00078ec0ff */
[----:B------:R-:W-:-:S04]  /*3530*/  IMAD.IADD R2, R2, 0x1, -R3 ;  /* 0x0000000102027824 */ /* 0x000fc800078e0a03 */
[----:B------:R-:W-:-:S05]  /*3540*/  IMAD R2, R2, -0x2, R151 ;  /* 0xfffffffe02027824 */ /* 0x000fca00078e0297 */
[----:B------:R-:W-:-:S04]  /*3550*/  ISETP.GT.AND P0, PT, R2, RZ, PT ;  /* 0x000000ff0200720c */ /* 0x000fc80003f04270 */
[----:B------:R-:W-:Y:S02]  /*3560*/  FSEL R15, R119, -INF , P0 ;  /* 0xff800000770f7808 */ /* 0x000fe40000000000 */
[----:B------:R-:W-:Y:S02]  /*3570*/  FSEL R10, R125, -INF , P0 ;  /* 0xff8000007d0a7808 */ /* 0x000fe40000000000 */
[----:B------:R-:W-:Y:S02]  /*3580*/  FSEL R39, R127, -INF , P0 ;  /* 0xff8000007f277808 */ /* 0x000fe40000000000 */
[----:B------:R-:W-:Y:S02]  /*3590*/  FSEL R32, R161, -INF , P0 ;  /* 0xff800000a1207808 */ /* 0x000fe40000000000 */
[----:B------:R-:W-:-:S04]  /*35a0*/  ISETP.GT.AND P0, PT, R2, 0x1, PT ;  /* 0x000000010200780c */ /* 0x000fc80003f04270 */
[----:B------:R-:W-:Y:S02]  /*35b0*/  FSEL R16, R117, -INF , P0 ;  /* 0xff80000075107808 */ /* 0x000fe40000000000 */
[----:B------:R-:W-:Y:S02]  /*35c0*/  FSEL R11, R124, -INF , P0 ;  /* 0xff8000007c0b7808 */ /* 0x000fe40000000000 */
[----:B------:R-:W-:Y:S02]  /*35d0*/  FSEL R44, R126, -INF , P0 ;  /* 0xff8000007e2c7808 */ /* 0x000fe40000000000 */
[----:B------:R-:W-:Y:S02]  /*35e0*/  FSEL R36, R160, -INF , P0 ;  /* 0xff800000a0247808 */ /* 0x000fe40000000000 */
[----:B------:R-:W-:Y:S02]  /*35f0*/  ISETP.GT.AND P0, PT, R2, 0x8, PT ;  /* 0x000000080200780c */ /* 0x000fe40003f04270 */
[----:B------:R-:W-:-:S02]  /*3600*/  FMNMX.FTZ R3, R10, R11, !PT ;  /* 0x0000000b0a037209 */ /* 0x000fc40007810000 */
        /* <DEDUP_REMOVED lines=54> */
[----:B------:R-:W-:Y:S02]  /*3970*/  FMNMX.FTZ R5, R28, R5, !PT ;  /* 0x000000051c057209 */ /* 0x000fe40007810000 */
[----:B------:R-:W-:Y:S02]  /*3980*/  FSEL R174, R52, -INF , P0 ;  /* 0xff80000034ae7808 */ /* 0x000fe40000000000 */
[----:B------:R-:W-:Y:S02]  /*3990*/  FSEL R156, R77, -INF , P0 ;  /* 0xff8000004d9c7808 */ /* 0x000fe40000000000 */
[----:B------:R-:W-:Y:S02]  /*39a0*/  FSEL R192, R75, -INF , P0 ;  /* 0xff8000004bc07808 */ /* 0x000fe40000000000 */
[----:B------:R-:W-:Y:S02]  /*39b0*/  FSEL R187, R73, -INF , P0 ;  /* 0xff80000049bb7808 */ /* 0x000fe40000000000 */
[----:B------:R-:W-:-:S02]  /*39c0*/  ISETP.GT.AND P0, PT, R2, 0x30, PT ;  /* 0x000000300200780c */ /* 0x000fc40003f04270 */
[----:B------:R-:W-:Y:S02]  /*39d0*/  FMNMX.FTZ R3, R158, R3, !PT ;  /* 0x000000039e037209 */ /* 0x000fe40007810000 */
[----:B------:R-:W-:Y:S02]  /*39e0*/  FMNMX.FTZ R5, R51, R5, !PT ;  /* 0x0000000533057209 */ /* 0x000fe40007810000 */
[----:B------:R-:W-:Y:S02]  /*39f0*/  FSEL R214, R27, -INF , P0 ;  /* 0xff8000001bd67808 */ /* 0x000fe40000000000 */
[----:B------:R-:W-:Y:S02]  /*3a00*/  FSEL R207, R33, -INF , P0 ;  /* 0xff80000021cf7808 */ /* 0x000fe40000000000 */
[----:B------:R-:W-:Y:S02]  /*3a10*/  FSEL R252, R58, -INF , P0 ;  /* 0xff8000003afc7808 */ /* 0x000fe40000000000 */
[----:B------:R-:W-:-:S02]  /*3a20*/  FSEL R232, R56, -INF , P0 ;  /* 0xff80000038e87808 */ /* 0x000fc40000000000 */
[----:B------:R-:W-:Y:S02]  /*3a30*/  FMNMX.FTZ R3, R157, R3, !PT ;  /* 0x000000039d037209 */ /* 0x000fe40007810000 */
[----:B------:R-:W-:Y:S02]  /*3a40*/  ISETP.GT.AND P0, PT, R2, 0x31, PT ;  /* 0x000000310200780c */ /* 0x000fe40003f04270 */
[----:B------:R-:W-:Y:S02]  /*3a50*/  FMNMX.FTZ R5, R65, R5, !PT ;  /* 0x0000000541057209 */ /* 0x000fe40007810000 */
[----:B------:R-:W-:Y:S02]  /*3a60*/  FMNMX.FTZ R3, R156, R3, !PT ;  /* 0x000000039c037209 */ /* 0x000fe40007810000 */
[----:B------:R-:W-:Y:S02]  /*3a70*/  FSEL R216, R29, -INF , P0 ;  /* 0xff8000001dd87808 */ /* 0x000fe40000000000 */
[----:B------:R-:W-:-:S02]  /*3a80*/  FSEL R206, R34, -INF , P0 ;  /* 0xff80000022ce7808 */ /* 0x000fc40000000000 */
[----:B------:R-:W-:Y:S02]  /*3a90*/  FSEL R251, R35, -INF , P0 ;  /* 0xff80000023fb7808 */ /* 0x000fe40000000000 */
[----:B------:R-:W-:Y:S02]  /*3aa0*/  FSEL R231, R57, -INF , P0 ;  /* 0xff80000039e77808 */ /* 0x000fe40000000000 */
[----:B------:R-:W-:Y:S02]  /*3ab0*/  FMNMX.FTZ R5, R66, R5, !PT ;  /* 0x0000000542057209 */ /* 0x000fe40007810000 */
[----:B------:R-:W-:Y:S02]  /*3ac0*/  ISETP.GT.AND P0, PT, R2, 0x38, PT ;  /* 0x000000380200780c */ /* 0x000fe40003f04270 */
[----:B------:R-:W-:Y:S02]  /*3ad0*/  FMNMX.FTZ R3, R207, R3, !PT ;  /* 0x00000003cf037209 */ /* 0x000fe40007810000 */
[----:B------:R-:W-:-:S02]  /*3ae0*/  FMNMX.FTZ R5, R67, R5, !PT ;  /* 0x0000000543057209 */ /* 0x000fc40007810000 */
[----:B------:R-:W-:Y:S02]  /*3af0*/  FSEL R213, R22, -INF , P0 ;  /* 0xff80000016d57808 */ /* 0x000fe40000000000 */
[----:B------:R-:W-:Y:S02]  /*3b00*/  FSEL R205, R23, -INF , P0 ;  /* 0xff80000017cd7808 */ /* 0x000fe40000000000 */
[----:B------:R-:W-:Y:S01]  /*3b10*/  FSEL R250, R25, -INF , P0 ;  /* 0xff80000019fa7808 */ /* 0x000fe20000000000 */
[----:B------:R-:W-:Y:S01]  /*3b20*/  LDSM.16.MT88.4 R20, [R221+0x1100] ;  /* 0x00110000dd14783b */ /* 0x000fe20000004200 */
[----:B------:R-:W-:Y:S02]  /*3b30*/  FSEL R237, R26, -INF , P0 ;  /* 0xff8000001aed7808 */ /* 0x000fe40000000000 */
[----:B------:R-:W-:Y:S02]  /*3b40*/  ISETP.GT.AND P0, PT, R2, 0x39, PT ;  /* 0x000000390200780c */ /* 0x000fe40003f04270 */
[----:B------:R-:W-:-:S02]  /*3b50*/  FMNMX.FTZ R2, R206, R3, !PT ;  /* 0x00000003ce027209 */ /* 0x000fc40007810000 */
[----:B------:R-:W-:Y:S02]  /*3b60*/  FMNMX.FTZ R3, R159, R5, !PT ;  /* 0x000000059f037209 */ /* 0x000fe40007810000 */
[----:B------:R-:W-:Y:S02]  /*3b70*/  FMNMX.FTZ R6, R32, R36, !PT ;  /* 0x0000002420067209 */ /* 0x000fe40007810000 */
[----:B------:R-:W-:Y:S02]  /*3b80*/  FSEL R204, R24, -INF , P0 ;  /* 0xff80000018cc7808 */ /* 0x000fe40000000000 */
[----:B------:R-:W-:Y:S01]  /*3b90*/  FMNMX.FTZ R2, R205, R2, !PT ;  /* 0x00000002cd027209 */ /* 0x000fe20007810000 */
[----:B------:R-:W-:Y:S01]  /*3ba0*/  LDSM.16.MT88.4 R24, [R221+0x100] ;  /* 0x00010000dd18783b */ /* 0x000fe20000004200 */
        /* <DEDUP_REMOVED lines=8> */
[----:B------:R-:W-:-:S02]  /*3c30*/  FMNMX.FTZ R2, R214, R2, !PT ;  /* 0x00000002d6027209 */ /* 0x000fc40007810000 */
[----:B------:R-:W-:Y:S02]  /*3c40*/  FMNMX.FTZ R3, R101, R3, !PT ;  /* 0x0000000365037209 */ /* 0x000fe40007810000 */
[----:B------:R-:W-:Y:S02]  /*3c50*/  FMNMX.FTZ R2, R216, R2, !PT ;  /* 0x00000002d8027209 */ /* 0x000fe40007810000 */
[----:B------:R-:W-:Y:S02]  /*3c60*/  FMNMX.FTZ R3, R102, R3, !PT ;  /* 0x0000000366037209 */ /* 0x000fe40007810000 */
[----:B------:R-:W-:Y:S02]  /*3c70*/  FSEL R208, R30, -INF , P0 ;  /* 0xff8000001ed07808 */ /* 0x000fe40000000000 */
[----:B------:R-:W-:Y:S02]  /*3c80*/  FMNMX.FTZ R2, R213, R2, !PT ;  /* 0x00000002d5027209 */ /* 0x000fe40007810000 */
[----:B------:R-:W-:-:S02]  /*3c90*/  FMNMX.FTZ R3, R106, R3, !PT ;  /* 0x000000036a037209 */ /* 0x000fc40007810000 */
[----:B------:R-:W-:Y:S02]  /*3ca0*/  FMNMX.FTZ R5, R39, R44, !PT ;  /* 0x0000002c27057209 */ /* 0x000fe40007810000 */
[----:B------:R-:W-:Y:S02]  /*3cb0*/  FMNMX.FTZ R8, R208, R2, !PT ;  /* 0x00000002d0087209 */ /* 0x000fe40007810000 */
[----:B------:R-:W-:Y:S02]  /*3cc0*/  FMNMX.FTZ R3, R175, R3, !PT ;  /* 0x00000003af037209 */ /* 0x000fe40007810000 */
[----:B------:R-:W-:Y:S01]  /*3cd0*/  FMNMX.FTZ R5, R45, R5, !PT ;  /* 0x000000052d057209 */ /* 0x000fe20007810000 */
[----:B------:R-:W2:Y:S01]  /*3ce0*/  SHFL.BFLY PT, R7, R8, 0x2, 0x1f ;  /* 0x0c401f0008077f89 */ /* 0x000ea200000e0000 */
[----:B------:R-:W-:Y:S02]  /*3cf0*/  FMNMX.FTZ R2, R186, R3, !PT ;  /* 0x00000003ba027209 */ /* 0x000fe40007810000 */
[----:B------:R-:W-:-:S02]  /*3d00*/  FMNMX.FTZ R3, R46, R5, !PT ;  /* 0x000000052e037209 */ /* 0x000fc40007810000 */
[----:B-1----:R-:W-:Y:S02]  /*3d10*/  FMNMX.FTZ R103, R6, R103, !PT ;  /* 0x0000006706677209 */ /* 0x002fe40007810000 */
        /* <DEDUP_REMOVED lines=13> */
[----:B--2---:R-:W-:Y:S02]  /*3df0*/  FMNMX.FTZ R8, R8, R7, !PT ;  /* 0x0000000708087209 */ /* 0x004fe40007810000 */
[----:B------:R-:W-:Y:S01]  /*3e00*/  FMNMX.FTZ R2, R190, R3, !PT ;  /* 0x00000003be027209 */ /* 0x000fe20007810000 */
[----:B------:R-:W2:Y:S01]  /*3e10*/  SHFL.BFLY PT, R7, R6, 0x2, 0x1f ;  /* 0x0c401f0006077f89 */ /* 0x000ea200000e0000 */
[----:B-1----:R-:W-:Y:S02]  /*3e20*/  FMNMX.FTZ R103, R103, R5, !PT ;  /* 0x0000000567677209 */ /* 0x002fe40007810000 */
[----:B------:R-:W-:Y:S01]  /*3e30*/  FMNMX.FTZ R2, R191, R2, !PT ;  /* 0x00000002bf027209 */ /* 0x000fe20007810000 */
[----:B------:R-:W1:Y:S01]  /*3e40*/  SHFL.BFLY PT, R9, R8, 0x1, 0x1f ;  /* 0x0c201f0008097f89 */ /* 0x000e6200000e0000 */
[----:B------:R-:W-:Y:S01]  /*3e50*/  FSEL R230, R40, -INF , P0 ;  /* 0xff80000028e67808 */ /* 0x000fe20000000000 */
[C---:B------:R-:W-:Y:S01]  /*3e60*/  FMUL.FTZ R12, R103.reuse, c[0x0][0x2d0] ;  /* 0x0000b400670c7a20 */ /* 0x040fe20000410000 */
[----:B------:R-:W-:Y:S01]  /*3e70*/  FMNMX.FTZ R2, R192, R2, !PT ;  /* 0x00000002c0027209 */ /* 0x000fe20007810000 */
[----:B------:R-:W-:Y:S01]  /*3e80*/  LDSM.16.MT88.4 R40, [R222+0x2100] ;  /* 0x00210000de28783b */ /* 0x000fe20000004200 */
[----:B------:R-:W-:-:S02]  /*3e90*/  FSETP.NEU.FTZ.AND P0, PT, R103, -INF , PT ;  /* 0xff8000006700780b */ /* 0x000fc40003f1d000 */
[----:B------:R-:W-:Y:S02]  /*3ea0*/  FMNMX.FTZ R2, R252, R2, !PT ;  /* 0x00000002fc027209 */ /* 0x000fe40007810000 */
[----:B------:R-:W-:Y:S02]  /*3eb0*/  FSEL R12, R12, RZ, P0 ;  /* 0x000000ff0c0c7208 */ /* 0x000fe40000000000 */
[----:B------:R-:W-:-:S03]  /*3ec0*/  FMNMX.FTZ R5, R251, R2, !PT ;  /* 0x00000002fb057209 */ /* 0x000fc60007810000 */
[--C-:B------:R-:W-:Y:S01]  /*3ed0*/  FFMA.FTZ R2, R10, c[0x0][0x2d0], -R12.reuse ;  /* 0x0000b4000a027a23 */ /* 0x100fe2000001080c */
[----:B------:R-:W-:Y:S01]  /*3ee0*/  FMNMX.FTZ R5, R250, R5, !PT ;  /* 0x00000005fa057209 */ /* 0x000fe20007810000 */
[--C-:B------:R-:W-:Y:S02]  /*3ef0*/  FFMA.FTZ R3, R11, c[0x0][0x2d0], -R12.reuse ;  /* 0x0000b4000b037a23 */ /* 0x100fe4000001080c */
[----:B------:R1:W-:Y:S01]  /*3f00*/  MUFU.EX2 R137, R2 ;  /* 0x0000000200897308 */ /* 0x0003e20000000800 */
[----:B------:R-:W-:Y:S02]  /*3f10*/  FMNMX.FTZ R5, R230, R5, !PT ;  /* 0x00000005e6057209 */ /* 0x000fe40007810000 */
[----:B--2---:R-:W-:Y:S01]  /*3f20*/  FMNMX.FTZ R7, R6, R7, !PT ;  /* 0x0000000706077209 */ /* 0x004fe20007810000 */
[----:B------:R-:W-:-:S04]  /*3f30*/  FFMA.FTZ R6, R13, c[0x0][0x2d0], -R12 ;  /* 0x0000b4000d067a23 */ /* 0x000fc8000001080c */
[----:B------:R2:W3:Y:S01]  /*3f40*/  MUFU.EX2 R18, R3 ;  /* 0x0000000300127308 */ /* 0x0004e20000000800 */
[----:B-1----:R-:W-:-:S07]  /*3f50*/  FMNMX.FTZ R2, R9, R8, !PT ;  /* 0x0000000809027209 */ /* 0x002fce0007810000 */
[----:B------:R1:W-:Y:S01]  /*3f60*/  MUFU.EX2 R194, R6 ;  /* 0x0000000600c27308 */ /* 0x0003e20000000800 */
[----:B------:R-:W4:Y:S01]  /*3f70*/  SHFL.BFLY PT, R8, R5, 0x2, 0x1f ;  /* 0x0c401f0005087f89 */ /* 0x000f2200000e0000 */
[----:B------:R-:W-:-:S03]  /*3f80*/  FSETP.NEU.FTZ.AND P0, PT, R2, -INF , PT ;  /* 0xff8000000200780b */ /* 0x000fc60003f1d000 */
[----:B------:R-:W5:Y:S01]  /*3f90*/  SHFL.BFLY PT, R9, R7, 0x1, 0x1f ;  /* 0x0c201f0007097f89 */ /* 0x000f6200000e0000 */
[----:B--2---:R-:W-:-:S05]  /*3fa0*/  FMUL.FTZ R3, R2, c[0x0][0x2d0] ;  /* 0x0000b40002037a20 */ /* 0x004fca0000410000 */
[----:B------:R-:W-:Y:S01]  /*3fb0*/  FSEL R3, R3, RZ, P0 ;  /* 0x000000ff03037208 */ /* 0x000fe20000000000 */
[----:B-1----:R-:W-:-:S04]  /*3fc0*/  FFMA.FTZ R6, R14, c[0x0][0x2d0], -R12 ;  /* 0x0000b4000e067a23 */ /* 0x002fc8000001080c */
[--C-:B------:R-:W-:Y:S01]  /*3fd0*/  FFMA.FTZ R0, R16, c[0x0][0x2d0], -R3.reuse ;  /* 0x0000b40010007a23 */ /* 0x100fe20000010803 */
[----:B------:R1:W-:Y:S01]  /*3fe0*/  MUFU.EX2 R136, R6 ;  /* 0x0000000600887308 */ /* 0x0003e20000000800 */
[----:B------:R-:W-:Y:S02]  /*3ff0*/  FFMA.FTZ R4, R28, c[0x0][0x2d0], -R3 ;  /* 0x0000b4001c047a23 */ /* 0x000fe40000010803 */
[----:B------:R-:W-:Y:S01]  /*4000*/  LDSM.16.MT88.4 R28, [R222+0x1100] ;  /* 0x00110000de1c783b */ /* 0x000fe20000004200 */
[----:B----4-:R-:W-:-:S04]  /*4010*/  FMNMX.FTZ R5, R5, R8, !PT ;  /* 0x0000000805057209 */ /* 0x010fc80007810000 */
[----:B------:R2:W-:Y:S01]  /*4020*/  MUFU.EX2 R138, R0 ;  /* 0x00000000008a7308 */ /* 0x0005e20000000800 */
[----:B-----5:R-:W-:-:S04]  /*4030*/  FMNMX.FTZ R105, R7, R9, !PT ;  /* 0x0000000907697209 */ /* 0x020fc80007810000 */
[----:B------:R-:W-:Y:S01]  /*4040*/  FSETP.NEU.FTZ.AND P0, PT, R105, -INF , PT ;  /* 0xff8000006900780b */ /* 0x000fe20003f1d000 */
[--C-:B-1----:R-:W-:Y:S02]  /*4050*/  FFMA.FTZ R6, R15, c[0x0][0x2d0], -R3.reuse ;  /* 0x0000b4000f067a23 */ /* 0x102fe40000010803 */
[----:B------:R-:W-:Y:S01]  /*4060*/  MUFU.EX2 R14, R4 ;  /* 0x00000004000e7308 */ /* 0x000fe20000000800 */
[----:B---3--:R-:W-:Y:S02]  /*4070*/  IMAD.MOV.U32 R15, RZ, RZ, R18 ;  /* 0x000000ffff0f7224 */ /* 0x008fe400078e0012 */
[----:B--2---:R-:W-:-:S05]  /*4080*/  FFMA.FTZ R0, R17, c[0x0][0x2d0], -R3 ;  /* 0x0000b40011007a23 */ /* 0x004fca0000010803 */
[----:B------:R1:W-:Y:S01]  /*4090*/  MUFU.EX2 R193, R6 ;  /* 0x0000000600c17308 */ /* 0x0003e20000000800 */
[----:B------:R-:W-:Y:S07]  /*40a0*/  LDSM.16.MT88.4 R16, [R222+0x100] ;  /* 0x00010000de10783b */ /* 0x000fee0000004200 */
[----:B------:R2:W3:Y:S01]  /*40b0*/  MUFU.EX2 R195, R0 ;  /* 0x0000000000c37308 */ /* 0x0004e20000000800 */
[----:B-1----:R-:W1:Y:S01]  /*40c0*/  SHFL.BFLY PT, R6, R5, 0x1, 0x1f ;  /* 0x0c201f0005067f89 */ /* 0x002e6200000e0000 */
[----:B--2---:R-:W-:Y:S01]  /*40d0*/  FMUL.FTZ R0, R105, c[0x0][0x2d0] ;  /* 0x0000b40069007a20 */ /* 0x004fe20000410000 */
[----:B---3--:R-:W-:-:S04]  /*40e0*/  F2FP.BF16.PACK_AB R7, R14, R195 ;  /* 0x000000c30e07723e */ /* 0x008fc800000010ff */
[----:B------:R-:W-:-:S05]  /*40f0*/  FSEL R0, R0, RZ, P0 ;  /* 0x000000ff00007208 */ /* 0x000fca0000000000 */
[--C-:B------:R-:W-:Y:S02]  /*4100*/  FFMA.FTZ R4, R32, c[0x0][0x2d0], -R0.reuse ;  /* 0x0000b40020047a23 */ /* 0x100fe40000010800 */
[----:B------:R-:W2:Y:S01]  /*4110*/  LDSM.16.MT88.4 R32, [R221+0x2100] ;  /* 0x00210000dd20783b */ /* 0x000ea20000004200 */
[--C-:B------:R-:W-:Y:S01]  /*4120*/  FFMA.FTZ R9, R37, c[0x0][0x2d0], -R0.reuse ;  /* 0x0000b40025097a23 */ /* 0x100fe20000010800 */
[----:B------:R3:W-:Y:S01]  /*4130*/  MUFU.EX2 R247, R4 ;  /* 0x0000000400f77308 */ /* 0x0007e20000000800 */
[----:B-1----:R-:W-:Y:S02]  /*4140*/  FMNMX.FTZ R104, R5, R6, !PT ;  /* 0x0000000605687209 */ /* 0x002fe40007810000 */
[----:B------:R-:W-:Y:S02]  /*4150*/  F2FP.BF16.PACK_AB R6, R136, R194 ;  /* 0x000000c28806723e */ /* 0x000fe400000010ff */
[C---:B------:R-:W-:Y:S01]  /*4160*/  FSETP.NEU.FTZ.AND P0, PT, R104.reuse, -INF , PT ;  /* 0xff8000006800780b */ /* 0x040fe20003f1d000 */
[----:B------:R-:W-:Y:S01]  /*4170*/  FMUL.FTZ R8, R104, c[0x0][0x2d0] ;  /* 0x0000b40068087a20 */ /* 0x000fe20000410000 */
[----:B------:R-:W-:Y:S01]  /*4180*/  F2FP.BF16.PACK_AB R5, R138, R193 ;  /* 0x000000c18a05723e */ /* 0x000fe200000010ff */
[----:B------:R-:W-:Y:S03]  /*4190*/  MUFU.EX2 R248, R9 ;  /* 0x0000000900f87308 */ /* 0x000fe60000000800 */
[----:B------:R-:W-:Y:S01]  /*41a0*/  FSEL R13, R8, RZ, P0 ;  /* 0x000000ff080d7208 */ /* 0x000fe20000000000 */
[----:B------:R-:W-:-:S02]  /*41b0*/  FFMA.FTZ R8, R38, c[0x0][0x2d0], -R0 ;  /* 0x0000b40026087a23 */ /* 0x000fc40000010800 */
[----:B---3--:R-:W-:Y:S02]  /*41c0*/  FFMA.FTZ R4, R36, c[0x0][0x2d0], -R0 ;  /* 0x0000b40024047a23 */ /* 0x008fe40000010800 */
[----:B------:R1:W3:Y:S08]  /*41d0*/  MUFU.EX2 R249, R8 ;  /* 0x0000000800f97308 */ /* 0x0002f00000000800 */
[----:B------:R4:W-:Y:S01]  /*41e0*/  MUFU.EX2 R242, R4 ;  /* 0x0000000400f27308 */ /* 0x0009e20000000800 */
[----:B-1----:R-:W-:Y:S01]  /*41f0*/  FFMA.FTZ R8, R39, c[0x0][0x2d0], -R13 ;  /* 0x0000b40027087a23 */ /* 0x002fe2000001080d */
[----:B---3--:R-:W-:Y:S01]  /*4200*/  F2FP.BF16.PACK_AB R10, R249, R248 ;  /* 0x000000f8f90a723e */ /* 0x008fe200000010ff */
[----:B------:R-:W-:Y:S05]  /*4210*/  LDSM.16.MT88.4 R36, [R222+0x2500] ;  /* 0x00250000de24783b */ /* 0x000fea0000004200 */
[----:B------:R1:W-:Y:S01]  /*4220*/  MUFU.EX2 R239, R8 ;  /* 0x0000000800ef7308 */ /* 0x0003e20000000800 */
[----:B----4-:R-:W-:-:S07]  /*4230*/  F2FP.BF16.PACK_AB R4, R15, R137 ;  /* 0x000000890f04723e */ /* 0x010fce00000010ff */
[----:B------:R-:W-:Y:S01]  /*4240*/  HMMA.16816.F32.BF16 R124, R4, R24, RZ ;  /* 0x00000018047c723c */ /* 0x000fe200000418ff */
[----:B-1----:R-:W-:-:S07]  /*4250*/  FFMA.FTZ R8, R44, c[0x0][0x2d0], -R13 ;  /* 0x0000b4002c087a23 */ /* 0x002fce000001080d */
[C---:B------:R-:W-:Y:S01]  /*4260*/  HMMA.16816.F32.BF16 R120, R4.reuse, R16, RZ ;  /* 0x000000100478723c */ /* 0x040fe200000418ff */
[----:B------:R1:W3:Y:S07]  /*4270*/  MUFU.EX2 R238, R8 ;  /* 0x0000000800ee7308 */ /* 0x0002ee0000000800 */
[C---:B------:R-:W-:Y:S08]  /*4280*/  HMMA.16816.F32.BF16 R116, R4.reuse, R20, RZ ;  /* 0x000000140474723c */ /* 0x040ff000000418ff */
[----:B------:R-:W-:Y:S01]  /*4290*/  HMMA.16816.F32.BF16 R112, R4, R28, RZ ;  /* 0x0000001c0470723c */ /* 0x000fe200000418ff */
[----:B-1----:R-:W-:Y:S01]  /*42a0*/  FFMA.FTZ R8, R45, c[0x0][0x2d0], -R13 ;  /* 0x0000b4002d087a23 */ /* 0x002fe2000001080d */
[----:B---3--:R-:W-:-:S03]  /*42b0*/  F2FP.BF16.PACK_AB R9, R238, R239 ;  /* 0x000000efee09723e */ /* 0x008fc600000010ff */
[----:B------:R1:W-:Y:S03]  /*42c0*/  MUFU.EX2 R241, R8 ;  /* 0x0000000800f17308 */ /* 0x0003e60000000800 */
[C---:B--2---:R-:W-:Y:S08]  /*42d0*/  HMMA.16816.F32.BF16 R108, R4.reuse, R32, RZ ;  /* 0x00000020046c723c */ /* 0x044ff000000418ff */
        /* <DEDUP_REMOVED lines=8> */
[C---:B------:R-:W-:Y:S08]  /*4360*/  HMMA.16816.F32.BF16 R80, R4.reuse, R30, RZ ;  /* 0x0000001e0450723c */ /* 0x040ff000000418ff */
[C---:B------:R-:W-:Y:S08]  /*4370*/  HMMA.16816.F32.BF16 R76, R4.reuse, R34, RZ ;  /* 0x00000022044c723c */ /* 0x040ff000000418ff */
        /* <DEDUP_REMOVED lines=10> */
[----:B------:R-:W2:Y:S07]  /*4420*/  LDSM.16.MT88.4 R16, [R221+0x1500] ;  /* 0x00150000dd10783b */ /* 0x000eae0000004200 */
[----:B------:R-:W-:Y:S01]  /*4430*/  HMMA.16816.F32.BF16 R56, R8, R20, RZ ;  /* 0x000000140838723c */ /* 0x000fe200000418ff */
[----:B-1----:R-:W-:-:S07]  /*4440*/  FFMA.FTZ R4, R49, c[0x0][0x2d0], -R12 ;  /* 0x0000b40031047a23 */ /* 0x002fce000001080c */
[C---:B------:R-:W-:Y:S01]  /*4450*/  HMMA.16816.F32.BF16 R132, R8.reuse, R22, RZ ;  /* 0x000000160884723c */ /* 0x040fe200000418ff */
[----:B------:R-:W-:Y:S01]  /*4460*/  LDSM.16.MT88.4 R20, [R222+0x500] ;  /* 0x00050000de14783b */ /* 0x000fe20000004200 */
[----:B------:R1:W-:Y:S06]  /*4470*/  MUFU.EX2 R244, R4 ;  /* 0x0000000400f47308 */ /* 0x0003ec0000000800 */
[C---:B------:R-:W-:Y:S08]  /*4480*/  HMMA.16816.F32.BF16 R52, R8.reuse, R28, RZ ;  /* 0x0000001c0834723c */ /* 0x040ff000000418ff */
[----:B------:R-:W-:Y:S01]  /*4490*/  HMMA.16816.F32.BF16 R148, R8, R30, RZ ;  /* 0x0000001e0894723c */ /* 0x000fe200000418ff */
[----:B------:R-:W-:Y:S01]  /*44a0*/  LDSM.16.MT88.4 R28, [R222+0x1500] ;  /* 0x00150000de1c783b */ /* 0x000fe20000004200 */
        /* <DEDUP_REMOVED lines=10> */
[----:B------:R-:W-:-:S04]  /*4550*/  FFMA.FTZ R8, R102, c[0x0][0x2d0], -R0 ;  /* 0x0000b40066087a23 */ /* 0x000fc80000010800 */
[----:B------:R4:W-:Y:S01]  /*4560*/  MUFU.EX2 R218, R8 ;  /* 0x0000000800da7308 */ /* 0x0009e20000000800 */
[----:B-1----:R-:W-:Y:S02]  /*4570*/  FFMA.FTZ R4, R65, c[0x0][0x2d0], -R3 ;  /* 0x0000b40041047a23 */ /* 0x002fe40000010803 */
[----:B------:R-:W-:-:S05]  /*4580*/  IMAD.MOV.U32 R65, RZ, RZ, R138 ;  /* 0x000000ffff417224 */ /* 0x000fca00078e008a */
[----:B------:R1:W5:Y:S01]  /*4590*/  MUFU.EX2 R236, R4 ;  /* 0x0000000400ec7308 */ /* 0x0003620000000800 */
[----:B----4-:R-:W-:-:S07]  /*45a0*/  FFMA.FTZ R8, R106, c[0x0][0x2d0], -R0 ;  /* 0x0000b4006a087a23 */ /* 0x010fce0000010800 */
[----:B------:R4:W-:Y:S01]  /*45b0*/  MUFU.EX2 R217, R8 ;  /* 0x0000000800d97308 */ /* 0x0009e20000000800 */
[----:B-1----:R-:W-:Y:S01]  /*45c0*/  FFMA.FTZ R4, R66, c[0x0][0x2d0], -R3 ;  /* 0x0000b40042047a23 */ /* 0x002fe20000010803 */
[----:B-----5:R-:W-:Y:S01]  /*45d0*/  F2FP.BF16.PACK_AB R5, R236, R233 ;  /* 0x000000e9ec05723e */ /* 0x020fe200000010ff */
[----:B------:R-:W-:-:S05]  /*45e0*/  IMAD.MOV.U32 R66, RZ, RZ, R137 ;  /* 0x000000ffff427224 */ /* 0x000fca00078e0089 */
[----:B------:R1:W-:Y:S01]  /*45f0*/  MUFU.EX2 R235, R4 ;  /* 0x0000000400eb7308 */ /* 0x0003e20000000800 */
[----:B----4-:R-:W-:-:S07]  /*4600*/  FFMA.FTZ R8, R107, c[0x0][0x2d0], -R13 ;  /* 0x0000b4006b087a23 */ /* 0x010fce000001080d */
        /* <DEDUP_REMOVED lines=10> */
[----:B------:R-:W-:Y:S02]  /*46b0*/  FFMA.FTZ R14, R173, c[0x0][0x2d0], -R3 ;  /* 0x0000b400ad0e7a23 */ /* 0x000fe40000010803 */
[----:B----4-:R-:W-:-:S05]  /*46c0*/  FFMA.FTZ R8, R129, c[0x0][0x2d0], -R13 ;  /* 0x0000b40081087a23 */ /* 0x010fca000001080d */
[----:B------:R4:W-:Y:S01]  /*46d0*/  MUFU.EX2 R180, R14 ;  /* 0x0000000e00b47308 */ /* 0x0009e20000000800 */
[----:B-1----:R-:W-:-:S07]  /*46e0*/  FFMA.FTZ R4, R101, c[0x0][0x2d0], -R0 ;  /* 0x0000b40065047a23 */ /* 0x002fce0000010800 */
[----:B------:R1:W-:Y:S08]  /*46f0*/  MUFU.EX2 R210, R8 ;  /* 0x0000000800d27308 */ /* 0x0003f00000000800 */
[----:B------:R5:W2:Y:S01]  /*4700*/  MUFU.EX2 R219, R4 ;  /* 0x0000000400db7308 */ /* 0x000aa20000000800 */
[----:B----4-:R-:W-:Y:S02]  /*4710*/  FFMA.FTZ R14, R174, c[0x0][0x2d0], -R3 ;  /* 0x0000b400ae0e7a23 */ /* 0x010fe40000010803 */
[----:B-1----:R-:W-:-:S05]  /*4720*/  FFMA.FTZ R8, R130, c[0x0][0x2d0], -R13 ;  /* 0x0000b40082087a23 */ /* 0x002fca000001080d */
[----:B------:R1:W-:Y:S01]  /*4730*/  MUFU.EX2 R181, R14 ;  /* 0x0000000e00b57308 */ /* 0x0003e20000000800 */
[----:B-----5:R-:W-:-:S07]  /*4740*/  F2FP.BF16.PACK_AB R4, R245, R240 ;  /* 0x000000f0f504723e */ /* 0x020fce00000010ff */
[----:B------:R4:W5:Y:S01]  /*4750*/  MUFU.EX2 R209, R8 ;  /* 0x0000000800d17308 */ /* 0x0009620000000800 */
[----:B--2---:R-:W-:Y:S01]  /*4760*/  HMMA.16816.F32.BF16 R152, R4, R16, R116 ;  /* 0x000000100498723c */ /* 0x004fe20000041874 */
[----:B-1----:R-:W-:-:S06]  /*4770*/  FFMA.FTZ R14, R175, c[0x0][0x2d0], -R0 ;  /* 0x0000b400af0e7a23 */ /* 0x002fcc0000010800 */
[----:B------:R1:W-:Y:S01]  /*4780*/  MUFU.EX2 R107, R14 ;  /* 0x0000000e006b7308 */ /* 0x0003e20000000800 */
[----:B---3--:R-:W-:Y:S01]  /*4790*/  HMMA.16816.F32.BF16 R116, R4, R32, R108 ;  /* 0x000000200474723c */ /* 0x008fe2000004186c */
[----:B----4-:R-:W-:-:S06]  /*47a0*/  FFMA.FTZ R8, R131, c[0x0][0x2d0], -R12 ;  /* 0x0000b40083087a23 */ /* 0x010fcc000001080c */
[----:B------:R2:W-:Y:S01]  /*47b0*/  MUFU.EX2 R203, R8 ;  /* 0x0000000800cb7308 */ /* 0x0005e20000000800 */
[----:B------:R-:W-:Y:S01]  /*47c0*/  HMMA.16816.F32.BF16 R168, R4, R20, R120 ;  /* 0x0000001404a8723c */ /* 0x000fe20000041878 */
[----:B-1----:R-:W-:-:S07]  /*47d0*/  FFMA.FTZ R14, R186, c[0x0][0x2d0], -R0 ;  /* 0x0000b400ba0e7a23 */ /* 0x002fce0000010800 */
[----:B------:R-:W-:Y:S01]  /*47e0*/  HMMA.16816.F32.BF16 R108, R4, R36, R96 ;  /* 0x00000024046c723c */ /* 0x000fe20000041860 */
[----:B------:R-:W-:Y:S01]  /*47f0*/  IMAD.MOV.U32 R186, RZ, RZ, R100 ;  /* 0x000000ffffba7224 */ /* 0x000fe200078e0064 */
[----:B------:R1:W-:Y:S01]  /*4800*/  MUFU.EX2 R101, R14 ;  /* 0x0000000e00657308 */ /* 0x0003e20000000800 */
[----:B--2---:R-:W-:-:S05]  /*4810*/  FFMA.FTZ R8, R158, c[0x0][0x2d0], -R12 ;  /* 0x0000b4009e087a23 */ /* 0x004fca000001080c */
[C---:B------:R-:W-:Y:S01]  /*4820*/  HMMA.16816.F32.BF16 R176, R4.reuse, R24, R124 ;  /* 0x0000001804b0723c */ /* 0x040fe2000004187c */
[----:B------:R-:W-:Y:S01]  /*4830*/  IMAD.MOV.U32 R158, RZ, RZ, R66 ;  /* 0x000000ffff9e7224 */ /* 0x000fe200078e0042 */
[----:B------:R2:W3:Y:S06]  /*4840*/  MUFU.EX2 R202, R8 ;  /* 0x0000000800ca7308 */ /* 0x0004ec0000000800 */
[----:B------:R-:W-:Y:S01]  /*4850*/  HMMA.16816.F32.BF16 R120, R4, R26, R92 ;  /* 0x0000001a0478723c */ /* 0x000fe2000004185c */
[----:B-1----:R-:W-:-:S04]  /*4860*/  FFMA.FTZ R14, R188, c[0x0][0x2d0], -R0 ;  /* 0x0000b400bc0e7a23 */ /* 0x002fc80000010800 */
[----:B------:R1:W-:Y:S03]  /*4870*/  MUFU.EX2 R102, R14 ;  /* 0x0000000e00667308 */ /* 0x0003e60000000800 */
[C---:B------:R-:W-:Y:S01]  /*4880*/  HMMA.16816.F32.BF16 R136, R4.reuse, R22, R88 ;  /* 0x000000160488723c */ /* 0x040fe20000041858 */
[----:B--2---:R-:W-:Y:S02]  /*4890*/  FFMA.FTZ R8, R157, c[0x0][0x2d0], -R12 ;  /* 0x0000b4009d087a23 */ /* 0x004fe4000001080c */
[----:B------:R-:W-:Y:S02]  /*48a0*/  IMAD.MOV.U32 R157, RZ, RZ, R65 ;  /* 0x000000ffff9d7224 */ /* 0x000fe400078e0041 */
[----:B------:R2:W-:Y:S03]  /*48b0*/  MUFU.EX2 R201, R8 ;  /* 0x0000000800c97308 */ /* 0x0005e60000000800 */
[----:B------:R-:W-:Y:S01]  /*48c0*/  HMMA.16816.F32.BF16 R96, R4, R18, R84 ;  /* 0x000000120460723c */ /* 0x000fe20000041854 */
[----:B-1----:R-:W-:-:S07]  /*48d0*/  FFMA.FTZ R14, R187, c[0x0][0x2d0], -R0 ;  /* 0x0000b400bb0e7a23 */ /* 0x002fce0000010800 */
[----:B------:R-:W-:Y:S01]  /*48e0*/  HMMA.16816.F32.BF16 R124, R4, R28, R112 ;  /* 0x0000001c047c723c */ /* 0x000fe20000041870 */
[----:B------:R-:W-:Y:S01]  /*48f0*/  IMAD.MOV.U32 R187, RZ, RZ, R67 ;  /* 0x000000ffffbb7224 */ /* 0x000fe200078e0043 */
[----:B------:R1:W-:Y:S01]  /*4900*/  MUFU.EX2 R106, R14 ;  /* 0x0000000e006a7308 */ /* 0x0003e20000000800 */
[----:B--2---:R-:W-:-:S05]  /*4910*/  FFMA.FTZ R8, R156, c[0x0][0x2d0], -R12 ;  /* 0x0000b4009c087a23 */ /* 0x004fca000001080c */
[C---:B------:R-:W-:Y:S02]  /*4920*/  HMMA.16816.F32.BF16 R92, R4.reuse, R30, R80 ;  /* 0x0000001e045c723c */ /* 0x040fe40000041850 */
[----:B------:R2:W-:Y:S06]  /*4930*/  MUFU.EX2 R200, R8 ;  /* 0x0000000800c87308 */ /* 0x0005ec0000000800 */
[----:B------:R-:W-:Y:S01]  /*4940*/  HMMA.16816.F32.BF16 R88, R4, R34, R76 ;  /* 0x000000220458723c */ /* 0x000fe2000004184c */
[----:B-1----:R-:W-:-:S04]  /*4950*/  FFMA.FTZ R14, R189, c[0x0][0x2d0], -R13 ;  /* 0x0000b400bd0e7a23 */ /* 0x002fc8000001080d */
[----:B------:R1:W-:Y:S03]  /*4960*/  MUFU.EX2 R100, R14 ;  /* 0x0000000e00647308 */ /* 0x0003e60000000800 */
[----:B------:R-:W-:Y:S01]  /*4970*/  HMMA.16816.F32.BF16 R84, R4, R38, R68 ;  /* 0x000000260454723c */ /* 0x000fe20000041844 */
[----:B--2---:R-:W-:-:S04]  /*4980*/  FFMA.FTZ R8, R159, c[0x0][0x2d0], -R3 ;  /* 0x0000b4009f087a23 */ /* 0x004fc80000010803 */
[----:B------:R2:W-:Y:S02]  /*4990*/  MUFU.EX2 R185, R8 ;  /* 0x0000000800b97308 */ /* 0x0005e40000000800 */
[----:B------:R-:W-:Y:S02]  /*49a0*/  F2FP.BF16.PACK_AB R4, R219, R229 ;  /* 0x000000e5db04723e */ /* 0x000fe400000010ff */
[----:B------:R-:W-:Y:S02]  /*49b0*/  F2FP.BF16.PACK_AB R5, R212, R211 ;  /* 0x000000d3d405723e */ /* 0x000fe400000010ff */
[----:B------:R-:W-:Y:S02]  /*49c0*/  F2FP.BF16.PACK_AB R6, R217, R218 ;  /* 0x000000dad906723e */ /* 0x000fe400000010ff */
[----:B-----5:R-:W-:Y:S01]  /*49d0*/  F2FP.BF16.PACK_AB R7, R209, R210 ;  /* 0x000000d2d107723e */ /* 0x020fe200000010ff */
[----:B-1----:R-:W-:-:S04]  /*49e0*/  FFMA.FTZ R14, R190, c[0x0][0x2d0], -R13 ;  /* 0x0000b400be0e7a23 */ /* 0x002fc8000001080d */
[----:B------:R1:W-:Y:S02]  /*49f0*/  MUFU.EX2 R67, R14 ;  /* 0x0000000e00437308 */ /* 0x0003e40000000800 */
[C---:B------:R-:W-:Y:S01]  /*4a00*/  HMMA.16816.F32.BF16 R80, R4.reuse, R24, R72 ;  /* 0x000000180450723c */ /* 0x040fe20000041848 */
[----:B--2---:R-:W-:Y:S02]  /*4a10*/  FFMA.FTZ R8, R172, c[0x0][0x2d0], -R3 ;  /* 0x0000b400ac087a23 */ /* 0x004fe40000010803 */
[----:B------:R-:W-:Y:S03]  /*4a20*/  LDSM.16.MT88.4 R172, [R222+0x1d00] ;  /* 0x001d0000deac783b */ /* 0x000fe60000004200 */
[----:B------:R2:W4:Y:S02]  /*4a30*/  MUFU.EX2 R182, R8 ;  /* 0x0000000800b67308 */ /* 0x0005240000000800 */
[----:B------:R-:W-:Y:S01]  /*4a40*/  HMMA.16816.F32.BF16 R76, R4, R20, R60 ;  /* 0x00000014044c723c */ /* 0x000fe2000004183c */
[----:B-1----:R-:W-:-:S07]  /*4a50*/  FFMA.FTZ R14, R191, c[0x0][0x2d0], -R13 ;  /* 0x0000b400bf0e7a23 */ /* 0x002fce000001080d */
[C---:B------:R-:W-:Y:S01]  /*4a60*/  HMMA.16816.F32.BF16 R72, R4.reuse, R16, R56 ;  /* 0x000000100448723c */ /* 0x040fe20000041838 */
[----:B------:R1:W-:Y:S01]  /*4a70*/  MUFU.EX2 R66, R14 ;  /* 0x0000000e00427308 */ /* 0x0003e20000000800 */
[----:B--2---:R-:W2:Y:S06]  /*4a80*/  LDSM.16.MT88.4 R8, [R222+0x900] ;  /* 0x00090000de08783b */ /* 0x004eac0000004200 */
[C---:B------:R-:W-:Y:S08]  /*4a90*/  HMMA.16816.F32.BF16 R68, R4.reuse, R28, R52 ;  /* 0x0000001c0444723c */ /* 0x040ff00000041834 */
[----:B------:R-:W-:Y:S01]  /*4aa0*/  HMMA.16816.F32.BF16 R60, R4, R32, R48 ;  /* 0x00000020043c723c */ /* 0x000fe20000041830 */
[----:B-1----:R-:W-:-:S04]  /*4ab0*/  FFMA.FTZ R14, R192, c[0x0][0x2d0], -R13 ;  /* 0x0000b400c00e7a23 */ /* 0x002fc8000001080d */
[----:B------:R-:W1:Y:S03]  /*4ac0*/  MUFU.EX2 R65, R14 ;  /* 0x0000000e00417308 */ /* 0x000e660000000800 */
[C---:B------:R-:W-:Y:S08]  /*4ad0*/  HMMA.16816.F32.BF16 R196, R4.reuse, R36, R44 ;  /* 0x0000002404c4723c */ /* 0x040ff0000004182c */
[C---:B------:R-:W-:Y:S01]  /*4ae0*/  HMMA.16816.F32.BF16 R40, R4.reuse, R30, R148 ;  /* 0x0000001e0428723c */ /* 0x040fe20000041894 */
[----:B------:R-:W5:Y:S07]  /*4af0*/  LDSM.16.MT88.4 R28, [R221+0x2900] ;  /* 0x00290000dd1c783b */ /* 0x000f6e0000004200 */
[C---:B------:R-:W-:Y:S01]  /*4b00*/  HMMA.16816.F32.BF16 R56, R4.reuse, R26, R144 ;  /* 0x0000001a0438723c */ /* 0x040fe20000041890 */
[----:B------:R-:W-:Y:S06]  /*4b10*/  LDSM.16.MT88.4 R24, [R222+0x1900] ;  /* 0x00190000de18783b */ /* 0x000fec0000004200 */
[----:B------:R-:W-:Y:S01]  /*4b20*/  IMAD.MOV.U32 R145, RZ, RZ, R195 ;  /* 0x000000ffff917224 */ /* 0x000fe200078e00c3 */
[----:B------:R-:W-:Y:S01]  /*4b30*/  HMMA.16816.F32.BF16 R48, R4, R22, R140 ;  /* 0x000000160430723c */ /* 0x000fe2000004188c */
[----:B------:R-:W-:Y:S01]  /*4b40*/  LDSM.16.MT88.4 R20, [R221+0x1900] ;  /* 0x00190000dd14783b */ /* 0x000fe20000004200 */
[----:B------:R-:W-:-:S02]  /*4b50*/  IMAD.MOV.U32 R146, RZ, RZ, R194 ;  /* 0x000000ffff927224 */ /* 0x000fc400078e00c2 */
[----:B------:R-:W-:Y:S01]  /*4b60*/  IMAD.MOV.U32 R147, RZ, RZ, R193 ;  /* 0x000000ffff937224 */ /* 0x000fe200078e00c1 */
[----:B------:R-:W-:Y:S03]  /*4b70*/  LDSM.16.MT88.4 R140, [R222+0xd00] ;  /* 0x000d0000de8c783b */ /* 0x000fe60000004200 */
[C---:B------:R-:W-:Y:S01]  /*4b80*/  HMMA.16816.F32.BF16 R44, R4.reuse, R18, R132 ;  /* 0x00000012042c723c */ /* 0x040fe20000041884 */
[----:B------:R-:W1:Y:S07]  /*4b90*/  LDSM.16.MT88.4 R16, [R221+0x900] ;  /* 0x00090000dd10783b */ /* 0x000e6e0000004200 */
[C---:B------:R-:W-:Y:S01]  /*4ba0*/  HMMA.16816.F32.BF16 R52, R4.reuse, R34, R160 ;  /* 0x000000220434723c */ /* 0x040fe200000418a0 */
[----:B------:R-:W1:Y:S07]  /*4bb0*/  LDSM.16.MT88.4 R32, [R222+0x2900] ;  /* 0x00290000de20783b */ /* 0x000e6e0000004200 */
[----:B------:R-:W-:Y:S07]  /*4bc0*/  HMMA.16816.F32.BF16 R36, R4, R38, R164 ;  /* 0x000000260424723c */ /* 0x000fee00000418a4 */
[----:B---3--:R-:W-:-:S02]  /*4bd0*/  F2FP.BF16.PACK_AB R4, R202, R203 ;  /* 0x000000cbca04723e */ /* 0x008fc400000010ff */
[----:B----4-:R-:W-:Y:S02]  /*4be0*/  F2FP.BF16.PACK_AB R5, R182, R185 ;  /* 0x000000b9b605723e */ /* 0x010fe400000010ff */
[----:B------:R-:W-:Y:S02]  /*4bf0*/  F2FP.BF16.PACK_AB R6, R200, R201 ;  /* 0x000000c9c806723e */ /* 0x000fe400000010ff */
[----:B------:R-:W-:-:S07]  /*4c00*/  F2FP.BF16.PACK_AB R7, R181, R180 ;  /* 0x000000b4b507723e */ /* 0x000fce00000010ff */
[C---:B--2---:R-:W-:Y:S08]  /*4c10*/  HMMA.16816.F32.BF16 R132, R4.reuse, R8, R168 ;  /* 0x000000080484723c */ /* 0x044ff000000418a8 */
[C---:B-----5:R-:W-:Y:S08]  /*4c20*/  HMMA.16816.F32.BF16 R188, R4.reuse, R28, R116 ;  /* 0x0000001c04bc723c */ /* 0x060ff00000041874 */
[C---:B-1----:R-:W-:Y:S08]  /*4c30*/  HMMA.16816.F32.BF16 R112, R4.reuse, R16, R176 ;  /* 0x000000100470723c */ /* 0x042ff000000418b0 */
[C---:B------:R-:W-:Y:S08]  /*4c40*/  HMMA.16816.F32.BF16 R152, R4.reuse, R20, R152 ;  /* 0x000000140498723c */ /* 0x040ff00000041898 */
[C---:B------:R-:W-:Y:S01]  /*4c50*/  HMMA.16816.F32.BF16 R164, R4.reuse, R24, R124 ;  /* 0x0000001804a4723c */ /* 0x040fe2000004187c */
[----:B------:R-:W-:Y:S07]  /*4c60*/  LDSM.16.MT88.4 R124, [R221+0xd00] ;  /* 0x000d0000dd7c783b */ /* 0x000fee0000004200 */
[C---:B------:R-:W-:Y:S08]  /*4c70*/  HMMA.16816.F32.BF16 R192, R4.reuse, R32, R108 ;  /* 0x0000002004c0723c */ /* 0x040ff0000004186c */
[C---:B------:R-:W-:Y:S08]  /*4c80*/  HMMA.16816.F32.BF16 R120, R4.reuse, R18, R120 ;  /* 0x000000120478723c */ /* 0x040ff00000041878 */
[C---:B------:R-:W-:Y:S08]  /*4c90*/  HMMA.16816.F32.BF16 R136, R4.reuse, R10, R136 ;  /* 0x0000000a0488723c */ /* 0x040ff00000041888 */
[C---:B------:R-:W-:Y:S08]  /*4ca0*/  HMMA.16816.F32.BF16 R96, R4.reuse, R22, R96 ;  /* 0x000000160460723c */ /* 0x040ff00000041860 */
[C---:B------:R-:W-:Y:S08]  /*4cb0*/  HMMA.16816.F32.BF16 R168, R4.reuse, R26, R92 ;  /* 0x0000001a04a8723c */ /* 0x040ff0000004185c */
[C---:B------:R-:W-:Y:S08]  /*4cc0*/  HMMA.16816.F32.BF16 R88, R4.reuse, R30, R88 ;  /* 0x0000001e0458723c */ /* 0x040ff00000041858 */
[----:B------:R-:W-:Y:S07]  /*4cd0*/  HMMA.16816.F32.BF16 R116, R4, R34, R84 ;  /* 0x000000220474723c */ /* 0x000fee0000041854 */
[----:B------:R-:W-:-:S02]  /*4ce0*/  F2FP.BF16.PACK_AB R4, R101, R107 ;  /* 0x0000006b6504723e */ /* 0x000fc400000010ff */
[----:B------:R-:W-:Y:S02]  /*4cf0*/  F2FP.BF16.PACK_AB R5, R67, R100 ;  /* 0x000000644305723e */ /* 0x000fe400000010ff */
[----:B------:R-:W-:Y:S02]  /*4d00*/  F2FP.BF16.PACK_AB R6, R106, R102 ;  /* 0x000000666a06723e */ /* 0x000fe400000010ff */
[----:B------:R-:W-:-:S07]  /*4d10*/  F2FP.BF16.PACK_AB R7, R65, R66 ;  /* 0x000000424107723e */ /* 0x000fce00000010ff */
[C---:B------:R-:W-:Y:S07]  /*4d20*/  HMMA.16816.F32.BF16 R128, R4.reuse, R8, R76 ;  /* 0x000000080480723c */ /* 0x040fee000004184c */
[----:B------:R-:W-:Y:S01]  /*4d30*/  FFMA.FTZ R8, R207, c[0x0][0x2d0], -R12 ;  /* 0x0000b400cf087a23 */ /* 0x000fe2000001080c */
[----:B------:R-:W-:Y:S01]  /*4d40*/  HMMA.16816.F32.BF16 R108, R4, R10, R48 ;  /* 0x0000000a046c723c */ /* 0x000fe20000041830 */
[----:B------:R-:W-:Y:S02]  /*4d50*/  IMAD.MOV.U32 R207, RZ, RZ, R158 ;  /* 0x000000ffffcf7224 */ /* 0x000fe400078e009e */
[----:B------:R1:W-:Y:S01]  /*4d60*/  MUFU.EX2 R49, R8 ;  /* 0x0000000800317308 */ /* 0x0003e20000000800 */
[----:B------:R-:W-:-:S03]  /*4d70*/  FADD.FTZ R9, R239, R238 ;  /* 0x000000eeef097221 */ /* 0x000fc60000010000 */
[----:B------:R-:W-:Y:S01]  /*4d80*/  IMAD.MOV.U32 R51, RZ, RZ, R145 ;  /* 0x000000ffff337224 */ /* 0x000fe200078e0091 */
[C---:B------:R-:W-:Y:S01]  /*4d90*/  HMMA.16816.F32.BF16 R160, R4.reuse, R18, R56 ;  /* 0x0000001204a0723c */ /* 0x040fe20000041838 */
[----:B------:R-:W-:Y:S02]  /*4da0*/  IMAD.MOV.U32 R50, RZ, RZ, R146 ;  /* 0x000000ffff327224 */ /* 0x000fe400078e0092 */
[----:B------:R-:W-:Y:S02]  /*4db0*/  IMAD.MOV.U32 R11, RZ, RZ, R147 ;  /* 0x000000ffff0b7224 */ /* 0x000fe400078e0093 */
[----:B------:R-:W-:Y:S02]  /*4dc0*/  IMAD.MOV.U32 R10, RZ, RZ, R157 ;  /* 0x000000ffff0a7224 */ /* 0x000fe400078e009d */
[----:B------:R-:W2:Y:S01]  /*4dd0*/  LDSM.16.MT88.4 R156, [R221+0x1d00] ;  /* 0x001d0000dd9c783b */ /* 0x000ea20000004200 */
[----:B------:R-:W-:Y:S01]  /*4de0*/  HMMA.16816.F32.BF16 R56, R4, R22, R44 ;  /* 0x000000160438723c */ /* 0x000fe2000004182c */
[----:B-1----:R-:W-:-:S02]  /*4df0*/  FFMA.FTZ R8, R206, c[0x0][0x2d0], -R12 ;  /* 0x0000b400ce087a23 */ /* 0x002fc4000001080c */
[----:B------:R-:W-:Y:S02]  /*4e00*/  IMAD.MOV.U32 R206, RZ, RZ, R15 ;  /* 0x000000ffffce7224 */ /* 0x000fe400078e000f */
[----:B------:R1:W3:Y:S03]  /*4e10*/  MUFU.EX2 R48, R8 ;  /* 0x0000000800307308 */ /* 0x0002e60000000800 */
[C---:B------:R-:W-:Y:S08]  /*4e20*/  HMMA.16816.F32.BF16 R68, R4.reuse, R24, R68 ;  /* 0x000000180444723c */ /* 0x040ff00000041844 */
[----:B------:R-:W-:Y:S01]  /*4e30*/  HMMA.16816.F32.BF16 R144, R4, R20, R72 ;  /* 0x000000140490723c */ /* 0x000fe20000041848 */
[----:B-1----:R-:W-:-:S07]  /*4e40*/  FFMA.FTZ R8, R205, c[0x0][0x2d0], -R12 ;  /* 0x0000b400cd087a23 */ /* 0x002fce000001080c */
[C---:B------:R-:W-:Y:S01]  /*4e50*/  HMMA.16816.F32.BF16 R176, R4.reuse, R16, R80 ;  /* 0x0000001004b0723c */ /* 0x040fe20000041850 */
[----:B------:R-:W1:Y:S01]  /*4e60*/  LDSM.16.MT88.4 R80, [R221+0x2d00] ;  /* 0x002d0000dd50783b */ /* 0x000e620000004200 */
[----:B---3--:R-:W-:Y:S01]  /*4e70*/  F2FP.BF16.PACK_AB R92, R48, R49 ;  /* 0x00000031305c723e */ /* 0x008fe200000010ff */
[----:B------:R3:W-:Y:S05]  /*4e80*/  MUFU.EX2 R44, R8 ;  /* 0x00000008002c7308 */ /* 0x0007ea0000000800 */
[C---:B------:R-:W-:Y:S08]  /*4e90*/  HMMA.16816.F32.BF16 R40, R4.reuse, R26, R40 ;  /* 0x0000001a0428723c */ /* 0x040ff00000041828 */
[----:B------:R-:W-:Y:S01]  /*4ea0*/  HMMA.16816.F32.BF16 R60, R4, R28, R60 ;  /* 0x0000001c043c723c */ /* 0x000fe2000004183c */
[----:B---3--:R-:W-:-:S04]  /*4eb0*/  FFMA.FTZ R8, R204, c[0x0][0x2d0], -R12 ;  /* 0x0000b400cc087a23 */ /* 0x008fc8000001080c */
[----:B------:R3:W4:Y:S03]  /*4ec0*/  MUFU.EX2 R24, R8 ;  /* 0x0000000800187308 */ /* 0x0007260000000800 */
[C---:B------:R-:W-:Y:S08]  /*4ed0*/  HMMA.16816.F32.BF16 R52, R4.reuse, R30, R52 ;  /* 0x0000001e0434723c */ /* 0x040ff00000041834 */
[----:B------:R-:W-:Y:S01]  /*4ee0*/  HMMA.16816.F32.BF16 R84, R4, R32, R196 ;  /* 0x000000200454723c */ /* 0x000fe200000418c4 */
[----:B---3--:R-:W-:-:S07]  /*4ef0*/  FFMA.FTZ R8, R214, c[0x0][0x2d0], -R3 ;  /* 0x0000b400d6087a23 */ /* 0x008fce0000010803 */
[----:B------:R-:W-:Y:S01]  /*4f00*/  HMMA.16816.F32.BF16 R36, R4, R34, R36 ;  /* 0x000000220424723c */ /* 0x000fe20000041824 */
[----:B------:R-:W3:Y:S01]  /*4f10*/  LDSM.16.MT88.4 R4, [R222+0x2d00] ;  /* 0x002d0000de04783b */ /* 0x000ee20000004200 */
[----:B----4-:R-:W-:Y:S01]  /*4f20*/  F2FP.BF16.PACK_AB R94, R24, R44 ;  /* 0x0000002c185e723e */ /* 0x010fe200000010ff */
[----:B------:R4:W-:Y:S02]  /*4f30*/  MUFU.EX2 R23, R8 ;  /* 0x0000000800177308 */ /* 0x0009e40000000800 */
[----:B----4-:R-:W-:-:S06]  /*4f40*/  FFMA.FTZ R8, R216, c[0x0][0x2d0], -R3 ;  /* 0x0000b400d8087a23 */ /* 0x010fcc0000010803 */
[----:B------:R4:W5:Y:S02]  /*4f50*/  MUFU.EX2 R22, R8 ;  /* 0x0000000800167308 */ /* 0x0009640000000800 */
[--C-:B----4-:R-:W-:Y:S01]  /*4f60*/  FFMA.FTZ R8, R213, c[0x0][0x2d0], -R3.reuse ;  /* 0x0000b400d5087a23 */ /* 0x110fe20000010803 */
[----:B-----5:R-:W-:Y:S01]  /*4f70*/  F2FP.BF16.PACK_AB R93, R22, R23 ;  /* 0x00000017165d723e */ /* 0x020fe200000010ff */
[----:B------:R-:W-:-:S04]  /*4f80*/  FFMA.FTZ R3, R208, c[0x0][0x2d0], -R3 ;  /* 0x0000b400d0037a23 */ /* 0x000fc80000010803 */
[----:B------:R4:W-:Y:S08]  /*4f90*/  MUFU.EX2 R20, R8 ;  /* 0x0000000800147308 */ /* 0x0009f00000000800 */
[----:B------:R5:W1:Y:S01]  /*4fa0*/  MUFU.EX2 R21, R3 ;  /* 0x0000000300157308 */ /* 0x000a620000000800 */
[----:B----4-:R-:W-:Y:S02]  /*4fb0*/  FADD.FTZ R8, R207, R206 ;  /* 0x000000cecf087221 */ /* 0x010fe40000010000 */
[----:B-----5:R-:W-:Y:S01]  /*4fc0*/  FFMA.FTZ R3, R232, c[0x0][0x2d0], -R0 ;  /* 0x0000b400e8037a23 */ /* 0x020fe20000010800 */
[----:B-1----:R-:W-:-:S04]  /*4fd0*/  F2FP.BF16.PACK_AB R95, R21, R20 ;  /* 0x00000014155f723e */ /* 0x002fc800000010ff */
[----:B------:R1:W-:Y:S03]  /*4fe0*/  MUFU.EX2 R19, R3 ;  /* 0x0000000300137308 */ /* 0x0003e60000000800 */
[C---:B--2---:R-:W-:Y:S08]  /*4ff0*/  HMMA.16816.F32.BF16 R148, R92.reuse, R156, R152 ;  /* 0x0000009c5c94723c */ /* 0x044ff00000041898 */
[----:B------:R-:W-:Y:S01]  /*5000*/  HMMA.16816.F32.BF16 R152, R92, R158, R96 ;  /* 0x0000009e5c98723c */ /* 0x000fe20000041860 */
[----:B-1----:R-:W-:-:S04]  /*5010*/  FFMA.FTZ R3, R231, c[0x0][0x2d0], -R0 ;  /* 0x0000b400e7037a23 */ /* 0x002fc80000010800 */
[----:B------:R1:W2:Y:S03]  /*5020*/  MUFU.EX2 R18, R3 ;  /* 0x0000000300127308 */ /* 0x0002a60000000800 */
[C---:B------:R-:W-:Y:S08]  /*5030*/  HMMA.16816.F32.BF16 R76, R92.reuse, R82, R88 ;  /* 0x000000525c4c723c */ /* 0x040ff00000041858 */
[----:B---3--:R-:W-:Y:S01]  /*5040*/  HMMA.16816.F32.BF16 R88, R92, R4, R192 ;  /* 0x000000045c58723c */ /* 0x008fe200000418c0 */
[--C-:B-1----:R-:W-:Y:S01]  /*5050*/  FFMA.FTZ R3, R237, c[0x0][0x2d0], -R0.reuse ;  /* 0x0000b400ed037a23 */ /* 0x102fe20000010800 */
[----:B--2---:R-:W-:Y:S01]  /*5060*/  F2FP.BF16.PACK_AB R96, R18, R19 ;  /* 0x000000131260723e */ /* 0x004fe200000010ff */
[----:B------:R-:W-:-:S05]  /*5070*/  FFMA.FTZ R0, R215, c[0x0][0x2d0], -R0 ;  /* 0x0000b400d7007a23 */ /* 0x000fca0000010800 */
[C---:B------:R-:W-:Y:S01]  /*5080*/  HMMA.16816.F32.BF16 R112, R92.reuse, R124, R112 ;  /* 0x0000007c5c70723c */ /* 0x040fe20000041870 */
[----:B------:R1:W-:Y:S07]  /*5090*/  MUFU.EX2 R17, R3 ;  /* 0x0000000300117308 */ /* 0x0003ee0000000800 */
[C---:B------:R-:W-:Y:S01]  /*50a0*/  HMMA.16816.F32.BF16 R120, R92.reuse, R126, R120 ;  /* 0x0000007e5c78723c */ /* 0x040fe20000041878 */
[----:B------:R2:W3:Y:S07]  /*50b0*/  MUFU.EX2 R16, R0 ;  /* 0x0000000000107308 */ /* 0x0004ee0000000800 */
[----:B------:R-:W-:Y:S01]  /*50c0*/  HMMA.16816.F32.BF16 R132, R92, R140, R132 ;  /* 0x0000008c5c84723c */ /* 0x000fe20000041884 */
[----:B-1----:R-:W-:-:S02]  /*50d0*/  FADD.FTZ R3, R11, R10 ;  /* 0x0000000a0b037221 */ /* 0x002fc40000010000 */
[----:B------:R-:W-:Y:S02]  /*50e0*/  FADD.FTZ R11, R241, R9 ;  /* 0x00000009f10b7221 */ /* 0x000fe40000010000 */
[----:B------:R-:W-:Y:S02]  /*50f0*/  FADD.FTZ R10, R50, R8 ;  /* 0x00000008320a7221 */ /* 0x000fe40000010000 */
[----:B------:R-:W-:Y:S01]  /*5100*/  FADD.FTZ R9, R51, R3 ;  /* 0x0000000333097221 */ /* 0x000fe20000010000 */
[C---:B------:R-:W-:Y:S01]  /*5110*/  HMMA.16816.F32.BF16 R136, R92.reuse, R142, R136 ;  /* 0x0000008e5c88723c */ /* 0x040fe20000041888 */
[--C-:B--2---:R-:W-:Y:S01]  /*5120*/  FFMA.FTZ R0, R252, c[0x0][0x2d0], -R13.reuse ;  /* 0x0000b400fc007a23 */ /* 0x104fe2000001080d */
[----:B---3--:R-:W-:Y:S01]  /*5130*/  F2FP.BF16.PACK_AB R98, R16, R17 ;  /* 0x000000111062723e */ /* 0x008fe200000010ff */
[----:B------:R-:W-:Y:S02]  /*5140*/  FADD.FTZ R3, R187, R10 ;  /* 0x0000000abb037221 */ /* 0x000fe40000010000 */
[----:B------:R1:W-:Y:S03]  /*5150*/  MUFU.EX2 R12, R0 ;  /* 0x00000000000c7308 */ /* 0x0003e60000000800 */
[C---:B------:R-:W-:Y:S08]  /*5160*/  HMMA.16816.F32.BF16 R164, R92.reuse, R172, R164 ;  /* 0x000000ac5ca4723c */ /* 0x040ff000000418a4 */
[----:B------:R-:W-:Y:S01]  /*5170*/  HMMA.16816.F32.BF16 R168, R92, R174, R168 ;  /* 0x000000ae5ca8723c */ /* 0x000fe200000418a8 */
[----:B-1----:R-:W-:-:S07]  /*5180*/  FFMA.FTZ R0, R251, c[0x0][0x2d0], -R13 ;  /* 0x0000b400fb007a23 */ /* 0x002fce000001080d */
[C---:B------:R-:W-:Y:S01]  /*5190*/  HMMA.16816.F32.BF16 R72, R92.reuse, R80, R188 ;  /* 0x000000505c48723c */ /* 0x040fe200000418bc */
[----:B------:R1:W2:Y:S07]  /*51a0*/  MUFU.EX2 R14, R0 ;  /* 0x00000000000e7308 */ /* 0x0002ae0000000800 */
[----:B------:R-:W-:Y:S01]  /*51b0*/  HMMA.16816.F32.BF16 R92, R92, R6, R116 ;  /* 0x000000065c5c723c */ /* 0x000fe20000041874 */
[----:B-1----:R-:W-:Y:S01]  /*51c0*/  FFMA.FTZ R0, R250, c[0x0][0x2d0], -R13 ;  /* 0x0000b400fa007a23 */ /* 0x002fe2000001080d */
[----:B--2---:R-:W-:-:S03]  /*51d0*/  F2FP.BF16.PACK_AB R97, R14, R12 ;  /* 0x0000000c0e61723e */ /* 0x004fc600000010ff */
[----:B------:R1:W-:Y:S02]  /*51e0*/  MUFU.EX2 R15, R0 ;  /* 0x00000000000f7308 */ /* 0x0003e40000000800 */
[----:B-1----:R-:W-:-:S06]  /*51f0*/  FFMA.FTZ R0, R230, c[0x0][0x2d0], -R13 ;  /* 0x0000b400e6007a23 */ /* 0x002fcc000001080d */
[----:B------:R1:W2:Y:S02]  /*5200*/  MUFU.EX2 R13, R0 ;  /* 0x00000000000d7308 */ /* 0x0002a40000000800 */
[----:B-1----:R-:W-:Y:S01]  /*5210*/  FADD.FTZ R0, R247, R242 ;  /* 0x000000f2f7007221 */ /* 0x002fe20000010000 */
[----:B--2---:R-:W-:-:S03]  /*5220*/  F2FP.BF16.PACK_AB R99, R13, R15 ;  /* 0x0000000f0d63723e */ /* 0x004fc600000010ff */
[----:B------:R-:W-:-:S04]  /*5230*/  FADD.FTZ R0, R248, R0 ;  /* 0x00000000f8007221 */ /* 0x000fc80000010000 */
[----:B------:R-:W-:Y:S01]  /*5240*/  FADD.FTZ R8, R249, R0 ;  /* 0x00000000f9087221 */ /* 0x000fe20000010000 */
[----:B------:R-:W-:Y:S01]  /*5250*/  HMMA.16816.F32.BF16 R84, R96, R4, R84 ;  /* 0x000000046054723c */ /* 0x000fe20000041854 */
[----:B------:R-:W-:Y:S02]  /*5260*/  FADD.FTZ R0, R186, R9 ;  /* 0x00000009ba007221 */ /* 0x000fe40000010000 */
[----:B------:R-:W-:-:S04]  /*5270*/  FADD.FTZ R9, R229, R8 ;  /* 0x00000008e5097221 */ /* 0x000fc80000010000 */
        /* <DEDUP_REMOVED lines=54> */
[----:B------:R-:W-:Y:S01]  /*55e0*/  FADD.FTZ R5, R20, R5 ;  /* 0x0000000514057221 */ /* 0x000fe20000010000 */
[----:B------:R1:W-:Y:S01]  /*55f0*/  STL [R1+0x8], R0 ;  /* 0x0000080001007387 */ /* 0x0003e20000100800 */
[----:B------:R-:W-:Y:S02]  /*5600*/  FADD.FTZ R4, R44, R4 ;  /* 0x000000042c047221 */ /* 0x000fe40000010000 */
[----:B------:R-:W-:Y:S02]  /*5610*/  FADD.FTZ R6, R13, R3 ;  /* 0x000000030d067221 */ /* 0x000fe40000010000 */
[----:B------:R-:W-:-:S03]  /*5620*/  FADD.FTZ R3, R24, R4 ;  /* 0x0000000418037221 */ /* 0x000fc60000010000 */
[----:B------:R2:W-:Y:S01]  /*5630*/  STL [R1+0xc], R6 ;  /* 0x00000c0601007387 */ /* 0x0005e20000100800 */
[----:B-1----:R-:W-:-:S05]  /*5640*/  FADD.FTZ R0, R21, R5 ;  /* 0x0000000515007221 */ /* 0x002fca0000010000 */
[----:B------:R2:W-:Y:S04]  /*5650*/  STL [R1+0x14], R0 ;  /* 0x0000140001007387 */ /* 0x0005e80000100800 */
[----:B------:R2:W-:Y:S01]  /*5660*/  STL [R1+0x10], R3 ;  /* 0x0000100301007387 */ /* 0x0005e20000100800 */
[----:B------:R-:W-:Y:S05]  /*5670*/  @!P2 BRA `(.L_x_32) ;  /* 0x00003f300000a947 */ /* 0x000fea0003800000 */
[----:B------:R-:W3:Y:S01]  /*5680*/  LDL.LU R187, [R1] ;  /* 0x0000000001bb7983 */ /* 0x000ee20000300800 */
[----:B------:R-:W-:Y:S01]  /*5690*/  SHF.R.S32.HI R186, RZ, 0x1f, R64 ;  /* 0x0000001fffba7819 */ /* 0x000fe20000011440 */
[----:B------:R-:W-:Y:S02]  /*56a0*/  IMAD.SHL.U32 R250, R64, 0x2, RZ ;  /* 0x0000000240fa7824 */ /* 0x000fe400078e00ff */
[----:B------:R-:W-:Y:S01]  /*56b0*/  IMAD.SHL.U32 R248, R184, 0x2, RZ ;  /* 0x00000002b8f87824 */ /* 0x000fe200078e00ff */
[----:B------:R-:W-:Y:S01]  /*56c0*/  SHF.L.U64.HI R251, R64, 0x1, R186 ;  /* 0x0000000140fb7819 */ /* 0x000fe200000102ba */
[----:B------:R-:W-:Y:S01]  /*56d0*/  IMAD.SHL.U32 R246, R183, 0x2, RZ ;  /* 0x00000002b7f67824 */ /* 0x000fe200078e00ff */
[----:B------:R-:W-:Y:S01]  /*56e0*/  SHF.R.S32.HI R186, RZ, 0x1f, R183 ;  /* 0x0000001fffba7819 */ /* 0x000fe200000114b7 */
[----:B------:R-:W-:-:S02]  /*56f0*/  IMAD.MOV.U32 R100, RZ, RZ, R104 ;  /* 0x000000ffff647224 */ /* 0x000fc400078e0068 */
[----:B--2---:R-:W-:Y:S01]  /*5700*/  IMAD.MOV.U32 R3, RZ, RZ, R105 ;  /* 0x000000ffff037224 */ /* 0x004fe200078e0069 */
[----:B------:R-:W-:Y:S01]  /*5710*/  SHF.L.U64.HI R247, R183, 0x1, R186 ;  /* 0x00000001b7f77819 */ /* 0x000fe200000102ba */
[----:B------:R-:W-:Y:S02]  /*5720*/  IMAD.MOV.U32 R107, RZ, RZ, R2 ;  /* 0x000000ffff6b7224 */ /* 0x000fe400078e0002 */
[----:B------:R-:W-:Y:S01]  /*5730*/  IMAD.MOV.U32 R106, RZ, RZ, R103 ;  /* 0x000000ffff6a7224 */ /* 0x000fe200078e0067 */
[----:B---3--:R-:W-:Y:S02]  /*5740*/  IADD3 R245, R187, -0x2, RZ ;  /* 0xfffffffebbf57810 */ /* 0x008fe40007ffe0ff */
[----:B------:R-:W-:-:S04]  /*5750*/  SHF.R.S32.HI R187, RZ, 0x1f, R184 ;  /* 0x0000001fffbb7819 */ /* 0x000fc800000114b8 */
[----:B------:R-:W-:Y:S01]  /*5760*/  SHF.L.U64.HI R249, R184, 0x1, R187 ;  /* 0x00000001b8f97819 */ /* 0x000fe200000102bb */
[----:B------:R-:W-:Y:S05]  /*5770*/  BRA `(.L_x_33) ;  /* 0x000003e000007947 */ /* 0x000fea0003800000 */
.L_x_35:
[----:B------:R-:W2:Y:S01]  /*5780*/  LDL R2, [R1+0x18] ;  /* 0x0000180001027983 */ /* 0x000ea20000100800 */
[----:B------:R-:W-:Y:S02]  /*5790*/  IMAD.MOV.U32 R227, RZ, RZ, RZ ;  /* 0x000000ffffe37224 */ /* 0x000fe400078e00ff */
[----:B------:R-:W-:Y:S01]  /*57a0*/  IMAD.MOV.U32 R103, RZ, RZ, c[0x0][0x2b8] ;  /* 0x0000ae00ff677624 */ /* 0x000fe200078e00ff */
[----:B------:R-:W3:Y:S04]  /*57b0*/  LDL R101, [R1+0x4] ;  /* 0x0000040001657983 */ /* 0x000ee80000100800 */
[----:B------:R-:W4:Y:S01]  /*57c0*/  LDL.64 R104, [R1+0x20] ;  /* 0x0000200001687983 */ /* 0x000f220000100a00 */
[----:B------:R-:W-:Y:S03]  /*57d0*/  ISETP.NE.AND P2, PT, R103, 0x1, PT ;  /* 0x000000016700780c */ /* 0x000fe60003f45270 */
[----:B------:R-:W5:Y:S01]  /*57e0*/  LDL R252, [R1+0x28] ;  /* 0x0000280001fc7983 */ /* 0x000f620000100800 */
[----:B--2---:R-:W-:Y:S05]  /*57f0*/  IMAD R2, R245, 0x40, R2 ;  /* 0x00000040f5027824 */ /* 0x004fea00078e0202 */
[----:B---3--:R-:W-:Y:S02]  /*5800*/  IADD3 R2, R2, -0x40, R101 ;  /* 0xffffffc002027810 */ /* 0x008fe40007ffe065 */
[----:B------:R-:W1:Y:S03]  /*5810*/  S2R R101, SR_CTAID.Y ;  /* 0x0000000000657919 */ /* 0x000e660000002600 */
[----:B------:R-:W-:Y:S04]  /*5820*/  @P2 IMAD.HI.U32 R4, R2, c[0x0][0x2bc], RZ ;  /* 0x0000af0002042a27 */ /* 0x000fe800078e00ff */
[----:B------:R-:W-:Y:S01]  /*5830*/  IMAD.MOV.U32 R0, RZ, RZ, R2 ;  /* 0x000000ffff007224 */ /* 0x000fe200078e0002 */
[----:B------:R-:W-:Y:S04]  /*5840*/  @P2 SHF.R.U32.HI R0, RZ, c[0x0][0x2c0], R4 ;  /* 0x0000b000ff002a19 */ /* 0x000fe80000011604 */
[C---:B----4-:R-:W-:Y:S04]  /*5850*/  @!P3 IADD3 R5, P0, R0.reuse, R104, RZ ;  /* 0x000000680005b210 */ /* 0x050fe80007f1e0ff */
[C---:B-----5:R-:W-:Y:S02]  /*5860*/  @!P3 LEA.HI.X.SX32 R6, R0.reuse, R252, 0x1, P0 ;  /* 0x000000fc0006b211 */ /* 0x060fe400000f0eff */
[----:B------:R-:W2:Y:S01]  /*5870*/  S2R R252, SR_CTAID.Y ;  /* 0x0000000000fc7919 */ /* 0x000ea20000002600 */
[C---:B------:R-:W-:Y:S02]  /*5880*/  @!P3 LEA R4, P0, R5.reuse, c[0x0][0x2a0], 0x2 ;  /* 0x0000a8000504ba11 */ /* 0x040fe400078010ff */
[----:B------:R-:W-:Y:S02]  /*5890*/  IADD3 R0, -R0, RZ, RZ ;  /* 0x000000ff00007210 */ /* 0x000fe40007ffe1ff */
[----:B------:R-:W-:Y:S01]  /*58a0*/  @!P3 LEA.HI.X R5, R5, c[0x0][0x2a4], R6, 0x2, P0 ;  /* 0x0000a9000505ba11 */ /* 0x000fe200000f1406 */
[C---:B-1----:R-:W-:Y:S04]  /*58b0*/  IMAD.WIDE.U32 R104, R101.reuse, c[0x0][0x1e8], RZ ;  /* 0x00007a0065687a25 */ /* 0x042fe800078e00ff */
[----:B------:R1:W3:Y:S01]  /*58c0*/  @!P3 LDG.E R227, [R4.64] ;  /* 0x0000000604e3b981 */ /* 0x0002e2000c1e1900 */
[----:B------:R-:W-:Y:S05]  /*58d0*/  IMAD R228, R0, c[0x0][0x2b8], R2 ;  /* 0x0000ae0000e47a24 */ /* 0x000fea00078e0202 */
[----:B------:R-:W-:Y:S05]  /*58e0*/  SHF.R.S32.HI R0, RZ, 0x1f, R228 ;  /* 0x0000001fff007819 */ /* 0x000fea00000114e4 */
[----:B------:R-:W-:Y:S01]  /*58f0*/  IMAD R0, R0, c[0x0][0x1e0], RZ ;  /* 0x0000780000007a24 */ /* 0x000fe200078e02ff */
[----:B--2---:R-:W-:Y:S03]  /*5900*/  SHF.R.S32.HI R252, RZ, 0x1f, R252 ;  /* 0x0000001ffffc7819 */ /* 0x004fe600000114fc */
[----:B------:R-:W-:Y:S02]  /*5910*/  IMAD R0, R228, c[0x0][0x1e4], R0 ;  /* 0x00007900e4007a24 */ /* 0x000fe400078e0200 */
[----:B------:R-:W-:Y:S04]  /*5920*/  IMAD R252, R252, c[0x0][0x1e8], RZ ;  /* 0x00007a00fcfc7a24 */ /* 0x000fe800078e02ff */
[----:B------:R-:W-:Y:S02]  /*5930*/  IMAD R252, R101, c[0x0][0x1ec], R252 ;  /* 0x00007b0065fc7a24 */ /* 0x000fe400078e02fc */
[----:B-1----:R-:W-:Y:S04]  /*5940*/  IMAD.WIDE.U32 R4, R228, c[0x0][0x1e0], RZ ;  /* 0x00007800e4047a25 */ /* 0x002fe800078e00ff */
[----:B------:R-:W-:Y:S02]  /*5950*/  IMAD.IADD R5, R5, 0x1, R0 ;  /* 0x0000000105057824 */ /* 0x000fe400078e0200 */
[----:B------:R-:W-:Y:S01]  /*5960*/  IMAD.IADD R252, R105, 0x1, R252 ;  /* 0x0000000169fc7824 */ /* 0x000fe200078e02fc */
[----:B---3--:R-:W-:Y:S01]  /*5970*/  SHF.R.S32.HI R2, RZ, 0x1f, R227 ;  /* 0x0000001fff027819 */ /* 0x008fe200000114e3 */
[C---:B------:R-:W-:Y:S04]  /*5980*/  IMAD.WIDE.U32 R4, R227.reuse, c[0x0][0x1f0], R4 ;  /* 0x00007c00e3047a25 */ /* 0x040fe800078e0004 */
[----:B------:R-:W-:Y:S01]  /*5990*/  IMAD R2, R2, c[0x0][0x1f0], RZ ;  /* 0x00007c0002027a24 */ /* 0x000fe200078e02ff */
[----:B------:R-:W-:Y:S03]  /*59a0*/  IADD3 R0, P0, R104, R4, RZ ;  /* 0x0000000468007210 */ /* 0x000fe60007f1e0ff */
[----:B------:R-:W-:Y:S05]  /*59b0*/  IMAD R2, R227, c[0x0][0x1f4], R2 ;  /* 0x00007d00e3027a24 */ /* 0x000fea00078e0202 */
[----:B------:R-:W-:Y:S02]  /*59c0*/  IADD3.X R2, R252, R5, R2, P0, !PT ;  /* 0x00000005fc027210 */ /* 0x000fe400007fe402 */
[C---:B------:R-:W-:Y:S04]  /*59d0*/  LEA R6, P0, R0.reuse, c[0x0][0x1c8], 0x1 ;  /* 0x0000720000067a11 */ /* 0x040fe800078008ff */
[----:B------:R-:W-:Y:S01]  /*59e0*/  LEA.HI.X R2, R0, c[0x0][0x1cc], R2, 0x1, P0 ;  /* 0x0000730000027a11 */ /* 0x000fe200000f0c02 */
[----:B------:R-:W1:Y:S04]  /*59f0*/  SHFL.IDX PT, R4, R6, RZ, 0x1c1f ;  /* 0x001c1fff06047589 */ /* 0x000e6800000e0000 */
[----:B------:R2:W3:Y:S04]  /*5a00*/  SHFL.IDX PT, R0, R6, 0x1, 0x1c1f ;  /* 0x003c1f0006007f89 */ /* 0x0004e800000e0000 */
[----:B------:R-:W4:Y:S04]  /*5a10*/  SHFL.IDX PT, R5, R2, RZ, 0x1c1f ;  /* 0x001c1fff02057589 */ /* 0x000f2800000e0000 */
[----:B------:R-:W5:Y:S01]  /*5a20*/  SHFL.IDX PT, R2, R2, 0x1, 0x1c1f ;  /* 0x003c1f0002027f89 */ /* 0x000f6200000e0000 */
[C---:B-1----:R-:W-:Y:S02]  /*5a30*/  IADD3 R12, P1, R4.reuse, R248, RZ ;  /* 0x000000f8040c7210 */ /* 0x042fe40007f3e0ff */
[-C--:B--2---:R-:W-:Y:S02]  /*5a40*/  IADD3 R6, P0, R4, R250.reuse, RZ ;  /* 0x000000fa04067210 */ /* 0x084fe40007f1e0ff */
[----:B---3--:R-:W-:Y:S03]  /*5a50*/  IADD3 R8, P2, R0, R250, RZ ;  /* 0x000000fa00087210 */ /* 0x008fe60007f5e0ff */
[C-C-:B----4-:R-:W-:Y:S01]  /*5a60*/  IMAD.X R7, R5.reuse, 0x1, R251.reuse, P0 ;  /* 0x0000000105077824 */ /* 0x150fe200000e06fb */
[-C--:B------:R-:W-:Y:S02]  /*5a70*/  IADD3 R10, P0, R4, R246.reuse, RZ ;  /* 0x000000f6040a7210 */ /* 0x080fe40007f1e0ff */
[CC--:B------:R-:W-:Y:S01]  /*5a80*/  IADD3.X R13, R5.reuse, R249.reuse, RZ, P1, !PT ;  /* 0x000000f9050d7210 */ /* 0x0c0fe20000ffe4ff */
[----:B-----5:R-:W-:Y:S01]  /*5a90*/  IMAD.X R9, R2, 0x1, R251, P2 ;  /* 0x0000000102097824 */ /* 0x020fe200010e06fb */
[----:B------:R1:W-:Y:S01]  /*5aa0*/  LDGSTS.E.BYPASS.LTC128B.128 [R226+0x3100], [R6.64], !P6 ;  /* 0x0310000006e27fae */ /* 0x0003e2000f101d46 */
[--C-:B------:R-:W-:Y:S01]  /*5ab0*/  IMAD.X R11, R5, 0x1, R247.reuse, P0 ;  /* 0x00000001050b7824 */ /* 0x100fe200000e06f7 */
[----:B------:R-:W-:Y:S02]  /*5ac0*/  IADD3 R4, P0, R0, R246, RZ ;  /* 0x000000f600047210 */ /* 0x000fe40007f1e0ff */
[----:B------:R2:W-:Y:S03]  /*5ad0*/  LDGSTS.E.BYPASS.LTC128B.128 [R226+0x4100], [R12.64], !P5 ;  /* 0x041000000ce27fae */ /* 0x0005e6000e901d46 */
[----:B------:R-:W-:Y:S01]  /*5ae0*/  IMAD.X R5, R2, 0x1, R247, P0 ;  /* 0x0000000102057824 */ /* 0x000fe200000e06f7 */
[----:B------:R2:W-:Y:S04]  /*5af0*/  LDGSTS.E.BYPASS.LTC128B.128 [R226+0x5100], [R10.64], !P4 ;  /* 0x051000000ae27fae */ /* 0x0005e8000e101d46 */
[----:B------:R2:W-:Y:S01]  /*5b00*/  LDGSTS.E.BYPASS.LTC128B.128 [R226+0x3900], [R8.64], !P6 ;  /* 0x0390000008e27fae */ /* 0x0005e2000f101d46 */
[----:B-1----:R-:W-:Y:S04]  /*5b10*/  IADD3 R6, P1, R0, R248, RZ ;  /* 0x000000f800067210 */ /* 0x002fe80007f3e0ff */
[----:B------:R-:W-:Y:S05]  /*5b20*/  IADD3.X R7, R2, R249, RZ, P1, !PT ;  /* 0x000000f902077210 */ /* 0x000fea0000ffe4ff */
[----:B------:R2:W-:Y:S04]  /*5b30*/  LDGSTS.E.BYPASS.LTC128B.128 [R226+0x4900], [R6.64], !P5 ;  /* 0x0490000006e27fae */ /* 0x0005e8000e901d46 */
[----:B------:R2:W-:Y:S01]  /*5b40*/  LDGSTS.E.BYPASS.LTC128B.128 [R226+0x5900], [R4.64], !P4 ;  /* 0x0590000004e27fae */ /* 0x0005e2000e101d46 */
[----:B------:R-:W-:-:S05]  /*5b50*/  BRA `(.L_x_34) ;  /* 0x0000138000007947 */ /* 0x000fca0003800000 */
.L_x_33:
[----:B------:R-:W-:Y:S04]  /*5b60*/  DEPBAR.LE SB0, 0x0 ;  /* 0x000080000000791a */ /* 0x000fe80000000000 */
[----:B------:R-:W-:Y:S01]  /*5b70*/  BAR.SYNC.DEFER_BLOCKING 0x0 ;  /* 0x0000000000007b1d */ /* 0x000fe20000010000 */
[----:B------:R-:W-:Y:S01]  /*5b80*/  SHF.R.S32.HI R0, RZ, 0x1f, R228 ;  /* 0x0000001fff007819 */ /* 0x000fe200000114e4 */
[----:B------:R-:W-:Y:S01]  /*5b90*/  IMAD.WIDE.U32 R102, R228, c[0x0][0x208], RZ ;  /* 0x00008200e4667a25 */ /* 0x000fe200078e00ff */
[----:B------:R-:W-:Y:S03]  /*5ba0*/  SHF.R.S32.HI R2, RZ, 0x1f, R227 ;  /* 0x0000001fff027819 */ /* 0x000fe600000114e3 */
[----:B------:R-:W-:Y:S02]  /*5bb0*/  IMAD R0, R0, c[0x0][0x208], RZ ;  /* 0x0000820000007a24 */ /* 0x000fe400078e02ff */
[----:B------:R-:W-:Y:S02]  /*5bc0*/  IMAD R2, R2, c[0x0][0x218], RZ ;  /* 0x0000860002027a24 */ /* 0x000fe400078e02ff */
[----:B------:R-:W-:Y:S02]  /*5bd0*/  IMAD R0, R228, c[0x0][0x20c], R0 ;  /* 0x00008300e4007a24 */ /* 0x000fe400078e0200 */
[----:B------:R-:W-:Y:S03]  /*5be0*/  IMAD R2, R227, c[0x0][0x21c], R2 ;  /* 0x00008700e3027a24 */ /* 0x000fe600078e0202 */
[----:B------:R-:W-:Y:S05]  /*5bf0*/  IADD3 R103, R103, R0, RZ ;  /* 0x0000000067677210 */ /* 0x000fea0007ffe0ff */
[----:B------:R-:W-:Y:S01]  /*5c00*/  IMAD.WIDE.U32 R102, R227, c[0x0][0x218], R102 ;  /* 0x00008600e3667a25 */ /* 0x000fe200078e0066 */
[----:B------:R-:W-:Y:S08]  /*5c10*/  LDSM.16.M88.4 R64, [R224+0x6100] ;  /* 0x00610000e040783b */ /* 0x000ff00000000200 */
[----:B------:R-:W1:Y:S08]  /*5c20*/  LDSM.16.M88.4 R16, [R220+0x3100] ;  /* 0x00310000dc10783b */ /* 0x000e700000000200 */
[----:B------:R-:W2:Y:S08]  /*5c30*/  LDSM.16.M88.4 R60, [R224+0x7100] ;  /* 0x00710000e03c783b */ /* 0x000eb00000000200 */
[----:B------:R-:W3:Y:S08]  /*5c40*/  LDSM.16.M88.4 R32, [R220+0x3500] ;  /* 0x00350000dc20783b */ /* 0x000ef00000000200 */
[----:B------:R-:W4:Y:S08]  /*5c50*/  LDSM.16.M88.4 R48, [R220+0x3900] ;  /* 0x00390000dc30783b */ /* 0x000f300000000200 */
[----:B------:R-:W5:Y:S01]  /*5c60*/  LDSM.16.M88.4 R108, [R220+0x3d00] ;  /* 0x003d0000dc6c783b */ /* 0x000f620000000200 */
[-C--:B-1----:R-:W-:Y:S07]  /*5c70*/  HMMA.16816.F32.BF16 R4, R64, R16.reuse, RZ ;  /* 0x000000104004723c */ /* 0x082fee00000418ff */
[----:B------:R-:W-:Y:S01]  /*5c80*/  LDSM.16.M88.4 R176, [R225+0x6100] ;  /* 0x00610000e1b0783b */ /* 0x000fe20000000200 */
[C---:B--2---:R-:W-:Y:S07]  /*5c90*/  HMMA.16816.F32.BF16 R8, R60.reuse, R16, RZ ;  /* 0x000000103c08723c */ /* 0x044fee00000418ff */
[----:B------:R-:W-:Y:S01]  /*5ca0*/  LDSM.16.M88.4 R180, [R223] ;  /* 0x00000000dfb4783b */ /* 0x000fe20000000200 */
[-C--:B------:R-:W-:Y:S07]  /*5cb0*/  HMMA.16816.F32.BF16 R12, R60, R18.reuse, RZ ;  /* 0x000000123c0c723c */ /* 0x080fee00000418ff */
[----:B------:R-:W-:Y:S01]  /*5cc0*/  LDSM.16.M88.4 R184, [R225+0x7100] ;  /* 0x00710000e1b8783b */ /* 0x000fe20000000200 */
[C---:B------:R-:W-:Y:S07]  /*5cd0*/  HMMA.16816.F32.BF16 R16, R64.reuse, R18, RZ ;  /* 0x000000124010723c */ /* 0x040fee00000418ff */
[----:B------:R-:W-:Y:S01]  /*5ce0*/  LDSM.16.M88.4 R188, [R223+0x400] ;  /* 0x00040000dfbc783b */ /* 0x000fe20000000200 */
[-C--:B---3--:R-:W-:Y:S07]  /*5cf0*/  HMMA.16816.F32.BF16 R20, R64, R32.reuse, RZ ;  /* 0x000000204014723c */ /* 0x088fee00000418ff */
[----:B------:R-:W1:Y:S01]  /*5d00*/  S2R R192, SR_CTAID.Y ;  /* 0x0000000000c07919 */ /* 0x000e620000002600 */
[C---:B------:R-:W-:Y:S07]  /*5d10*/  HMMA.16816.F32.BF16 R24, R60.reuse, R32, RZ ;  /* 0x000000203c18723c */ /* 0x040fee00000418ff */
[----:B------:R-:W2:Y:S01]  /*5d20*/  S2R R101, SR_CTAID.Y ;  /* 0x0000000000657919 */ /* 0x000ea20000002600 */
[-C--:B------:R-:W-:Y:S08]  /*5d30*/  HMMA.16816.F32.BF16 R28, R60, R34.reuse, RZ ;  /* 0x000000223c1c723c */ /* 0x080ff000000418ff */
[C---:B------:R-:W-:Y:S04]  /*5d40*/  HMMA.16816.F32.BF16 R32, R64.reuse, R34, RZ ;  /* 0x000000224020723c */ /* 0x040fe800000418ff */
[----:B-1----:R-:W-:Y:S04]  /*5d50*/  IMAD.WIDE.U32 R104, R192, c[0x0][0x210], RZ ;  /* 0x00008400c0687a25 */ /* 0x002fe800078e00ff */
[-C--:B----4-:R-:W-:Y:S01]  /*5d60*/  HMMA.16816.F32.BF16 R36, R64, R48.reuse, RZ ;  /* 0x000000304024723c */ /* 0x090fe200000418ff */
[----:B------:R-:W-:Y:S03]  /*5d70*/  IADD3 R0, P0, R104, R102, RZ ;  /* 0x0000006668007210 */ /* 0x000fe60007f1e0ff */
[----:B--2---:R-:W-:Y:S04]  /*5d80*/  SHF.R.S32.HI R101, RZ, 0x1f, R101 ;  /* 0x0000001fff657819 */ /* 0x004fe80000011465 */
[C---:B------:R-:W-:Y:S04]  /*5d90*/  HMMA.16816.F32.BF16 R40, R60.reuse, R48, RZ ;  /* 0x000000303c28723c */ /* 0x040fe800000418ff */
[----:B------:R-:W-:Y:S04]  /*5da0*/  IMAD R101, R101, c[0x0][0x210], RZ ;  /* 0x0000840065657a24 */ /* 0x000fe800078e02ff */
[-C--:B------:R-:W-:Y:S01]  /*5db0*/  HMMA.16816.F32.BF16 R44, R60, R50.reuse, RZ ;  /* 0x000000323c2c723c */ /* 0x080fe200000418ff */
[----:B------:R-:W-:Y:S05]  /*5dc0*/  IMAD R101, R192, c[0x0][0x214], R101 ;  /* 0x00008500c0657a24 */ /* 0x000fea00078e0265 */
[----:B------:R-:W-:Y:S02]  /*5dd0*/  IADD3 R101, R105, R101, RZ ;  /* 0x0000006569657210 */ /* 0x000fe40007ffe0ff */
[C---:B------:R-:W-:Y:S04]  /*5de0*/  HMMA.16816.F32.BF16 R48, R64.reuse, R50, RZ ;  /* 0x000000324030723c */ /* 0x040fe800000418ff */
[----:B------:R-:W-:Y:S02]  /*5df0*/  IADD3.X R102, R101, R103, R2, P0, !PT ;  /* 0x0000006765667210 */ /* 0x000fe400007fe402 */
[C---:B------:R-:W-:Y:S02]  /*5e00*/  LEA R2, P0, R0.reuse, c[0x0][0x1f8], 0x1 ;  /* 0x00007e0000027a11 */ /* 0x040fe400078008ff */
[-C--:B-----5:R-:W-:Y:S04]  /*5e10*/  HMMA.16816.F32.BF16 R52, R64, R108.reuse, RZ ;  /* 0x0000006c4034723c */ /* 0x0a0fe800000418ff */
[----:B------:R-:W-:Y:S02]  /*5e20*/  LEA.HI.X R0, R0, c[0x0][0x1fc], R102, 0x1, P0 ;  /* 0x00007f0000007a11 */ /* 0x000fe400000f0c66 */
[----:B------:R-:W1:Y:S02]  /*5e30*/  SHFL.IDX PT, R102, R2, RZ, 0x1c1f ;  /* 0x001c1fff02667589 */ /* 0x000e6400000e0000 */
[C---:B------:R-:W-:Y:S06]  /*5e40*/  HMMA.16816.F32.BF16 R56, R60.reuse, R108, RZ ;  /* 0x0000006c3c38723c */ /* 0x040fec00000418ff */
[----:B------:R-:W2:Y:S02]  /*5e50*/  SHFL.IDX PT, R101, R0, RZ, 0x1c1f ;  /* 0x001c1fff00657589 */ /* 0x000ea400000e0000 */
[-C--:B------:R-:W-:Y:S06]  /*5e60*/  HMMA.16816.F32.BF16 R60, R60, R110.reuse, RZ ;  /* 0x0000006e3c3c723c */ /* 0x080fec00000418ff */
[----:B------:R-:W3:Y:S02]  /*5e70*/  SHFL.IDX PT, R2, R2, 0x1, 0x1c1f ;  /* 0x003c1f0002027f89 */ /* 0x000ee400000e0000 */
[----:B------:R-:W-:Y:S04]  /*5e80*/  HMMA.16816.F32.BF16 R64, R64, R110, RZ ;  /* 0x0000006e4040723c */ /* 0x000fe800000418ff */
[C---:B-1----:R-:W-:Y:S02]  /*5e90*/  IADD3 R104, P1, R102.reuse, R250, RZ ;  /* 0x000000fa66687210 */ /* 0x042fe40007f3e0ff */
[----:B------:R-:W-:Y:S02]  /*5ea0*/  LDSM.16.M88.4 R108, [R223+0x800] ;  /* 0x00080000df6c783b */ /* 0x000fe40000000200 */
[-C--:B------:R-:W-:Y:S05]  /*5eb0*/  HMMA.16816.F32.BF16 R4, R176, R180.reuse, R4 ;  /* 0x000000b4b004723c */ /* 0x080fea0000041804 */
[C---:B------:R-:W-:Y:S02]  /*5ec0*/  IADD3 R192, P0, R102.reuse, R248, RZ ;  /* 0x000000f866c07210 */ /* 0x040fe40007f1e0ff */
[C---:B--2---:R-:W-:Y:S01]  /*5ed0*/  IADD3.X R105, R101.reuse, R251, RZ, P1, !PT ;  /* 0x000000fb65697210 */ /* 0x044fe20000ffe4ff */
[C---:B------:R-:W-:Y:S01]  /*5ee0*/  HMMA.16816.F32.BF16 R8, R184.reuse, R180, R8 ;  /* 0x000000b4b808723c */ /* 0x040fe20000041808 */
[----:B------:R-:W1:Y:S03]  /*5ef0*/  SHFL.IDX PT, R0, R0, 0x1, 0x1c1f ;  /* 0x003c1f0000007f89 */ /* 0x000e6600000e0000 */
[C---:B------:R-:W-:Y:S04]  /*5f00*/  IADD3.X R193, R101.reuse, R249, RZ, P0, !PT ;  /* 0x000000f965c17210 */ /* 0x040fe800007fe4ff */
[-C--:B------:R-:W-:Y:S08]  /*5f10*/  HMMA.16816.F32.BF16 R12, R184, R182.reuse, R12 ;  /* 0x000000b6b80c723c */ /* 0x080ff0000004180c */
[C---:B------:R-:W-:Y:S01]  /*5f20*/  HMMA.16816.F32.BF16 R16, R176.reuse, R182, R16 ;  /* 0x000000b6b010723c */ /* 0x040fe20000041810 */
[----:B------:R-:W2:Y:S07]  /*5f30*/  LDSM.16.M88.4 R180, [R223+0xc00] ;  /* 0x000c0000dfb4783b */ /* 0x000eae0000000200 */
[-C--:B------:R-:W-:Y:S01]  /*5f40*/  HMMA.16816.F32.BF16 R20, R176, R188.reuse, R20 ;  /* 0x000000bcb014723c */ /* 0x080fe20000041814 */
[----:B------:R-:W-:Y:S01]  /*5f50*/  @!PT LDS RZ, [RZ] ;  /* 0x00000000fffff984 */ /* 0x000fe20000000800 */
[----:B------:R-:W-:Y:S01]  /*5f60*/  @!PT LDS RZ, [RZ] ;  /* 0x00000000fffff984 */ /* 0x000fe20000000800 */
[----:B------:R-:W-:Y:S01]  /*5f70*/  @!PT LDS RZ, [RZ] ;  /* 0x00000000fffff984 */ /* 0x000fe20000000800 */
[----:B------:R4:W-:Y:S07]  /*5f80*/  LDGSTS.E.BYPASS.LTC128B.128 [R226+0x100], [R104.64], !P6 ;  /* 0x0010000068e27fae */ /* 0x0009ee000f101d46 */
[C---:B------:R-:W-:Y:S01]  /*5f90*/  HMMA.16816.F32.BF16 R24, R184.reuse, R188, R24 ;  /* 0x000000bcb818723c */ /* 0x040fe20000041818 */
[----:B------:R5:W-:Y:S06]  /*5fa0*/  LDGSTS.E.BYPASS.LTC128B.128 [R226+0x1100], [R192.64], !P5 ;  /* 0x01100000c0e27fae */ /* 0x000bec000e901d46 */
[-C--:B------:R-:W-:Y:S01]  /*5fb0*/  IADD3 R188, P0, R102, R246.reuse, RZ ;  /* 0x000000f666bc7210 */ /* 0x080fe20007f1e0ff */
[-C--:B------:R-:W-:Y:S04]  /*5fc0*/  HMMA.16816.F32.BF16 R28, R184, R190.reuse, R28 ;  /* 0x000000beb81c723c */ /* 0x080fe8000004181c */
[-C--:B------:R-:W-:Y:S02]  /*5fd0*/  IADD3.X R189, R101, R247.reuse, RZ, P0, !PT ;  /* 0x000000f765bd7210 */ /* 0x080fe400007fe4ff */
[C---:B---3--:R-:W-:Y:S02]  /*5fe0*/  IADD3 R102, P0, R2.reuse, R246, RZ ;  /* 0x000000f602667210 */ /* 0x048fe40007f1e0ff */
[C---:B------:R-:W-:Y:S01]  /*5ff0*/  HMMA.16816.F32.BF16 R32, R176.reuse, R190, R32 ;  /* 0x000000beb020723c */ /* 0x040fe20000041820 */
[----:B------:R3:W-:Y:S03]  /*6000*/  LDGSTS.E.BYPASS.LTC128B.128 [R226+0x2100], [R188.64], !P4 ;  /* 0x02100000bce27fae */ /* 0x0007e6000e101d46 */
[----:B----4-:R-:W-:Y:S02]  /*6010*/  IADD3 R104, P1, R2, R248, RZ ;  /* 0x000000f802687210 */ /* 0x010fe40007f3e0ff */
[----:B-1----:R-:W-:Y:S02]  /*6020*/  IADD3.X R103, R0, R247, RZ, P0, !PT ;  /* 0x000000f700677210 */ /* 0x002fe400007fe4ff */
[-C--:B------:R-:W-:Y:S03]  /*6030*/  HMMA.16816.F32.BF16 R36, R176, R108.reuse, R36 ;  /* 0x0000006cb024723c */ /* 0x080fe60000041824 */
[----:B------:R-:W-:Y:S02]  /*6040*/  ISETP.GE.AND P0, PT, R245, 0x1, PT ;  /* 0x00000001f500780c */ /* 0x000fe40003f06270 */
[----:B-----5:R-:W-:Y:S02]  /*6050*/  IADD3 R192, P2, R2, R250, RZ ;  /* 0x000000fa02c07210 */ /* 0x020fe40007f5e0ff */
[C---:B------:R-:W-:Y:S01]  /*6060*/  IADD3.X R105, R0.reuse, R249, RZ, P1, !PT ;  /* 0x000000f900697210 */ /* 0x040fe20000ffe4ff */
[C---:B------:R-:W-:Y:S04]  /*6070*/  HMMA.16816.F32.BF16 R40, R184.reuse, R108, R40 ;  /* 0x0000006cb828723c */ /* 0x040fe80000041828 */
[----:B------:R-:W-:Y:S04]  /*6080*/  IADD3.X R193, R0, R251, RZ, P2, !PT ;  /* 0x000000fb00c17210 */ /* 0x000fe800017fe4ff */
[-C--:B------:R-:W-:Y:S01]  /*6090*/  HMMA.16816.F32.BF16 R44, R184, R110.reuse, R44 ;  /* 0x0000006eb82c723c */ /* 0x080fe2000004182c */
[----:B------:R1:W-:Y:S07]  /*60a0*/  LDGSTS.E.BYPASS.LTC128B.128 [R226+0x900], [R192.64], !P6 ;  /* 0x00900000c0e27fae */ /* 0x0003ee000f101d46 */
[C---:B------:R-:W-:Y:S01]  /*60b0*/  HMMA.16816.F32.BF16 R48, R176.reuse, R110, R48 ;  /* 0x0000006eb030723c */ /* 0x040fe20000041830 */
[----:B------:R4:W-:Y:S07]  /*60c0*/  LDGSTS.E.BYPASS.LTC128B.128 [R226+0x1900], [R104.64], !P5 ;  /* 0x0190000068e27fae */ /* 0x0009ee000e901d46 */
[-C--:B--2---:R-:W-:Y:S01]  /*60d0*/  HMMA.16816.F32.BF16 R52, R176, R180.reuse, R52 ;  /* 0x000000b4b034723c */ /* 0x084fe20000041834 */
[----:B------:R4:W-:Y:S07]  /*60e0*/  LDGSTS.E.BYPASS.LTC128B.128 [R226+0x2900], [R102.64], !P4 ;  /* 0x0290000066e27fae */ /* 0x0009ee000e101d46 */
[C---:B------:R-:W-:Y:S01]  /*60f0*/  HMMA.16816.F32.BF16 R56, R184.reuse, R180, R56 ;  /* 0x000000b4b838723c */ /* 0x040fe20000041838 */
[----:B---3--:R-:W-:Y:S07]  /*6100*/  LDSM.16.M88.4 R188, [R224+0x8100] ;  /* 0x00810000e0bc783b */ /* 0x008fee0000000200 */
[-C--:B------:R-:W-:Y:S01]  /*6110*/  HMMA.16816.F32.BF16 R60, R184, R182.reuse, R60 ;  /* 0x000000b6b83c723c */ /* 0x080fe2000004183c */
[----:B-1----:R-:W1:Y:S07]  /*6120*/  LDSM.16.M88.4 R192, [R220+0x4100] ;  /* 0x00410000dcc0783b */ /* 0x002e6e0000000200 */
[----:B------:R-:W-:Y:S01]  /*6130*/  HMMA.16816.F32.BF16 R64, R176, R182, R64 ;  /* 0x000000b6b040723c */ /* 0x000fe20000041840 */
[----:B------:R-:W2:Y:S08]  /*6140*/  LDSM.16.M88.4 R196, [R224+0x9100] ;  /* 0x00910000e0c4783b */ /* 0x000eb00000000200 */
[----:B------:R-:W0:Y:S08]  /*6150*/  LDGDEPBAR ;  /* 0x00000000000079af */ /* 0x000e300000000000 */
[----:B------:R-:W3:Y:S08]  /*6160*/  LDSM.16.M88.4 R108, [R220+0x4500] ;  /* 0x00450000dc6c783b */ /* 0x000ef00000000200 */
[----:B------:R-:W5:Y:S08]  /*6170*/  LDSM.16.M88.4 R200, [R220+0x4900] ;  /* 0x00490000dcc8783b */ /* 0x000f700000000200 */
[----:B------:R-:W4:Y:S01]  /*6180*/  LDSM.16.M88.4 R204, [R220+0x4d00] ;  /* 0x004d0000dccc783b */ /* 0x000f220000000200 */
[-C--:B-1----:R-:W-:Y:S07]  /*6190*/  HMMA.16816.F32.BF16 R4, R188, R192.reuse, R4 ;  /* 0x000000c0bc04723c */ /* 0x082fee0000041804 */
[----:B------:R-:W-:Y:S01]  /*61a0*/  LDSM.16.M88.4 R208, [R225+0x8100] ;  /* 0x00810000e1d0783b */ /* 0x000fe20000000200 */
[C---:B--2---:R-:W-:Y:S07]  /*61b0*/  HMMA.16816.F32.BF16 R8, R196.reuse, R192, R8 ;  /* 0x000000c0c408723c */ /* 0x044fee0000041808 */
[----:B------:R-:W1:Y:S01]  /*61c0*/  LDSM.16.M88.4 R212, [R223+0x1000] ;  /* 0x00100000dfd4783b */ /* 0x000e620000000200 */
[-C--:B------:R-:W-:Y:S07]  /*61d0*/  HMMA.16816.F32.BF16 R12, R196, R194.reuse, R12 ;  /* 0x000000c2c40c723c */ /* 0x080fee000004180c */
[----:B------:R-:W2:Y:S01]  /*61e0*/  LDSM.16.M88.4 R184, [R225+0x9100] ;  /* 0x00910000e1b8783b */ /* 0x000ea20000000200 */
[C---:B------:R-:W-:Y:S07]  /*61f0*/  HMMA.16816.F32.BF16 R16, R188.reuse, R194, R16 ;  /* 0x000000c2bc10723c */ /* 0x040fee0000041810 */
[----:B------:R-:W1:Y:S01]  /*6200*/  LDSM.16.M88.4 R176, [R223+0x1400] ;  /* 0x00140000dfb0783b */ /* 0x000e620000000200 */
[-C--:B---3--:R-:W-:Y:S07]  /*6210*/  HMMA.16816.F32.BF16 R20, R188, R108.reuse, R20 ;  /* 0x0000006cbc14723c */ /* 0x088fee0000041814 */
[----:B------:R-:W-:Y:S01]  /*6220*/  LDSM.16.M88.4 R180, [R223+0x1c00] ;  /* 0x001c0000dfb4783b */ /* 0x000fe20000000200 */
[C---:B------:R-:W-:Y:S07]  /*6230*/  HMMA.16816.F32.BF16 R24, R196.reuse, R108, R24 ;  /* 0x0000006cc418723c */ /* 0x040fee0000041818 */
[----:B------:R-:W-:Y:S01]  /*6240*/  LDSM.16.M88.4 R192, [R220+0x5100] ;  /* 0x00510000dcc0783b */ /* 0x000fe20000000200 */
[-C--:B------:R-:W-:Y:S07]  /*6250*/  HMMA.16816.F32.BF16 R28, R196, R110.reuse, R28 ;  /* 0x0000006ec41c723c */ /* 0x080fee000004181c */
[----:B------:R-:W-:Y:S01]  /*6260*/  LDSM.16.M88.4 R216, [R223+0x2000] ;  /* 0x00200000dfd8783b */ /* 0x000fe20000000200 */
[C---:B------:R-:W-:Y:S07]  /*6270*/  HMMA.16816.F32.BF16 R32, R188.reuse, R110, R32 ;  /* 0x0000006ebc20723c */ /* 0x040fee0000041820 */
[----:B------:R-:W3:Y:S01]  /*6280*/  LDSM.16.M88.4 R108, [R223+0x1800] ;  /* 0x00180000df6c783b */ /* 0x000ee20000000200 */
[-C--:B-----5:R-:W-:Y:S08]  /*6290*/  HMMA.16816.F32.BF16 R36, R188, R200.reuse, R36 ;  /* 0x000000c8bc24723c */ /* 0x0a0ff00000041824 */
[C---:B------:R-:W-:Y:S08]  /*62a0*/  HMMA.16816.F32.BF16 R40, R196.reuse, R200, R40 ;  /* 0x000000c8c428723c */ /* 0x040ff00000041828 */
[-C--:B------:R-:W-:Y:S08]  /*62b0*/  HMMA.16816.F32.BF16 R44, R196, R202.reuse, R44 ;  /* 0x000000cac42c723c */ /* 0x080ff0000004182c */
[C---:B------:R-:W-:Y:S01]  /*62c0*/  HMMA.16816.F32.BF16 R48, R188.reuse, R202, R48 ;  /* 0x000000cabc30723c */ /* 0x040fe20000041830 */
[----:B------:R-:W-:Y:S07]  /*62d0*/  LDSM.16.M88.4 R200, [R220+0x5500] ;  /* 0x00550000dcc8783b */ /* 0x000fee0000000200 */
[-C--:B----4-:R-:W-:Y:S08]  /*62e0*/  HMMA.16816.F32.BF16 R52, R188, R204.reuse, R52 ;  /* 0x000000ccbc34723c */ /* 0x090ff00000041834 */
[C---:B------:R-:W-:Y:S08]  /*62f0*/  HMMA.16816.F32.BF16 R56, R196.reuse, R204, R56 ;  /* 0x000000ccc438723c */ /* 0x040ff00000041838 */
[-C--:B------:R-:W-:Y:S01]  /*6300*/  HMMA.16816.F32.BF16 R60, R196, R206.reuse, R60 ;  /* 0x000000cec43c723c */ /* 0x080fe2000004183c */
[----:B------:R-:W-:Y:S07]  /*6310*/  LDSM.16.M88.4 R196, [R224+0xb100] ;  /* 0x00b10000e0c4783b */ /* 0x000fee0000000200 */
[----:B------:R-:W-:Y:S01]  /*6320*/  HMMA.16816.F32.BF16 R64, R188, R206, R64 ;  /* 0x000000cebc40723c */ /* 0x000fe20000041840 */
[----:B------:R-:W4:Y:S07]  /*6330*/  LDSM.16.M88.4 R188, [R224+0xa100] ;  /* 0x00a10000e0bc783b */ /* 0x000f2e0000000200 */
[-C--:B-1----:R-:W-:Y:S01]  /*6340*/  HMMA.16816.F32.BF16 R4, R208, R212.reuse, R4 ;  /* 0x000000d4d004723c */ /* 0x082fe20000041804 */
[----:B------:R-:W1:Y:S07]  /*6350*/  LDSM.16.M88.4 R204, [R220+0x5900] ;  /* 0x00590000dccc783b */ /* 0x000e6e0000000200 */
[C---:B--2---:R-:W-:Y:S08]  /*6360*/  HMMA.16816.F32.BF16 R8, R184.reuse, R212, R8 ;  /* 0x000000d4b808723c */ /* 0x044ff00000041808 */
[-C--:B------:R-:W-:Y:S08]  /*6370*/  HMMA.16816.F32.BF16 R12, R184, R214.reuse, R12 ;  /* 0x000000d6b80c723c */ /* 0x080ff0000004180c */
[C---:B------:R-:W-:Y:S01]  /*6380*/  HMMA.16816.F32.BF16 R16, R208.reuse, R214, R16 ;  /* 0x000000d6d010723c */ /* 0x040fe20000041810 */
[----:B------:R-:W2:Y:S07]  /*6390*/  LDSM.16.M88.4 R212, [R220+0x5d00] ;  /* 0x005d0000dcd4783b */ /* 0x000eae0000000200 */
[-C--:B------:R-:W-:Y:S08]  /*63a0*/  HMMA.16816.F32.BF16 R20, R208, R176.reuse, R20 ;  /* 0x000000b0d014723c */ /* 0x080ff00000041814 */
[C---:B------:R-:W-:Y:S08]  /*63b0*/  HMMA.16816.F32.BF16 R24, R184.reuse, R176, R24 ;  /* 0x000000b0b818723c */ /* 0x040ff00000041818 */
[-C--:B------:R-:W-:Y:S08]  /*63c0*/  HMMA.16816.F32.BF16 R28, R184, R178.reuse, R28 ;  /* 0x000000b2b81c723c */ /* 0x080ff0000004181c */
[C---:B------:R-:W-:Y:S01]  /*63d0*/  HMMA.16816.F32.BF16 R32, R208.reuse, R178, R32 ;  /* 0x000000b2d020723c */ /* 0x040fe20000041820 */
[----:B------:R-:W5:Y:S07]  /*63e0*/  LDSM.16.M88.4 R176, [R225+0xa100] ;  /* 0x00a10000e1b0783b */ /* 0x000f6e0000000200 */
[-C--:B---3--:R-:W-:Y:S08]  /*63f0*/  HMMA.16816.F32.BF16 R36, R208, R108.reuse, R36 ;  /* 0x0000006cd024723c */ /* 0x088ff00000041824 */
[C---:B------:R-:W-:Y:S08]  /*6400*/  HMMA.16816.F32.BF16 R40, R184.reuse, R108, R40 ;  /* 0x0000006cb828723c */ /* 0x040ff00000041828 */
[-C--:B------:R-:W-:Y:S08]  /*6410*/  HMMA.16816.F32.BF16 R44, R184, R110.reuse, R44 ;  /* 0x0000006eb82c723c */ /* 0x080ff0000004182c */
[C---:B------:R-:W-:Y:S01]  /*6420*/  HMMA.16816.F32.BF16 R48, R208.reuse, R110, R48 ;  /* 0x0000006ed030723c */ /* 0x040fe20000041830 */
[----:B------:R-:W3:Y:S07]  /*6430*/  LDSM.16.M88.4 R108, [R225+0xb100] ;  /* 0x00b10000e16c783b */ /* 0x000eee0000000200 */
[-C--:B------:R-:W-:Y:S08]  /*6440*/  HMMA.16816.F32.BF16 R52, R208, R180.reuse, R52 ;  /* 0x000000b4d034723c */ /* 0x080ff00000041834 */
[C---:B------:R-:W-:Y:S08]  /*6450*/  HMMA.16816.F32.BF16 R56, R184.reuse, R180, R56 ;  /* 0x000000b4b838723c */ /* 0x040ff00000041838 */
[-C--:B------:R-:W-:Y:S08]  /*6460*/  HMMA.16816.F32.BF16 R60, R184, R182.reuse, R60 ;  /* 0x000000b6b83c723c */ /* 0x080ff0000004183c */
[----:B------:R-:W-:Y:S08]  /*6470*/  HMMA.16816.F32.BF16 R64, R208, R182, R64 ;  /* 0x000000b6d040723c */ /* 0x000ff00000041840 */
[-C--:B----4-:R-:W-:Y:S08]  /*6480*/  HMMA.16816.F32.BF16 R4, R188, R192.reuse, R4 ;  /* 0x000000c0bc04723c */ /* 0x090ff00000041804 */
[C---:B------:R-:W-:Y:S08]  /*6490*/  HMMA.16816.F32.BF16 R8, R196.reuse, R192, R8 ;  /* 0x000000c0c408723c */ /* 0x040ff00000041808 */
[-C--:B------:R-:W-:Y:S08]  /*64a0*/  HMMA.16816.F32.BF16 R12, R196, R194.reuse, R12 ;  /* 0x000000c2c40c723c */ /* 0x080ff0000004180c */
[C---:B------:R-:W-:Y:S08]  /*64b0*/  HMMA.16816.F32.BF16 R16, R188.reuse, R194, R16 ;  /* 0x000000c2bc10723c */ /* 0x040ff00000041810 */
[-C--:B------:R-:W-:Y:S08]  /*64c0*/  HMMA.16816.F32.BF16 R20, R188, R200.reuse, R20 ;  /* 0x000000c8bc14723c */ /* 0x080ff00000041814 */
[C---:B------:R-:W-:Y:S08]  /*64d0*/  HMMA.16816.F32.BF16 R24, R196.reuse, R200, R24 ;  /* 0x000000c8c418723c */ /* 0x040ff00000041818 */
[-C--:B------:R-:W-:Y:S08]  /*64e0*/  HMMA.16816.F32.BF16 R28, R196, R202.reuse, R28 ;  /* 0x000000cac41c723c */ /* 0x080ff0000004181c */
[C---:B------:R-:W-:Y:S08]  /*64f0*/  HMMA.16816.F32.BF16 R32, R188.reuse, R202, R32 ;  /* 0x000000cabc20723c */ /* 0x040ff00000041820 */
[-C--:B-1----:R-:W-:Y:S08]  /*6500*/  HMMA.16816.F32.BF16 R36, R188, R204.reuse, R36 ;  /* 0x000000ccbc24723c */ /* 0x082ff00000041824 */
[C---:B------:R-:W-:Y:S08]  /*6510*/  HMMA.16816.F32.BF16 R40, R196.reuse, R204, R40 ;  /* 0x000000ccc428723c */ /* 0x040ff00000041828 */
[-C--:B------:R-:W-:Y:S08]  /*6520*/  HMMA.16816.F32.BF16 R44, R196, R206.reuse, R44 ;  /* 0x000000cec42c723c */ /* 0x080ff0000004182c */
[C---:B------:R-:W-:Y:S08]  /*6530*/  HMMA.16816.F32.BF16 R48, R188.reuse, R206, R48 ;  /* 0x000000cebc30723c */ /* 0x040ff00000041830 */
[-C--:B--2---:R-:W-:Y:S08]  /*6540*/  HMMA.16816.F32.BF16 R52, R188, R212.reuse, R52 ;  /* 0x000000d4bc34723c */ /* 0x084ff00000041834 */
[C---:B------:R-:W-:Y:S08]  /*6550*/  HMMA.16816.F32.BF16 R56, R196.reuse, R212, R56 ;  /* 0x000000d4c438723c */ /* 0x040ff00000041838 */
[-C--:B------:R-:W-:Y:S08]  /*6560*/  HMMA.16816.F32.BF16 R60, R196, R214.reuse, R60 ;  /* 0x000000d6c43c723c */ /* 0x080ff0000004183c */
[----:B------:R-:W-:Y:S08]  /*6570*/  HMMA.16816.F32.BF16 R64, R188, R214, R64 ;  /* 0x000000d6bc40723c */ /* 0x000ff00000041840 */
[-C--:B-----5:R-:W-:Y:S08]  /*6580*/  HMMA.16816.F32.BF16 R4, R176, R216.reuse, R4 ;  /* 0x000000d8b004723c */ /* 0x0a0ff00000041804 */
[C---:B---3--:R-:W-:Y:S08]  /*6590*/  HMMA.16816.F32.BF16 R8, R108.reuse, R216, R8 ;  /* 0x000000d86c08723c */ /* 0x048ff00000041808 */
        /* <DEDUP_REMOVED lines=21> */
[----:B----4-:R-:W4:Y:S09]  /*66f0*/  LDSM.16.M88.4 R4, [R223+0x2400] ;  /* 0x00240000df04783b */ /* 0x010f320000000200 */
[----:B------:R-:W1:Y:S10]  /*6700*/  MUFU.TANH R185, R10 ;  /* 0x0000000a00b97308 */ /* 0x000e740000002400 */
[----:B------:R5:W1:Y:S10]  /*6710*/  MUFU.TANH R192, R11 ;  /* 0x0000000b00c07308 */ /* 0x000a740000002400 */
[----:B------:R1:W1:Y:S10]  /*6720*/  MUFU.TANH R190, R14 ;  /* 0x0000000e00be7308 */ /* 0x0002740000002400 */
[----:B------:R2:W2:Y:S01]  /*6730*/  MUFU.TANH R189, R15 ;  /* 0x0000000f00bd7308 */ /* 0x0004a20000002400 */
[----:B-----5:R-:W5:Y:S01]  /*6740*/  LDSM.16.M88.4 R8, [R223+0x2800] ;  /* 0x00280000df08783b */ /* 0x020f620000000200 */
[-C--:B----4-:R-:W-:Y:S08]  /*6750*/  HMMA.16816.F32.BF16 R20, R176, R4.reuse, R20 ;  /* 0x00000004b014723c */ /* 0x090ff00000041814 */
[----:B------:R4:W3:Y:S01]  /*6760*/  MUFU.TANH R180, R16 ;  /* 0x0000001000b47308 */ /* 0x0008e20000002400 */
[C---:B------:R-:W-:Y:S04]  /*6770*/  HMMA.16816.F32.BF16 R24, R108.reuse, R4, R24 ;  /* 0x000000046c18723c */ /* 0x040fe80000041818 */
[----:B-1----:R-:W-:Y:S05]  /*6780*/  FMUL.FTZ R14, R17, c[0x0][0x320] ;  /* 0x0000c800110e7a20 */ /* 0x002fea0000410000 */
[----:B------:R1:W1:Y:S01]  /*6790*/  MUFU.TANH R184, R12 ;  /* 0x0000000c00b87308 */ /* 0x0002620000002400 */
[-C--:B------:R-:W-:Y:S03]  /*67a0*/  HMMA.16816.F32.BF16 R28, R108, R6.reuse, R28 ;  /* 0x000000066c1c723c */ /* 0x080fe6000004181c */
[----:B--2---:R-:W-:Y:S05]  /*67b0*/  FMUL.FTZ R15, R18, c[0x0][0x320] ;  /* 0x0000c800120f7a20 */ /* 0x004fea0000410000 */
[C---:B------:R-:W-:Y:S01]  /*67c0*/  HMMA.16816.F32.BF16 R32, R176.reuse, R6, R32 ;  /* 0x00000006b020723c */ /* 0x040fe20000041820 */
[----:B------:R2:W1:Y:S01]  /*67d0*/  MUFU.TANH R183, R13 ;  /* 0x0000000d00b77308 */ /* 0x0004620000002400 */
[----:B------:R-:W1:Y:S01]  /*67e0*/  LDSM.16.M88.4 R4, [R223+0x2c00] ;  /* 0x002c0000df04783b */ /* 0x000e620000000200 */
[----:B------:R-:W-:Y:S04]  /*67f0*/  DEPBAR.LE SB0, 0x0 ;  /* 0x000080000000791a */ /* 0x000fe80000000000 */
[----:B----4-:R-:W-:Y:S02]  /*6800*/  FMUL.FTZ R16, R19, c[0x0][0x320] ;  /* 0x0000c80013107a20 */ /* 0x010fe40000410000 */
[----:B------:R-:W-:Y:S02]  /*6810*/  FMUL.FTZ R20, R20, c[0x0][0x320] ;  /* 0x0000c80014147a20 */ /* 0x000fe40000410000 */
[----:B------:R-:W4:Y:S01]  /*6820*/  MUFU.TANH R14, R14 ;  /* 0x0000000e000e7308 */ /* 0x000f220000002400 */
        /* <DEDUP_REMOVED lines=67> */
[----:B------:R-:W-:Y:S03]  /*6c60*/  FMUL.FTZ R67, R67, c[0x0][0x320] ;  /* 0x0000c80043437a20 */ /* 0x000fe60000410000 */
        /* <DEDUP_REMOVED lines=39> */
.L_x_34:
[----:B------:R-:W-:Y:S01]  /*6ee0*/  FMNMX.FTZ R0, R181, R3, !PT ;  /* 0x00000003b5007209 */ /* 0x000fe20007810000 */
[----:B------:R-:W-:Y:S01]  /*6ef0*/  STL [R1+0x30], R220 ;  /* 0x000030dc01007387 */ /* 0x000fe20000100800 */
        /* <DEDUP_REMOVED lines=26> */
[----:B--2---:R-:W-:Y:S02]  /*70a0*/  FMNMX.FTZ R4, R182, R100, !PT ;  /* 0x00000064b6047209 */ /* 0x004fe40007810000 */
        /* <DEDUP_REMOVED lines=9> */
[----:B------:R-:W1:Y:S01]  /*7140*/  SHFL.BFLY PT, R7, R0, 0x2, 0x1f ;  /* 0x0c401f0000077f89 */ /* 0x000e6200000e0000 */
        /* <DEDUP_REMOVED lines=8> */
[----:B------:R-:W2:Y:S01]  /*71d0*/  SHFL.BFLY PT, R103, R2, 0x2, 0x1f ;  /* 0x0c401f0002677f89 */ /* 0x000ea200000e0000 */
        /* <DEDUP_REMOVED lines=12> */
[----:B-1----:R-:W-:Y:S02]  /*72a0*/  FMNMX.FTZ R0, R0, R7, !PT ;  /* 0x0000000700007209 */ /* 0x002fe40007810000 */
[----:B--2---:R-:W-:Y:S02]  /*72b0*/  FMNMX.FTZ R103, R2, R103, !PT ;  /* 0x0000006702677209 */ /* 0x004fe40007810000 */
[----:B------:R-:W-:Y:S01]  /*72c0*/  FMNMX.FTZ R2, R229, R5, !PT ;  /* 0x00000005e5027209 */ /* 0x000fe20007810000 */
[----:B------:R-:W1:Y:S01]  /*72d0*/  SHFL.BFLY PT, R105, R0, 0x1, 0x1f ;  /* 0x0c201f0000697f89 */ /* 0x000e6200000e0000 */
[----:B------:R-:W-:Y:S02]  /*72e0*/  FMNMX.FTZ R4, R237, R4, !PT ;  /* 0x00000004ed047209 */ /* 0x000fe40007810000 */
[----:B------:R-:W-:Y:S02]  /*72f0*/  FMNMX.FTZ R2, R232, R2, !PT ;  /* 0x00000002e8027209 */ /* 0x000fe40007810000 */
[----:B------:R-:W-:Y:S02]  /*7300*/  FMNMX.FTZ R4, R238, R4, !PT ;  /* 0x00000004ee047209 */ /* 0x000fe40007810000 */
[----:B------:R-:W-:Y:S01]  /*7310*/  FMNMX.FTZ R2, R233, R2, !PT ;  /* 0x00000002e9027209 */ /* 0x000fe20007810000 */
[----:B------:R-:W2:Y:S01]  /*7320*/  SHFL.BFLY PT, R5, R103, 0x1, 0x1f ;  /* 0x0c201f0067057f89 */ /* 0x000ea200000e0000 */
[----:B------:R-:W-:Y:S02]  /*7330*/  FMNMX.FTZ R4, R179, R4, !PT ;  /* 0x00000004b3047209 */ /* 0x000fe40007810000 */
[----:B------:R-:W-:Y:S02]  /*7340*/  ISETP.GT.AND P0, PT, R245, RZ, PT ;  /* 0x000000fff500720c */ /* 0x000fe40003f04270 */
[----:B------:R-:W-:Y:S05]  /*7350*/  FMNMX.FTZ R4, R234, R4, !PT ;  /* 0x00000004ea047209 */ /* 0x000fea0007810000 */
[----:B------:R-:W3:Y:S01]  /*7360*/  SHFL.BFLY PT, R6, R4, 0x2, 0x1f ;  /* 0x0c401f0004067f89 */ /* 0x000ee200000e0000 */
[----:B-1----:R-:W-:Y:S05]  /*7370*/  FMNMX.FTZ R105, R0, R105, !PT ;  /* 0x0000006900697209 */ /* 0x002fea0007810000 */
[C---:B------:R-:W-:Y:S01]  /*7380*/  FADD.FTZ R0, -R105.reuse, R3 ;  /* 0x0000000369007221 */ /* 0x040fe20000010100 */
[----:B------:R-:W-:Y:S01]  /*7390*/  FMNMX.FTZ R3, R242, R2, !PT ;  /* 0x00000002f2037209 */ /* 0x000fe20007810000 */
[----:B------:R-:W-:Y:S01]  /*73a0*/  FMUL.FTZ R110, R105, c[0x0][0x2d0] ;  /* 0x0000b400696e7a20 */ /* 0x000fe20000410000 */
[----:B--2---:R-:W-:Y:S01]  /*73b0*/  FMNMX.FTZ R103, R103, R5, !PT ;  /* 0x0000000567677209 */ /* 0x004fe20007810000 */
[----:B------:R-:W-:Y:S01]  /*73c0*/  FMUL.FTZ R2, R0, c[0x0][0x2d0] ;  /* 0x0000b40000027a20 */ /* 0x000fe20000410000 */
[----:B------:R-:W-:Y:S01]  /*73d0*/  FMNMX.FTZ R0, R243, R3, !PT ;  /* 0x00000003f3007209 */ /* 0x000fe20007810000 */
[--C-:B------:R-:W-:Y:S02]  /*73e0*/  FFMA.FTZ R40, R194, c[0x0][0x2d0], -R110.reuse ;  /* 0x0000b400c2287a23 */ /* 0x100fe4000001086e */
[----:B------:R-:W1:Y:S01]  /*73f0*/  MUFU.EX2 R102, R2 ;  /* 0x0000000200667308 */ /* 0x000e620000000800 */
[----:B------:R-:W-:Y:S01]  /*7400*/  FMNMX.FTZ R0, R108, R0, !PT ;  /* 0x000000006c007209 */ /* 0x000fe20007810000 */
[----:B------:R-:W-:Y:S02]  /*7410*/  FMUL.FTZ R176, R103, c[0x0][0x2d0] ;  /* 0x0000b40067b07a20 */ /* 0x000fe40000410000 */
[--C-:B------:R-:W-:Y:S01]  /*7420*/  FFMA.FTZ R56, R195, c[0x0][0x2d0], -R110.reuse ;  /* 0x0000b400c3387a23 */ /* 0x100fe2000001086e */
[----:B------:R-:W-:Y:S02]  /*7430*/  FMNMX.FTZ R0, R109, R0, !PT ;  /* 0x000000006d007209 */ /* 0x000fe40007810000 */
[----:B---3--:R-:W-:Y:S03]  /*7440*/  FMNMX.FTZ R4, R4, R6, !PT ;  /* 0x0000000604047209 */ /* 0x008fe60007810000 */
[----:B------:R-:W2:Y:S08]  /*7450*/  SHFL.BFLY PT, R3, R0, 0x2, 0x1f ;  /* 0x0c401f0000037f89 */ /* 0x000eb000000e0000 */
[----:B------:R-:W3:Y:S01]  /*7460*/  SHFL.BFLY PT, R104, R4, 0x1, 0x1f ;  /* 0x0c201f0004687f89 */ /* 0x000ee200000e0000 */
[C---:B-1----:R-:W-:Y:S02]  /*7470*/  FMUL.FTZ R17, R102.reuse, R125 ;  /* 0x0000007d66117220 */ /* 0x042fe40000410000 */
[C---:B------:R-:W-:Y:S02]  /*7480*/  FMUL.FTZ R32, R102.reuse, R140 ;  /* 0x0000008c66207220 */ /* 0x040fe40000410000 */
[C---:B------:R-:W-:Y:S02]  /*7490*/  FMUL.FTZ R33, R102.reuse, R141 ;  /* 0x0000008d66217220 */ /* 0x040fe40000410000 */
[C---:B------:R-:W-:Y:S02]  /*74a0*/  FMUL.FTZ R49, R102.reuse, R157 ;  /* 0x0000009d66317220 */ /* 0x040fe40000410000 */
[----:B------:R-:W-:Y:S01]  /*74b0*/  FMUL.FTZ R65, R102, R173 ;  /* 0x000000ad66417220 */ /* 0x000fe20000410000 */
[----:B--2---:R-:W-:Y:S01]  /*74c0*/  FMNMX.FTZ R0, R0, R3, !PT ;  /* 0x0000000300007209 */ /* 0x004fe20007810000 */
[--C-:B------:R-:W-:Y:S02]  /*74d0*/  FFMA.FTZ R3, R14, c[0x0][0x2d0], -R110.reuse ;  /* 0x0000b4000e037a23 */ /* 0x100fe4000001086e */
[C---:B------:R-:W-:Y:S02]  /*74e0*/  FMUL.FTZ R68, R102.reuse, R68 ;  /* 0x0000004466447220 */ /* 0x040fe40000410000 */
[----:B------:R1:W-:Y:S01]  /*74f0*/  MUFU.EX2 R8, R3 ;  /* 0x0000000300087308 */ /* 0x0003e20000000800 */
[----:B------:R-:W-:Y:S01]  /*7500*/  FMUL.FTZ R69, R102, R69 ;  /* 0x0000004566457220 */ /* 0x000fe20000410000 */
[----:B---3--:R-:W-:Y:S01]  /*7510*/  FMNMX.FTZ R104, R4, R104, !PT ;  /* 0x0000006804687209 */ /* 0x008fe20007810000 */
[----:B------:R-:W-:Y:S02]  /*7520*/  FFMA.FTZ R4, R181, c[0x0][0x2d0], -R110 ;  /* 0x0000b400b5047a23 */ /* 0x000fe4000001086e */
[----:B------:R-:W-:Y:S02]  /*7530*/  FMUL.FTZ R80, R102, R80 ;  /* 0x0000005066507220 */ /* 0x000fe40000410000 */
[C---:B------:R-:W-:Y:S02]  /*7540*/  FMUL.FTZ R111, R104.reuse, c[0x0][0x2d0] ;  /* 0x0000b400686f7a20 */ /* 0x040fe40000410000 */
[----:B------:R-:W-:Y:S01]  /*7550*/  FADD.FTZ R2, -R104, R100 ;  /* 0x0000006468027221 */ /* 0x000fe20000010100 */
[----:B------:R-:W-:Y:S01]  /*7560*/  MUFU.EX2 R181, R4 ;  /* 0x0000000400b57308 */ /* 0x000fe20000000800 */
[--C-:B------:R-:W-:Y:S02]  /*7570*/  FFMA.FTZ R44, R197, c[0x0][0x2d0], -R111.reuse ;  /* 0x0000b400c52c7a23 */ /* 0x100fe4000001086f */
[----:B------:R-:W-:Y:S02]  /*7580*/  FMUL.FTZ R2, R2, c[0x0][0x2d0] ;  /* 0x0000b40002027a20 */ /* 0x000fe40000410000 */
[--C-:B------:R-:W-:Y:S02]  /*7590*/  FFMA.FTZ R48, R199, c[0x0][0x2d0], -R111.reuse ;  /* 0x0000b400c7307a23 */ /* 0x100fe4000001086f */
[--C-:B------:R-:W-:Y:S02]  /*75a0*/  FFMA.FTZ R60, R198, c[0x0][0x2d0], -R111.reuse ;  /* 0x0000b400c63c7a23 */ /* 0x100fe4000001086f */
[--C-:B------:R-:W-:Y:S01]  /*75b0*/  FFMA.FTZ R64, R200, c[0x0][0x2d0], -R111.reuse ;  /* 0x0000b400c8407a23 */ /* 0x100fe2000001086f */
[----:B------:R2:W3:Y:S01]  /*75c0*/  MUFU.EX2 R101, R2 ;  /* 0x0000000200657308 */ /* 0x0004e20000000800 */
[----:B------:R-:W-:Y:S02]  /*75d0*/  FMUL.FTZ R81, R102, R81 ;  /* 0x0000005166517220 */ /* 0x000fe40000410000 */
[--C-:B-1----:R-:W-:Y:S02]  /*75e0*/  FFMA.FTZ R3, R182, c[0x0][0x2d0], -R111.reuse ;  /* 0x0000b400b6037a23 */ /* 0x102fe4000001086f */
[C---:B------:R-:W-:Y:S02]  /*75f0*/  FMUL.FTZ R84, R102.reuse, R84 ;  /* 0x0000005466547220 */ /* 0x040fe40000410000 */
[C---:B------:R-:W-:Y:S02]  /*7600*/  FMUL.FTZ R85, R102.reuse, R85 ;  /* 0x0000005566557220 */ /* 0x040fe40000410000 */
[C---:B------:R-:W-:Y:S01]  /*7610*/  FMUL.FTZ R96, R102.reuse, R96 ;  /* 0x0000006066607220 */ /* 0x040fe20000410000 */
[----:B------:R1:W4:Y:S01]  /*7620*/  MUFU.EX2 R10, R3 ;  /* 0x00000003000a7308 */ /* 0x0003220000000800 */
[----:B------:R-:W-:Y:S09]  /*7630*/  FMUL.FTZ R97, R102, R97 ;  /* 0x0000006166617220 */ /* 0x000ff20000410000 */
[----:B------:R4:W-:Y:S01]  /*7640*/  MUFU.EX2 R140, R64 ;  /* 0x00000040008c7308 */ /* 0x0009e20000000800 */
[----:B--2---:R-:W-:Y:S02]  /*7650*/  FADD.FTZ R2, -R103, R106 ;  /* 0x0000006a67027221 */ /* 0x004fe40000010100 */
[C---:B---3--:R-:W-:Y:S02]  /*7660*/  FMUL.FTZ R7, R101.reuse, R119 ;  /* 0x0000007765077220 */ /* 0x048fe40000410000 */
[----:B------:R-:W-:Y:S02]  /*7670*/  FMUL.FTZ R2, R2, c[0x0][0x2d0] ;  /* 0x0000b40002027a20 */ /* 0x000fe40000410000 */
[C---:B------:R-:W-:Y:S03]  /*7680*/  FMUL.FTZ R18, R101.reuse, R126 ;  /* 0x0000007e65127220 */ /* 0x040fe60000410000 */
[----:B------:R2:W3:Y:S01]  /*7690*/  MUFU.EX2 R100, R2 ;  /* 0x0000000200647308 */ /* 0x0004e20000000800 */
[C---:B------:R-:W-:Y:S02]  /*76a0*/  FMUL.FTZ R19, R101.reuse, R127 ;  /* 0x0000007f65137220 */ /* 0x040fe40000410000 */
[--C-:B-1----:R-:W-:Y:S01]  /*76b0*/  FFMA.FTZ R3, R188, c[0x0][0x2d0], -R111.reuse ;  /* 0x0000b400bc037a23 */ /* 0x102fe2000001086f */
[----:B----4-:R-:W-:Y:S01]  /*76c0*/  MOV R188, R10 ;  /* 0x0000000a00bc7202 */ /* 0x010fe20000000f00 */
[----:B------:R-:W-:Y:S02]  /*76d0*/  FFMA.FTZ R106, R202, c[0x0][0x2d0], -R176 ;  /* 0x0000b400ca6a7a23 */ /* 0x000fe400000108b0 */
[C---:B------:R-:W-:Y:S02]  /*76e0*/  FMUL.FTZ R35, R101.reuse, R143 ;  /* 0x0000008f65237220 */ /* 0x040fe40000410000 */
[C---:B------:R-:W-:Y:S01]  /*76f0*/  FMUL.FTZ R34, R101.reuse, R142 ;  /* 0x0000008e65227220 */ /* 0x040fe20000410000 */
[----:B------:R1:W-:Y:S01]  /*7700*/  MUFU.EX2 R220, R3 ;  /* 0x0000000300dc7308 */ /* 0x0003e20000000800 */
[C---:B------:R-:W-:Y:S02]  /*7710*/  FMUL.FTZ R50, R101.reuse, R158 ;  /* 0x0000009e65327220 */ /* 0x040fe40000410000 */
[C---:B------:R-:W-:Y:S02]  /*7720*/  FMUL.FTZ R51, R101.reuse, R159 ;  /* 0x0000009f65337220 */ /* 0x040fe40000410000 */
[----:B------:R-:W-:Y:S02]  /*7730*/  FMUL.FTZ R64, R102, R172 ;  /* 0x000000ac66407220 */ /* 0x000fe40000410000 */
[C---:B------:R-:W-:Y:S02]  /*7740*/  FMUL.FTZ R66, R101.reuse, R174 ;  /* 0x000000ae65427220 */ /* 0x040fe40000410000 */
[C---:B------:R-:W-:Y:S02]  /*7750*/  FMUL.FTZ R67, R101.reuse, R175 ;  /* 0x000000af65437220 */ /* 0x040fe40000410000 */
[C---:B------:R-:W-:Y:S01]  /*7760*/  FMUL.FTZ R70, R101.reuse, R70 ;  /* 0x0000004665467220 */ /* 0x040fe20000410000 */
[----:B------:R-:W-:Y:S01]  /*7770*/  LDSM.16.MT88.4 R172, [R222+0x1d00] ;  /* 0x001d0000deac783b */ /* 0x000fe20000004200 */
[----:B------:R-:W-:Y:S02]  /*7780*/  FMUL.FTZ R71, R101, R71 ;  /* 0x0000004765477220 */ /* 0x000fe40000410000 */
[--C-:B--2---:R-:W-:Y:S02]  /*7790*/  FFMA.FTZ R2, R186, c[0x0][0x2d0], -R110.reuse ;  /* 0x0000b400ba027a23 */ /* 0x104fe4000001086e */
[C---:B---3--:R-:W-:Y:S02]  /*77a0*/  FMUL.FTZ R12, R100.reuse, R120 ;  /* 0x00000078640c7220 */ /* 0x048fe40000410000 */
[----:B------:R2:W-:Y:S01]  /*77b0*/  MUFU.EX2 R186, R2 ;  /* 0x0000000200ba7308 */ /* 0x0005e20000000800 */
[C---:B------:R-:W-:Y:S02]  /*77c0*/  FMUL.FTZ R13, R100.reuse, R121 ;  /* 0x00000079640d7220 */ /* 0x040fe40000410000 */
[C---:B------:R-:W-:Y:S02]  /*77d0*/  FMUL.FTZ R24, R100.reuse, R132 ;  /* 0x0000008464187220 */ /* 0x040fe40000410000 */
[--C-:B-1----:R-:W-:Y:S02]  /*77e0*/  FFMA.FTZ R3, R15, c[0x0][0x2d0], -R111.reuse ;  /* 0x0000b4000f037a23 */ /* 0x102fe4000001086f */
[C---:B------:R-:W-:Y:S02]  /*77f0*/  FMUL.FTZ R25, R100.reuse, R133 ;  /* 0x0000008564197220 */ /* 0x040fe40000410000 */
[C---:B------:R-:W-:Y:S01]  /*7800*/  FMUL.FTZ R41, R100.reuse, R149 ;  /* 0x0000009564297220 */ /* 0x040fe20000410000 */
[----:B------:R1:W-:Y:S01]  /*7810*/  MUFU.EX2 R6, R3 ;  /* 0x0000000300067308 */ /* 0x0003e20000000800 */
[C---:B------:R-:W-:Y:S02]  /*7820*/  FMUL.FTZ R45, R100.reuse, R153 ;  /* 0x00000099642d7220 */ /* 0x040fe40000410000 */
[C---:B------:R-:W-:Y:S02]  /*7830*/  FMUL.FTZ R57, R100.reuse, R165 ;  /* 0x000000a564397220 */ /* 0x040fe40000410000 */
[C---:B------:R-:W-:Y:S02]  /*7840*/  FMUL.FTZ R61, R100.reuse, R169 ;  /* 0x000000a9643d7220 */ /* 0x040fe40000410000 */
[C---:B------:R-:W-:Y:S02]  /*7850*/  FMUL.FTZ R72, R100.reuse, R72 ;  /* 0x0000004864487220 */ /* 0x040fe40000410000 */
[C---:B------:R-:W-:Y:S01]  /*7860*/  FMUL.FTZ R73, R100.reuse, R73 ;  /* 0x0000004964497220 */ /* 0x040fe20000410000 */
[----:B------:R3:W-:Y:S01]  /*7870*/  MUFU.EX2 R149, R48 ;  /* 0x0000003000957308 */ /* 0x0007e20000000800 */
[C---:B------:R-:W-:Y:S02]  /*7880*/  FMUL.FTZ R76, R100.reuse, R76 ;  /* 0x0000004c644c7220 */ /* 0x040fe40000410000 */
[----:B------:R-:W-:Y:S02]  /*7890*/  FMUL.FTZ R77, R100, R77 ;  /* 0x0000004d644d7220 */ /* 0x000fe40000410000 */
[----:B--2---:R-:W-:Y:S02]  /*78a0*/  FFMA.FTZ R2, R180, c[0x0][0x2d0], -R110 ;  /* 0x0000b400b4027a23 */ /* 0x004fe4000001086e */
[C---:B------:R-:W-:Y:S02]  /*78b0*/  FMUL.FTZ R82, R101.reuse, R82 ;  /* 0x0000005265527220 */ /* 0x040fe40000410000 */
[C---:B------:R-:W-:Y:S01]  /*78c0*/  FMUL.FTZ R83, R101.reuse, R83 ;  /* 0x0000005365537220 */ /* 0x040fe20000410000 */
[----:B------:R2:W4:Y:S01]  /*78d0*/  MUFU.EX2 R9, R2 ;  /* 0x0000000200097308 */ /* 0x0005220000000800 */
[C---:B------:R-:W-:Y:S02]  /*78e0*/  FMUL.FTZ R86, R101.reuse, R86 ;  /* 0x0000005665567220 */ /* 0x040fe40000410000 */
[----:B------:R-:W-:Y:S02]  /*78f0*/  FMUL.FTZ R87, R101, R87 ;  /* 0x0000005765577220 */ /* 0x000fe40000410000 */
[--C-:B-1----:R-:W-:Y:S02]  /*7900*/  FFMA.FTZ R3, R187, c[0x0][0x2d0], -R176.reuse ;  /* 0x0000b400bb037a23 */ /* 0x102fe400000108b0 */
[C---:B------:R-:W-:Y:S02]  /*7910*/  FMUL.FTZ R88, R100.reuse, R88 ;  /* 0x0000005864587220 */ /* 0x040fe40000410000 */
[C---:B------:R-:W-:Y:S01]  /*7920*/  FMUL.FTZ R89, R100.reuse, R89 ;  /* 0x0000005964597220 */ /* 0x040fe20000410000 */
[----:B------:R1:W-:Y:S01]  /*7930*/  MUFU.EX2 R182, R3 ;  /* 0x0000000300b67308 */ /* 0x0003e20000000800 */
[C---:B------:R-:W-:Y:S02]  /*7940*/  FMUL.FTZ R92, R100.reuse, R92 ;  /* 0x0000005c645c7220 */ /* 0x040fe40000410000 */
[----:B------:R-:W-:Y:S02]  /*7950*/  FMUL.FTZ R93, R100, R93 ;  /* 0x0000005d645d7220 */ /* 0x000fe40000410000 */
[----:B---3--:R-:W-:Y:S02]  /*7960*/  FMUL.FTZ R48, R102, R156 ;  /* 0x0000009c66307220 */ /* 0x008fe40000410000 */
[C---:B------:R-:W-:Y:S01]  /*7970*/  FMUL.FTZ R98, R101.reuse, R98 ;  /* 0x0000006265627220 */ /* 0x040fe20000410000 */
[----:B------:R-:W-:Y:S01]  /*7980*/  LDSM.16.MT88.4 R156, [R221+0x1d00] ;  /* 0x001d0000dd9c783b */ /* 0x000fe20000004200 */
[----:B------:R-:W-:Y:S07]  /*7990*/  FMUL.FTZ R99, R101, R99 ;  /* 0x0000006365637220 */ /* 0x000fee0000410000 */
[----:B--2---:R-:W2:Y:S01]  /*79a0*/  SHFL.BFLY PT, R2, R0, 0x1, 0x1f ;  /* 0x0c201f0000027f89 */ /* 0x004ea200000e0000 */
[--C-:B-1----:R-:W-:Y:S04]  /*79b0*/  FFMA.FTZ R3, R191, c[0x0][0x2d0], -R176.reuse ;  /* 0x0000b400bf037a23 */ /* 0x102fe800000108b0 */
[----:B------:R1:W-:Y:S01]  /*79c0*/  MUFU.EX2 R187, R3 ;  /* 0x0000000300bb7308 */ /* 0x0003e20000000800 */
[----:B--2---:R-:W-:Y:S01]  /*79d0*/  FMNMX.FTZ R2, R2, R0, !PT ;  /* 0x0000000002027209 */ /* 0x004fe20007810000 */
[----:B------:R-:W-:Y:S02]  /*79e0*/  FFMA.FTZ R0, R16, c[0x0][0x2d0], -R111 ;  /* 0x0000b40010007a23 */ /* 0x000fe4000001086f */
[----:B------:R-:W-:Y:S06]  /*79f0*/  FMUL.FTZ R16, R102, R124 ;  /* 0x0000007c66107220 */ /* 0x000fec0000410000 */
[----:B------:R2:W-:Y:S01]  /*7a00*/  MUFU.EX2 R29, R0 ;  /* 0x00000000001d7308 */ /* 0x0005e20000000800 */
[----:B------:R-:W-:Y:S01]  /*7a10*/  LDSM.16.MT88.4 R124, [R221+0x2100] ;  /* 0x00210000dd7c783b */ /* 0x000fe20000004200 */
[--C-:B-1----:R-:W-:Y:S01]  /*7a20*/  FFMA.FTZ R3, R184, c[0x0][0x2d0], -R176.reuse ;  /* 0x0000b400b8037a23 */ /* 0x102fe200000108b0 */
[----:B----4-:R-:W-:Y:S01]  /*7a30*/  MOV R184, R9 ;  /* 0x0000000900b87202 */ /* 0x010fe20000000f00 */
[----:B------:R-:W-:Y:S06]  /*7a40*/  FMUL.FTZ R9, R100, R113 ;  /* 0x0000007164097220 */ /* 0x000fec0000410000 */
[----:B------:R1:W-:Y:S01]  /*7a50*/  MUFU.EX2 R5, R3 ;  /* 0x0000000300057308 */ /* 0x0003e20000000800 */
[----:B--2---:R-:W-:Y:S04]  /*7a60*/  FADD.FTZ R0, -R2, R107 ;  /* 0x0000006b02007221 */ /* 0x004fe80000010100 */
[----:B------:R-:W-:Y:S06]  /*7a70*/  FMUL.FTZ R0, R0, c[0x0][0x2d0] ;  /* 0x0000b40000007a20 */ /* 0x000fec0000410000 */
[----:B------:R-:W2:Y:S01]  /*7a80*/  MUFU.EX2 R0, R0 ;  /* 0x0000000000007308 */ /* 0x000ea20000000800 */
[--C-:B-1----:R-:W-:Y:S09]  /*7a90*/  FFMA.FTZ R3, R183, c[0x0][0x2d0], -R176.reuse ;  /* 0x0000b400b7037a23 */ /* 0x102ff200000108b0 */
[----:B------:R1:W3:Y:S10]  /*7aa0*/  MUFU.EX2 R28, R3 ;  /* 0x00000003001c7308 */ /* 0x0002f40000000800 */
[----:B------:R4:W-:Y:S01]  /*7ab0*/  MUFU.EX2 R183, R40 ;  /* 0x0000002800b77308 */ /* 0x0009e20000000800 */
[C---:B--2---:R-:W-:Y:S02]  /*7ac0*/  FMUL.FTZ R10, R0.reuse, R114 ;  /* 0x00000072000a7220 */ /* 0x044fe40000410000 */
[C---:B------:R-:W-:Y:S02]  /*7ad0*/  FMUL.FTZ R11, R0.reuse, R115 ;  /* 0x00000073000b7220 */ /* 0x040fe40000410000 */
[C---:B------:R-:W-:Y:S02]  /*7ae0*/  FMUL.FTZ R14, R0.reuse, R122 ;  /* 0x0000007a000e7220 */ /* 0x040fe40000410000 */
[C---:B------:R-:W-:Y:S02]  /*7af0*/  FMUL.FTZ R15, R0.reuse, R123 ;  /* 0x0000007b000f7220 */ /* 0x040fe40000410000 */
[----:B------:R-:W-:Y:S01]  /*7b00*/  FMUL.FTZ R26, R0, R134 ;  /* 0x00000086001a7220 */ /* 0x000fe20000410000 */
[----:B------:R-:W-:Y:S01]  /*7b10*/  MOV R134, R29 ;  /* 0x0000001d00867202 */ /* 0x000fe20000000f00 */
[----:B-1----:R-:W-:Y:S01]  /*7b20*/  FMUL.FTZ R3, R2, c[0x0][0x2d0] ;  /* 0x0000b40002037a20 */ /* 0x002fe20000410000 */
[----:B---3--:R-:W-:Y:S01]  /*7b30*/  MOV R133, R28 ;  /* 0x0000001c00857202 */ /* 0x008fe20000000f00 */
[----:B------:R-:W-:Y:S01]  /*7b40*/  FMUL.FTZ R43, R0, R151 ;  /* 0x00000097002b7220 */ /* 0x000fe20000410000 */
[----:B------:R-:W1:Y:S01]  /*7b50*/  LDSM.16.MT88.4 R120, [R222+0x1100] ;  /* 0x00110000de78783b */ /* 0x000e620000004200 */
[--C-:B------:R-:W-:Y:S01]  /*7b60*/  FFMA.FTZ R4, R185, c[0x0][0x2d0], -R3.reuse ;  /* 0x0000b400b9047a23 */ /* 0x100fe20000010803 */
[----:B------:R-:W-:Y:S01]  /*7b70*/  MOV R185, R6 ;  /* 0x0000000600b97202 */ /* 0x000fe20000000f00 */
[----:B------:R-:W-:Y:S02]  /*7b80*/  FMUL.FTZ R6, R101, R118 ;  /* 0x0000007665067220 */ /* 0x000fe40000410000 */
[----:B------:R2:W-:Y:S01]  /*7b90*/  MUFU.EX2 R180, R4 ;  /* 0x0000000400b47308 */ /* 0x0005e20000000800 */
[----:B------:R-:W-:Y:S01]  /*7ba0*/  F2FP.BF16.PACK_AB R119, R29, R185 ;  /* 0x000000b91d77723e */ /* 0x000fe200000010ff */
[----:B------:R-:W-:Y:S02]  /*7bb0*/  FMUL.FTZ R29, R100, R137 ;  /* 0x00000089641d7220 */ /* 0x000fe40000410000 */
[C---:B------:R-:W-:Y:S02]  /*7bc0*/  FMUL.FTZ R30, R0.reuse, R138 ;  /* 0x0000008a001e7220 */ /* 0x040fe40000410000 */
[----:B------:R-:W-:Y:S02]  /*7bd0*/  FMUL.FTZ R31, R0, R139 ;  /* 0x0000008b001f7220 */ /* 0x000fe40000410000 */
[----:B----4-:R-:W-:Y:S01]  /*7be0*/  FMUL.FTZ R40, R100, R148 ;  /* 0x0000009464287220 */ /* 0x010fe20000410000 */
[----:B------:R-:W-:Y:S01]  /*7bf0*/  MOV R148, R187 ;  /* 0x000000bb00947202 */ /* 0x000fe20000000f00 */
[C---:B------:R-:W-:Y:S01]  /*7c00*/  FMUL.FTZ R42, R0.reuse, R150 ;  /* 0x00000096002a7220 */ /* 0x040fe20000410000 */
[----:B------:R3:W-:Y:S01]  /*7c10*/  MUFU.EX2 R139, R56 ;  /* 0x00000038008b7308 */ /* 0x0007e20000000800 */
[C---:B------:R-:W-:Y:S01]  /*7c20*/  FMUL.FTZ R46, R0.reuse, R154 ;  /* 0x0000009a002e7220 */ /* 0x040fe20000410000 */
[----:B------:R-:W-:Y:S01]  /*7c30*/  MOV R150, R188 ;  /* 0x000000bc00967202 */ /* 0x000fe20000000f00 */
[C---:B------:R-:W-:Y:S02]  /*7c40*/  FMUL.FTZ R47, R0.reuse, R155 ;  /* 0x0000009b002f7220 */ /* 0x040fe40000410000 */
[C---:B------:R-:W-:Y:S02]  /*7c50*/  FMUL.FTZ R58, R0.reuse, R166 ;  /* 0x000000a6003a7220 */ /* 0x040fe40000410000 */
[C---:B------:R-:W-:Y:S02]  /*7c60*/  FMUL.FTZ R59, R0.reuse, R167 ;  /* 0x000000a7003b7220 */ /* 0x040fe40000410000 */
[C---:B------:R-:W-:Y:S01]  /*7c70*/  FMUL.FTZ R62, R0.reuse, R170 ;  /* 0x000000aa003e7220 */ /* 0x040fe20000410000 */
[----:B------:R4:W-:Y:S01]  /*7c80*/  MUFU.EX2 R155, R60 ;  /* 0x0000003c009b7308 */ /* 0x0009e20000000800 */
[----:B------:R-:W-:Y:S02]  /*7c90*/  FMUL.FTZ R63, R0, R171 ;  /* 0x000000ab003f7220 */ /* 0x000fe40000410000 */
[--C-:B--2---:R-:W-:Y:S01]  /*7ca0*/  FFMA.FTZ R4, R192, c[0x0][0x2d0], -R3.reuse ;  /* 0x0000b400c0047a23 */ /* 0x104fe20000010803 */
[----:B------:R-:W-:Y:S01]  /*7cb0*/  MOV R192, R5 ;  /* 0x0000000500c07202 */ /* 0x000fe20000000f00 */
[----:B------:R-:W-:Y:S01]  /*7cc0*/  FMUL.FTZ R5, R102, R117 ;  /* 0x0000007566057220 */ /* 0x000fe20000410000 */
[----:B------:R-:W-:Y:S01]  /*7cd0*/  F2FP.BF16.PACK_AB R117, R220, R188 ;  /* 0x000000bcdc75723e */ /* 0x000fe200000010ff */
[----:B------:R-:W-:Y:S01]  /*7ce0*/  FMUL.FTZ R74, R0, R74 ;  /* 0x0000004a004a7220 */ /* 0x000fe20000410000 */
[----:B------:R-:W-:Y:S01]  /*7cf0*/  F2FP.BF16.PACK_AB R114, R28, R192 ;  /* 0x000000c01c72723e */ /* 0x000fe200000010ff */
[----:B------:R-:W-:Y:S01]  /*7d00*/  FMUL.FTZ R28, R100, R136 ;  /* 0x00000088641c7220 */ /* 0x000fe20000410000 */
[----:B------:R2:W1:Y:S01]  /*7d10*/  MUFU.EX2 R191, R4 ;  /* 0x0000000400bf7308 */ /* 0x0004620000000800 */
[C---:B------:R-:W-:Y:S02]  /*7d20*/  FMUL.FTZ R75, R0.reuse, R75 ;  /* 0x0000004b004b7220 */ /* 0x040fe40000410000 */
[----:B------:R-:W-:Y:S02]  /*7d30*/  FMUL.FTZ R78, R0, R78 ;  /* 0x0000004e004e7220 */ /* 0x000fe40000410000 */
[----:B---3--:R-:W-:Y:S02]  /*7d40*/  FMUL.FTZ R56, R100, R164 ;  /* 0x000000a464387220 */ /* 0x008fe40000410000 */
[C---:B------:R-:W-:Y:S02]  /*7d50*/  FMUL.FTZ R79, R0.reuse, R79 ;  /* 0x0000004f004f7220 */ /* 0x040fe40000410000 */
[C---:B------:R-:W-:Y:S01]  /*7d60*/  FMUL.FTZ R90, R0.reuse, R90 ;  /* 0x0000005a005a7220 */ /* 0x040fe20000410000 */
[----:B------:R3:W-:Y:S01]  /*7d70*/  MUFU.EX2 R136, R44 ;  /* 0x0000002c00887308 */ /* 0x0007e20000000800 */
[C---:B------:R-:W-:Y:S02]  /*7d80*/  FMUL.FTZ R91, R0.reuse, R91 ;  /* 0x0000005b005b7220 */ /* 0x040fe40000410000 */
[----:B------:R-:W-:Y:S02]  /*7d90*/  FMUL.FTZ R94, R0, R94 ;  /* 0x0000005e005e7220 */ /* 0x000fe40000410000 */
[----:B----4-:R-:W-:Y:S02]  /*7da0*/  FMUL.FTZ R60, R100, R168 ;  /* 0x000000a8643c7220 */ /* 0x010fe40000410000 */
[----:B------:R-:W-:Y:S02]  /*7db0*/  FMUL.FTZ R95, R0, R95 ;  /* 0x0000005f005f7220 */ /* 0x000fe40000410000 */
[--C-:B------:R-:W-:Y:S02]  /*7dc0*/  FFMA.FTZ R108, R108, c[0x0][0x2d0], -R3.reuse ;  /* 0x0000b4006c6c7a23 */ /* 0x100fe40000010803 */
[--C-:B--2---:R-:W-:Y:S01]  /*7dd0*/  FFMA.FTZ R4, R190, c[0x0][0x2d0], -R3.reuse ;  /* 0x0000b400be047a23 */ /* 0x104fe20000010803 */
[----:B-1----:R-:W-:Y:S03]  /*7de0*/  F2FP.BF16.PACK_AB R113, R191, R180 ;  /* 0x000000b4bf71723e */ /* 0x002fe600000010ff */
[----:B------:R1:W-:Y:S01]  /*7df0*/  MUFU.EX2 R190, R4 ;  /* 0x0000000400be7308 */ /* 0x0003e20000000800 */
[C---:B---3--:R-:W-:Y:S02]  /*7e00*/  FMUL.FTZ R44, R100.reuse, R152 ;  /* 0x00000098642c7220 */ /* 0x048fe40000410000 */
[--C-:B-1----:R-:W-:Y:S01]  /*7e10*/  FFMA.FTZ R4, R189, c[0x0][0x2d0], -R3.reuse ;  /* 0x0000b400bd047a23 */ /* 0x102fe20000010803 */
[----:B------:R-:W-:Y:S01]  /*7e20*/  MOV R189, R8 ;  /* 0x0000000800bd7202 */ /* 0x000fe20000000f00 */
[----:B------:R-:W-:Y:S01]  /*7e30*/  FMUL.FTZ R8, R100, R112 ;  /* 0x0000007064087220 */ /* 0x000fe20000410000 */
[----:B------:R-:W-:Y:S04]  /*7e40*/  F2FP.BF16.PACK_AB R112, R187, R182 ;  /* 0x000000b6bb70723e */ /* 0x000fe800000010ff */
[----:B------:R1:W2:Y:S01]  /*7e50*/  MUFU.EX2 R27, R4 ;  /* 0x00000004001b7308 */ /* 0x0002a20000000800 */
[----:B------:R-:W-:Y:S01]  /*7e60*/  F2FP.BF16.PACK_AB R118, R189, R184 ;  /* 0x000000b8bd76723e */ /* 0x000fe200000010ff */
[----:B-1----:R-:W-:Y:S01]  /*7e70*/  FMUL.FTZ R4, R102, R116 ;  /* 0x0000007466047220 */ /* 0x002fe20000410000 */
[----:B------:R-:W-:Y:S02]  /*7e80*/  F2FP.BF16.PACK_AB R116, R186, R181 ;  /* 0x000000b5ba74723e */ /* 0x000fe400000010ff */
[----:B--2---:R-:W-:Y:S02]  /*7e90*/  F2FP.BF16.PACK_AB R115, R27, R190 ;  /* 0x000000be1b73723e */ /* 0x004fe400000010ff */
[----:B------:R-:W-:Y:S01]  /*7ea0*/  MOV R132, R27 ;  /* 0x0000001b00847202 */ /* 0x000fe20000000f00 */
[----:B------:R-:W-:Y:S02]  /*7eb0*/  FMUL.FTZ R27, R0, R135 ;  /* 0x00000087001b7220 */ /* 0x000fe40000410000 */
[-C--:B------:R-:W-:Y:S01]  /*7ec0*/  HMMA.16816.F32.BF16 R4, R116, R20.reuse, R4 ;  /* 0x000000147404723c */ /* 0x080fe20000041804 */
[----:B------:R1:W-:Y:S07]  /*7ed0*/  MUFU.EX2 R135, R106 ;  /* 0x0000006a00877308 */ /* 0x0003ee0000000800 */
[C---:B------:R-:W-:Y:S07]  /*7ee0*/  HMMA.16816.F32.BF16 R8, R112.reuse, R20, R8 ;  /* 0x000000147008723c */ /* 0x040fee0000041808 */
[C---:B------:R-:W-:Y:S01]  /*7ef0*/  FMUL.FTZ R20, R102.reuse, R128 ;  /* 0x0000008066147220 */ /* 0x040fe20000410000 */
[-C--:B------:R-:W-:Y:S04]  /*7f00*/  HMMA.16816.F32.BF16 R12, R112, R22.reuse, R12 ;  /* 0x00000016700c723c */ /* 0x080fe8000004180c */
[C---:B------:R-:W-:Y:S04]  /*7f10*/  FMUL.FTZ R21, R102.reuse, R129 ;  /* 0x0000008166157220 */ /* 0x040fe80000410000 */
[C---:B------:R-:W-:Y:S04]  /*7f20*/  HMMA.16816.F32.BF16 R16, R116.reuse, R22, R16 ;  /* 0x000000167410723c */ /* 0x040fe80000041810 */
[----:B-1----:R-:W-:Y:S03]  /*7f30*/  FFMA.FTZ R106, R201, c[0x0][0x2d0], -R176 ;  /* 0x0000b400c96a7a23 */ /* 0x002fe600000108b0 */
[C---:B------:R-:W-:Y:S01]  /*7f40*/  FMUL.FTZ R22, R101.reuse, R130 ;  /* 0x0000008265167220 */ /* 0x040fe20000410000 */
[----:B------:R1:W-:Y:S01]  /*7f50*/  MUFU.EX2 R151, R106 ;  /* 0x0000006a00977308 */ /* 0x0003e20000000800 */
[----:B------:R-:W-:Y:S02]  /*7f60*/  FMUL.FTZ R23, R101, R131 ;  /* 0x0000008365177220 */ /* 0x000fe40000410000 */
[----:B------:R-:W-:Y:S05]  /*7f70*/  LDSM.16.MT88.4 R128, [R222+0x500] ;  /* 0x00050000de80783b */ /* 0x000fea0000004200 */
[-C--:B------:R-:W-:Y:S08]  /*7f80*/  HMMA.16816.F32.BF16 R20, R116, R36.reuse, R20 ;  /* 0x000000247414723c */ /* 0x080ff00000041814 */
[C---:B------:R-:W-:Y:S07]  /*7f90*/  HMMA.16816.F32.BF16 R24, R112.reuse, R36, R24 ;  /* 0x000000247018723c */ /* 0x040fee0000041818 */
[--C-:B------:R-:W-:Y:S01]  /*7fa0*/  FFMA.FTZ R36, R193, c[0x0][0x2d0], -R110.reuse ;  /* 0x0000b400c1247a23 */ /* 0x100fe2000001086e */
[-C--:B------:R-:W-:Y:S03]  /*7fb0*/  HMMA.16816.F32.BF16 R28, R112, R38.reuse, R28 ;  /* 0x00000026701c723c */ /* 0x080fe6000004181c */
[----:B------:R2:W3:Y:S01]  /*7fc0*/  MUFU.EX2 R137, R36 ;  /* 0x0000002400897308 */ /* 0x0004e20000000800 */
[--C-:B-1----:R-:W-:Y:S02]  /*7fd0*/  FFMA.FTZ R106, R203, c[0x0][0x2d0], -R3.reuse ;  /* 0x0000b400cb6a7a23 */ /* 0x102fe40000010803 */
[C---:B------:R-:W-:Y:S01]  /*7fe0*/  FMUL.FTZ R37, R102.reuse, R145 ;  /* 0x0000009166257220 */ /* 0x040fe20000410000 */
[----:B------:R-:W-:Y:S01]  /*7ff0*/  MOV R145, R185 ;  /* 0x000000b900917202 */ /* 0x000fe20000000f00 */
[C---:B------:R-:W-:Y:S05]  /*8000*/  HMMA.16816.F32.BF16 R32, R116.reuse, R38, R32 ;  /* 0x000000267420723c */ /* 0x040fea0000041820 */
[----:B------:R1:W-:Y:S02]  /*8010*/  MUFU.EX2 R152, R106 ;  /* 0x0000006a00987308 */ /* 0x0003e40000000800 */
[C---:B------:R-:W-:Y:S01]  /*8020*/  FMUL.FTZ R38, R101.reuse, R146 ;  /* 0x0000009265267220 */ /* 0x040fe20000410000 */
[----:B------:R-:W-:Y:S01]  /*8030*/  MOV R146, R184 ;  /* 0x000000b800927202 */ /* 0x000fe20000000f00 */
[----:B------:R-:W-:Y:S03]  /*8040*/  FMUL.FTZ R39, R101, R147 ;  /* 0x0000009365277220 */ /* 0x000fe60000410000 */
[----:B------:R-:W-:Y:S01]  /*8050*/  MOV R147, R191 ;  /* 0x000000bf00937202 */ /* 0x000fe20000000f00 */
[----:B--2---:R-:W-:Y:S01]  /*8060*/  FMUL.FTZ R36, R102, R144 ;  /* 0x0000009066247220 */ /* 0x004fe20000410000 */
[----:B------:R-:W-:Y:S06]  /*8070*/  MOV R144, R192 ;  /* 0x000000c000907202 */ /* 0x000fec0000000f00 */
[-C--:B------:R-:W-:Y:S03]  /*8080*/  HMMA.16816.F32.BF16 R36, R116, R52.reuse, R36 ;  /* 0x000000347424723c */ /* 0x080fe60000041824 */
[--C-:B-1----:R-:W-:Y:S04]  /*8090*/  FFMA.FTZ R106, R204, c[0x0][0x2d0], -R3.reuse ;  /* 0x0000b400cc6a7a23 */ /* 0x102fe80000010803 */
[----:B------:R1:W-:Y:S01]  /*80a0*/  MUFU.EX2 R153, R106 ;  /* 0x0000006a00997308 */ /* 0x0003e20000000800 */
[C---:B------:R-:W-:Y:S07]  /*80b0*/  HMMA.16816.F32.BF16 R40, R112.reuse, R52, R40 ;  /* 0x000000347028723c */ /* 0x040fee0000041828 */
[----:B------:R-:W-:Y:S01]  /*80c0*/  FFMA.FTZ R52, R196, c[0x0][0x2d0], -R110 ;  /* 0x0000b400c4347a23 */ /* 0x000fe2000001086e */
[-C--:B------:R-:W-:Y:S03]  /*80d0*/  HMMA.16816.F32.BF16 R44, R112, R54.reuse, R44 ;  /* 0x00000036702c723c */ /* 0x080fe6000004182c */
[----:B------:R2:W4:Y:S01]  /*80e0*/  MUFU.EX2 R154, R52 ;  /* 0x00000034009a7308 */ /* 0x0005220000000800 */
[C---:B------:R-:W-:Y:S01]  /*80f0*/  FMUL.FTZ R53, R102.reuse, R161 ;  /* 0x000000a166357220 */ /* 0x040fe20000410000 */
[----:B------:R-:W-:Y:S03]  /*8100*/  MOV R161, R186 ;  /* 0x000000ba00a17202 */ /* 0x000fe60000000f00 */
[C---:B------:R-:W-:Y:S04]  /*8110*/  HMMA.16816.F32.BF16 R48, R116.reuse, R54, R48 ;  /* 0x000000367430723c */ /* 0x040fe80000041830 */
[--C-:B-1----:R-:W-:Y:S03]  /*8120*/  FFMA.FTZ R106, R205, c[0x0][0x2d0], -R176.reuse ;  /* 0x0000b400cd6a7a23 */ /* 0x102fe600000108b0 */
[C---:B------:R-:W-:Y:S02]  /*8130*/  FMUL.FTZ R54, R101.reuse, R162 ;  /* 0x000000a265367220 */ /* 0x040fe40000410000 */
[----:B------:R-:W-:Y:S03]  /*8140*/  FMUL.FTZ R55, R101, R163 ;  /* 0x000000a365377220 */ /* 0x000fe60000410000 */
[----:B--2---:R-:W-:Y:S02]  /*8150*/  FMUL.FTZ R52, R102, R160 ;  /* 0x000000a066347220 */ /* 0x004fe40000410000 */
[----:B------:R1:W-:Y:S05]  /*8160*/  MUFU.EX2 R160, R106 ;  /* 0x0000006a00a07308 */ /* 0x0003ea0000000800 */
[-C--:B------:R-:W-:Y:S08]  /*8170*/  HMMA.16816.F32.BF16 R52, R116, R120.reuse, R52 ;  /* 0x000000787434723c */ /* 0x080ff00000041834 */
[C---:B------:R-:W-:Y:S08]  /*8180*/  HMMA.16816.F32.BF16 R56, R112.reuse, R120, R56 ;  /* 0x000000787038723c */ /* 0x040ff00000041838 */
[-C--:B------:R-:W-:Y:S04]  /*8190*/  HMMA.16816.F32.BF16 R60, R112, R122.reuse, R60 ;  /* 0x0000007a703c723c */ /* 0x080fe8000004183c */
[----:B-1----:R-:W-:Y:S04]  /*81a0*/  FFMA.FTZ R106, R206, c[0x0][0x2d0], -R176 ;  /* 0x0000b400ce6a7a23 */ /* 0x002fe800000108b0 */
[C---:B------:R-:W-:Y:S01]  /*81b0*/  HMMA.16816.F32.BF16 R64, R116.reuse, R122, R64 ;  /* 0x0000007a7440723c */ /* 0x040fe20000041840 */
[----:B------:R1:W2:Y:S01]  /*81c0*/  MUFU.EX2 R141, R106 ;  /* 0x0000006a008d7308 */ /* 0x0002a20000000800 */
[----:B------:R-:W2:Y:S06]  /*81d0*/  LDSM.16.MT88.4 R120, [R222+0x2100] ;  /* 0x00210000de78783b */ /* 0x000eac0000004200 */
[-C--:B------:R-:W-:Y:S08]  /*81e0*/  HMMA.16816.F32.BF16 R68, R116, R124.reuse, R68 ;  /* 0x0000007c7444723c */ /* 0x080ff00000041844 */
[C---:B------:R-:W-:Y:S08]  /*81f0*/  HMMA.16816.F32.BF16 R72, R112.reuse, R124, R72 ;  /* 0x0000007c7048723c */ /* 0x040ff00000041848 */
[-C--:B------:R-:W-:Y:S04]  /*8200*/  HMMA.16816.F32.BF16 R76, R112, R126.reuse, R76 ;  /* 0x0000007e704c723c */ /* 0x080fe8000004184c */
[--C-:B-1----:R-:W-:Y:S04]  /*8210*/  FFMA.FTZ R106, R207, c[0x0][0x2d0], -R3.reuse ;  /* 0x0000b400cf6a7a23 */ /* 0x102fe80000010803 */
[C---:B------:R-:W-:Y:S01]  /*8220*/  HMMA.16816.F32.BF16 R80, R116.reuse, R126, R80 ;  /* 0x0000007e7450723c */ /* 0x040fe20000041850 */
[----:B------:R1:W-:Y:S01]  /*8230*/  MUFU.EX2 R138, R106 ;  /* 0x0000006a008a7308 */ /* 0x0003e20000000800 */
[----:B------:R-:W4:Y:S06]  /*8240*/  LDSM.16.MT88.4 R124, [R221+0x500] ;  /* 0x00050000dd7c783b */ /* 0x000f2c0000004200 */
[-C--:B--2---:R-:W-:Y:S08]  /*8250*/  HMMA.16816.F32.BF16 R84, R116, R120.reuse, R84 ;  /* 0x000000787454723c */ /* 0x084ff00000041854 */
[C---:B------:R-:W-:Y:S04]  /*8260*/  HMMA.16816.F32.BF16 R88, R112.reuse, R120, R88 ;  /* 0x000000787058723c */ /* 0x040fe80000041858 */
[----:B-1----:R-:W-:Y:S04]  /*8270*/  FFMA.FTZ R106, R208, c[0x0][0x2d0], -R3 ;  /* 0x0000b400d06a7a23 */ /* 0x002fe80000010803 */
[-C--:B------:R-:W-:Y:S01]  /*8280*/  HMMA.16816.F32.BF16 R92, R112, R122.reuse, R92 ;  /* 0x0000007a705c723c */ /* 0x080fe2000004185c */
[----:B------:R1:W2:Y:S06]  /*8290*/  MUFU.EX2 R107, R106 ;  /* 0x0000006a006b7308 */ /* 0x0002ac0000000800 */
[----:B---3--:R-:W-:Y:S01]  /*82a0*/  F2FP.BF16.PACK_AB R112, R183, R137 ;  /* 0x00000089b770723e */ /* 0x008fe200000010ff */
[----:B------:R-:W-:Y:S01]  /*82b0*/  HMMA.16816.F32.BF16 R96, R116, R122, R96 ;  /* 0x0000007a7460723c */ /* 0x000fe20000041860 */
[----:B------:R-:W3:Y:S03]  /*82c0*/  LDSM.16.MT88.4 R120, [R221+0x1500] ;  /* 0x00150000dd78783b */ /* 0x000ee60000004200 */
[----:B------:R-:W-:Y:S02]  /*82d0*/  F2FP.BF16.PACK_AB R115, R140, R155 ;  /* 0x0000009b8c73723e */ /* 0x000fe400000010ff */
[----:B------:R-:W-:Y:S02]  /*82e0*/  F2FP.BF16.PACK_AB R113, R149, R136 ;  /* 0x000000889571723e */ /* 0x000fe400000010ff */
[----:B----4-:R-:W-:Y:S04]  /*82f0*/  F2FP.BF16.PACK_AB R114, R139, R154 ;  /* 0x0000009a8b72723e */ /* 0x010fe800000010ff */
[----:B------:R-:W-:Y:S02]  /*8300*/  F2FP.BF16.PACK_AB R118, R141, R160 ;  /* 0x000000a08d76723e */ /* 0x000fe400000010ff */
[----:B------:R-:W-:Y:S01]  /*8310*/  F2FP.BF16.PACK_AB R116, R151, R135 ;  /* 0x000000879774723e */ /* 0x000fe200000010ff */
[-C--:B------:R-:W-:Y:S05]  /*8320*/  HMMA.16816.F32.BF16 R4, R112, R124.reuse, R4 ;  /* 0x0000007c7004723c */ /* 0x080fea0000041804 */
[--C-:B-1----:R-:W-:Y:S01]  /*8330*/  FFMA.FTZ R106, R213, c[0x0][0x2d0], -R110.reuse ;  /* 0x0000b400d56a7a23 */ /* 0x102fe2000001086e */
[----:B------:R-:W-:Y:S02]  /*8340*/  F2FP.BF16.PACK_AB R117, R153, R152 ;  /* 0x000000989975723e */ /* 0x000fe400000010ff */
[----:B--2---:R-:W-:Y:S01]  /*8350*/  F2FP.BF16.PACK_AB R119, R107, R138 ;  /* 0x0000008a6b77723e */ /* 0x004fe200000010ff */
[----:B------:R1:W-:Y:S06]  /*8360*/  MUFU.EX2 R252, R106 ;  /* 0x0000006a00fc7308 */ /* 0x0003ec0000000800 */
[C---:B------:R-:W-:Y:S08]  /*8370*/  HMMA.16816.F32.BF16 R8, R116.reuse, R124, R8 ;  /* 0x0000007c7408723c */ /* 0x040ff00000041808 */
[-C--:B------:R-:W-:Y:S08]  /*8380*/  HMMA.16816.F32.BF16 R12, R116, R126.reuse, R12 ;  /* 0x0000007e740c723c */ /* 0x080ff0000004180c */
[C---:B------:R-:W-:Y:S01]  /*8390*/  HMMA.16816.F32.BF16 R16, R112.reuse, R126, R16 ;  /* 0x0000007e7010723c */ /* 0x040fe20000041810 */
[----:B------:R-:W2:Y:S03]  /*83a0*/  LDSM.16.MT88.4 R124, [R222+0x1500] ;  /* 0x00150000de7c783b */ /* 0x000ea60000004200 */
[--C-:B-1----:R-:W-:Y:S04]  /*83b0*/  FFMA.FTZ R106, R214, c[0x0][0x2d0], -R110.reuse ;  /* 0x0000b400d66a7a23 */ /* 0x102fe8000001086e */
[-C--:B------:R-:W-:Y:S01]  /*83c0*/  HMMA.16816.F32.BF16 R20, R112, R128.reuse, R20 ;  /* 0x000000807014723c */ /* 0x080fe20000041814 */
[----:B------:R1:W4:Y:S07]  /*83d0*/  MUFU.EX2 R142, R106 ;  /* 0x0000006a008e7308 */ /* 0x00032e0000000800 */
[C---:B------:R-:W-:Y:S08]  /*83e0*/  HMMA.16816.F32.BF16 R24, R116.reuse, R128, R24 ;  /* 0x000000807418723c */ /* 0x040ff00000041818 */
[-C--:B------:R-:W-:Y:S08]  /*83f0*/  HMMA.16816.F32.BF16 R28, R116, R130.reuse, R28 ;  /* 0x00000082741c723c */ /* 0x080ff0000004181c */
[C---:B------:R-:W-:Y:S01]  /*8400*/  HMMA.16816.F32.BF16 R32, R112.reuse, R130, R32 ;  /* 0x000000827020723c */ /* 0x040fe20000041820 */
[----:B------:R-:W2:Y:S03]  /*8410*/  LDSM.16.MT88.4 R128, [R221+0x2500] ;  /* 0x00250000dd80783b */ /* 0x000ea60000004200 */
[--C-:B-1----:R-:W-:Y:S01]  /*8420*/  FFMA.FTZ R106, R215, c[0x0][0x2d0], -R111.reuse ;  /* 0x0000b400d76a7a23 */ /* 0x102fe2000001086f */
[----:B----4-:R-:W-:Y:S03]  /*8430*/  MOV R215, R142 ;  /* 0x0000008e00d77202 */ /* 0x010fe60000000f00 */
[-C--:B---3--:R-:W-:Y:S01]  /*8440*/  HMMA.16816.F32.BF16 R36, R112, R120.reuse, R36 ;  /* 0x000000787024723c */ /* 0x088fe20000041824 */
[----:B------:R1:W-:Y:S07]  /*8450*/  MUFU.EX2 R213, R106 ;  /* 0x0000006a00d57308 */ /* 0x0003ee0000000800 */
[C---:B------:R-:W-:Y:S08]  /*8460*/  HMMA.16816.F32.BF16 R40, R116.reuse, R120, R40 ;  /* 0x000000787428723c */ /* 0x040ff00000041828 */
[-C--:B------:R-:W-:Y:S08]  /*8470*/  HMMA.16816.F32.BF16 R44, R116, R122.reuse, R44 ;  /* 0x0000007a742c723c */ /* 0x080ff0000004182c */
[C---:B------:R-:W-:Y:S01]  /*8480*/  HMMA.16816.F32.BF16 R48, R112.reuse, R122, R48 ;  /* 0x0000007a7030723c */ /* 0x040fe20000041830 */
[----:B------:R-:W3:Y:S03]  /*8490*/  LDSM.16.MT88.4 R120, [R222+0x2500] ;  /* 0x00250000de78783b */ /* 0x000ee60000004200 */
[--C-:B-1----:R-:W-:Y:S01]  /*84a0*/  FFMA.FTZ R106, R216, c[0x0][0x2d0], -R111.reuse ;  /* 0x0000b400d86a7a23 */ /* 0x102fe2000001086f */
[----:B------:R-:W-:Y:S01]  /*84b0*/  MOV R216, R107 ;  /* 0x0000006b00d87202 */ /* 0x000fe20000000f00 */
[--C-:B------:R-:W-:Y:S01]  /*84c0*/  FFMA.FTZ R107, R210, c[0x0][0x2d0], -R110.reuse ;  /* 0x0000b400d26b7a23 */ /* 0x100fe2000001086e */
[----:B------:R-:W-:Y:S01]  /*84d0*/  MOV R210, R141 ;  /* 0x0000008d00d27202 */ /* 0x000fe20000000f00 */
[-C--:B--2---:R-:W-:Y:S01]  /*84e0*/  HMMA.16816.F32.BF16 R52, R112, R124.reuse, R52 ;  /* 0x0000007c7034723c */ /* 0x084fe20000041834 */
[----:B------:R1:W2:Y:S07]  /*84f0*/  MUFU.EX2 R214, R106 ;  /* 0x0000006a00d67308 */ /* 0x0002ae0000000800 */
[C---:B------:R-:W-:Y:S08]  /*8500*/  HMMA.16816.F32.BF16 R56, R116.reuse, R124, R56 ;  /* 0x0000007c7438723c */ /* 0x040ff00000041838 */
[-C--:B------:R-:W-:Y:S08]  /*8510*/  HMMA.16816.F32.BF16 R60, R116, R126.reuse, R60 ;  /* 0x0000007e743c723c */ /* 0x080ff0000004183c */
[C---:B------:R-:W-:Y:S01]  /*8520*/  HMMA.16816.F32.BF16 R64, R112.reuse, R126, R64 ;  /* 0x0000007e7040723c */ /* 0x040fe20000041840 */
[----:B------:R-:W4:Y:S03]  /*8530*/  LDSM.16.MT88.4 R124, [R221+0x900] ;  /* 0x00090000dd7c783b */ /* 0x000f260000004200 */
[----:B-1----:R-:W-:Y:S02]  /*8540*/  FFMA.FTZ R106, R209, c[0x0][0x2d0], -R110 ;  /* 0x0000b400d16a7a23 */ /* 0x002fe4000001086e */
[----:B------:R1:W-:Y:S02]  /*8550*/  MUFU.EX2 R209, R107 ;  /* 0x0000006b00d17308 */ /* 0x0003e40000000800 */
[-C--:B------:R-:W-:Y:S08]  /*8560*/  HMMA.16816.F32.BF16 R68, R112, R128.reuse, R68 ;  /* 0x000000807044723c */ /* 0x080ff00000041844 */
[C---:B------:R-:W-:Y:S01]  /*8570*/  HMMA.16816.F32.BF16 R72, R116.reuse, R128, R72 ;  /* 0x000000807448723c */ /* 0x040fe20000041848 */
[----:B------:R2:W2:Y:S07]  /*8580*/  MUFU.EX2 R208, R106 ;  /* 0x0000006a00d07308 */ /* 0x0004ae0000000800 */
[-C--:B------:R-:W-:Y:S04]  /*8590*/  HMMA.16816.F32.BF16 R76, R116, R130.reuse, R76 ;  /* 0x00000082744c723c */ /* 0x080fe8000004184c */
[----:B-1----:R-:W-:Y:S01]  /*85a0*/  FFMA.FTZ R107, R218, c[0x0][0x2d0], -R176 ;  /* 0x0000b400da6b7a23 */ /* 0x002fe200000108b0 */
[----:B------:R-:W-:Y:S03]  /*85b0*/  MOV R218, R160 ;  /* 0x000000a000da7202 */ /* 0x000fe60000000f00 */
[C---:B------:R-:W-:Y:S01]  /*85c0*/  HMMA.16816.F32.BF16 R80, R112.reuse, R130, R80 ;  /* 0x000000827050723c */ /* 0x040fe20000041850 */
[----:B------:R-:W1:Y:S01]  /*85d0*/  LDSM.16.MT88.4 R128, [R222+0x900] ;  /* 0x00090000de80783b */ /* 0x000e620000004200 */
[----:B------:R4:W-:Y:S06]  /*85e0*/  MUFU.EX2 R204, R107 ;  /* 0x0000006b00cc7308 */ /* 0x0009ec0000000800 */
[-C--:B---3--:R-:W-:Y:S04]  /*85f0*/  HMMA.16816.F32.BF16 R84, R112, R120.reuse, R84 ;  /* 0x000000787054723c */ /* 0x088fe80000041854 */
[--C-:B--2---:R-:W-:Y:S01]  /*8600*/  FFMA.FTZ R106, R211, c[0x0][0x2d0], -R111.reuse ;  /* 0x0000b400d36a7a23 */ /* 0x104fe2000001086f */
[----:B------:R-:W-:Y:S02]  /*8610*/  MOV R211, R140 ;  /* 0x0000008c00d37202 */ /* 0x000fe40000000f00 */
[----:B------:R-:W-:Y:S01]  /*8620*/  LDSM.16.MT88.4 R140, [R222+0xd00] ;  /* 0x000d0000de8c783b */ /* 0x000fe20000004200 */
[C---:B------:R-:W-:Y:S01]  /*8630*/  HMMA.16816.F32.BF16 R88, R116.reuse, R120, R88 ;  /* 0x000000787458723c */ /* 0x040fe20000041858 */
[----:B------:R2:W-:Y:S07]  /*8640*/  MUFU.EX2 R207, R106 ;  /* 0x0000006a00cf7308 */ /* 0x0005ee0000000800 */
[-C--:B------:R-:W-:Y:S04]  /*8650*/  HMMA.16816.F32.BF16 R92, R116, R122.reuse, R92 ;  /* 0x0000007a745c723c */ /* 0x080fe8000004185c */
[----:B----4-:R-:W-:Y:S04]  /*8660*/  FFMA.FTZ R107, R178, c[0x0][0x2d0], -R110 ;  /* 0x0000b400b26b7a23 */ /* 0x010fe8000001086e */
[----:B------:R-:W-:Y:S01]  /*8670*/  HMMA.16816.F32.BF16 R96, R112, R122, R96 ;  /* 0x0000007a7060723c */ /* 0x000fe20000041860 */
[----:B------:R-:W3:Y:S01]  /*8680*/  LDSM.16.MT88.4 R120, [R221+0x1900] ;  /* 0x00190000dd78783b */ /* 0x000ee20000004200 */
[----:B------:R4:W-:Y:S05]  /*8690*/  MUFU.EX2 R192, R107 ;  /* 0x0000006b00c07308 */ /* 0x0009ea0000000800 */
[----:B------:R-:W-:Y:S01]  /*86a0*/  F2FP.BF16.PACK_AB R112, R215, R252 ;  /* 0x000000fcd770723e */ /* 0x000fe200000010ff */
[----:B--2---:R-:W-:Y:S01]  /*86b0*/  FFMA.FTZ R106, R212, c[0x0][0x2d0], -R111 ;  /* 0x0000b400d46a7a23 */ /* 0x004fe2000001086f */
[----:B------:R-:W-:Y:S03]  /*86c0*/  F2FP.BF16.PACK_AB R113, R214, R213 ;  /* 0x000000d5d671723e */ /* 0x000fe600000010ff */
[----:B------:R2:W1:Y:S01]  /*86d0*/  MUFU.EX2 R206, R106 ;  /* 0x0000006a00ce7308 */ /* 0x0004620000000800 */
[----:B------:R-:W-:Y:S02]  /*86e0*/  F2FP.BF16.PACK_AB R114, R209, R208 ;  /* 0x000000d0d172723e */ /* 0x000fe400000010ff */
[----:B------:R-:W-:Y:S02]  /*86f0*/  MOV R212, R139 ;  /* 0x0000008b00d47202 */ /* 0x000fe40000000f00 */
[----:B------:R-:W-:Y:S01]  /*8700*/  MOV R139, R190 ;  /* 0x000000be008b7202 */ /* 0x000fe20000000f00 */
[--C-:B----4-:R-:W-:Y:S04]  /*8710*/  FFMA.FTZ R107, R240, c[0x0][0x2d0], -R176.reuse ;  /* 0x0000b400f06b7a23 */ /* 0x110fe800000108b0 */
[----:B------:R-:W-:Y:S01]  /*8720*/  MUFU.EX2 R188, R107 ;  /* 0x0000006b00bc7308 */ /* 0x000fe20000000800 */
[--C-:B--2---:R-:W-:Y:S01]  /*8730*/  FFMA.FTZ R106, R217, c[0x0][0x2d0], -R176.reuse ;  /* 0x0000b400d96a7a23 */ /* 0x104fe200000108b0 */
[----:B-1----:R-:W-:Y:S08]  /*8740*/  F2FP.BF16.PACK_AB R115, R206, R207 ;  /* 0x000000cfce73723e */ /* 0x002ff000000010ff */
[----:B------:R-:W-:Y:S01]  /*8750*/  MUFU.EX2 R107, R108 ;  /* 0x0000006c006b7308 */ /* 0x000fe20000000800 */
[----:B------:R-:W-:Y:S02]  /*8760*/  MOV R217, R138 ;  /* 0x0000008a00d97202 */ /* 0x000fe40000000f00 */
[----:B------:R-:W-:Y:S01]  /*8770*/  MOV R138, R189 ;  /* 0x000000bd008a7202 */ /* 0x000fe20000000f00 */
[-C--:B------:R-:W-:Y:S06]  /*8780*/  HMMA.16816.F32.BF16 R4, R112, R124.reuse, R4 ;  /* 0x0000007c7004723c */ /* 0x080fec0000041804 */
[----:B------:R1:W2:Y:S02]  /*8790*/  MUFU.EX2 R205, R106 ;  /* 0x0000006a00cd7308 */ /* 0x0002a40000000800 */
[--C-:B-1----:R-:W-:Y:S01]  /*87a0*/  FFMA.FTZ R106, R219, c[0x0][0x2d0], -R3.reuse ;  /* 0x0000b400db6a7a23 */ /* 0x102fe20000010803 */
[----:B--2---:R-:W-:Y:S03]  /*87b0*/  F2FP.BF16.PACK_AB R116, R204, R205 ;  /* 0x000000cdcc74723e */ /* 0x004fe600000010ff */
[----:B------:R-:W-:Y:S04]  /*87c0*/  MOV R219, R155 ;  /* 0x0000009b00db7202 */ /* 0x000fe80000000f00 */
[----:B------:R1:W-:Y:S02]  /*87d0*/  MUFU.EX2 R203, R106 ;  /* 0x0000006a00cb7308 */ /* 0x0003e40000000800 */
[--C-:B-1----:R-:W-:Y:S01]  /*87e0*/  FFMA.FTZ R106, R229, c[0x0][0x2d0], -R3.reuse ;  /* 0x0000b400e56a7a23 */ /* 0x102fe20000010803 */
[----:B------:R-:W-:Y:S07]  /*87f0*/  MOV R229, R154 ;  /* 0x0000009a00e57202 */ /* 0x000fee0000000f00 */
[----:B------:R1:W2:Y:S02]  /*8800*/  MUFU.EX2 R202, R106 ;  /* 0x0000006a00ca7308 */ /* 0x0002a40000000800 */
[--C-:B-1----:R-:W-:Y:S01]  /*8810*/  FFMA.FTZ R106, R230, c[0x0][0x2d0], -R176.reuse ;  /* 0x0000b400e66a7a23 */ /* 0x102fe200000108b0 */
[----:B--2---:R-:W-:Y:S02]  /*8820*/  F2FP.BF16.PACK_AB R117, R202, R203 ;  /* 0x000000cbca75723e */ /* 0x004fe400000010ff */
[----:B------:R-:W-:Y:S05]  /*8830*/  MOV R230, R153 ;  /* 0x0000009900e67202 */ /* 0x000fea0000000f00 */
[----:B------:R1:W-:Y:S01]  /*8840*/  MUFU.EX2 R201, R106 ;  /* 0x0000006a00c97308 */ /* 0x0003e20000000800 */
[----:B------:R-:W-:Y:S02]  /*8850*/  MOV R153, R150 ;  /* 0x0000009600997202 */ /* 0x000fe40000000f00 */
[----:B------:R-:W-:Y:S02]  /*8860*/  MOV R150, R147 ;  /* 0x0000009300967202 */ /* 0x000fe40000000f00 */
[----:B------:R-:W-:Y:S02]  /*8870*/  MOV R147, R144 ;  /* 0x0000009000937202 */ /* 0x000fe40000000f00 */
[----:B------:R-:W-:Y:S02]  /*8880*/  MOV R144, R134 ;  /* 0x0000008600907202 */ /* 0x000fe40000000f00 */
[----:B------:R-:W-:Y:S02]  /*8890*/  MOV R134, R181 ;  /* 0x000000b500867202 */ /* 0x000fe40000000f00 */
[----:B------:R-:W-:Y:S01]  /*88a0*/  MOV R240, R144 ;  /* 0x0000009000f07202 */ /* 0x000fe20000000f00 */
[----:B-1----:R-:W-:Y:S01]  /*88b0*/  FFMA.FTZ R106, R231, c[0x0][0x2d0], -R176 ;  /* 0x0000b400e76a7a23 */ /* 0x002fe200000108b0 */
[----:B------:R-:W-:Y:S02]  /*88c0*/  MOV R231, R151 ;  /* 0x0000009700e77202 */ /* 0x000fe40000000f00 */
[----:B------:R-:W-:Y:S01]  /*88d0*/  MOV R151, R148 ;  /* 0x0000009400977202 */ /* 0x000fe20000000f00 */
[----:B------:R1:W2:Y:S01]  /*88e0*/  MUFU.EX2 R200, R106 ;  /* 0x0000006a00c87308 */ /* 0x0002a20000000800 */
[----:B------:R-:W-:Y:S02]  /*88f0*/  MOV R148, R145 ;  /* 0x0000009100947202 */ /* 0x000fe40000000f00 */
[----:B------:R-:W-:Y:S02]  /*8900*/  MOV R145, R138 ;  /* 0x0000008a00917202 */ /* 0x000fe40000000f00 */
[----:B------:R-:W-:Y:S02]  /*8910*/  MOV R138, R132 ;  /* 0x00000084008a7202 */ /* 0x000fe40000000f00 */
[----:B------:R-:W-:Y:S01]  /*8920*/  MOV R132, R182 ;  /* 0x000000b600847202 */ /* 0x000fe20000000f00 */
[--C-:B-1----:R-:W-:Y:S01]  /*8930*/  FFMA.FTZ R106, R232, c[0x0][0x2d0], -R3.reuse ;  /* 0x0000b400e86a7a23 */ /* 0x102fe20000010803 */
[----:B--2---:R-:W-:Y:S02]  /*8940*/  F2FP.BF16.PACK_AB R118, R200, R201 ;  /* 0x000000c9c876723e */ /* 0x004fe400000010ff */
[----:B------:R-:W-:Y:S01]  /*8950*/  MOV R232, R149 ;  /* 0x0000009500e87202 */ /* 0x000fe20000000f00 */
[----:B------:R1:W-:Y:S01]  /*8960*/  MUFU.EX2 R199, R106 ;  /* 0x0000006a00c77308 */ /* 0x0003e20000000800 */
[----:B------:R-:W-:Y:S02]  /*8970*/  MOV R149, R146 ;  /* 0x0000009200957202 */ /* 0x000fe40000000f00 */
[----:B------:R-:W-:Y:S02]  /*8980*/  MOV R146, R139 ;  /* 0x0000008b00927202 */ /* 0x000fe40000000f00 */
[----:B------:R-:W-:Y:S02]  /*8990*/  MOV R139, R133 ;  /* 0x00000085008b7202 */ /* 0x000fe40000000f00 */
[----:B------:R-:W-:Y:S01]  /*89a0*/  MOV R133, R180 ;  /* 0x000000b400857202 */ /* 0x000fe20000000f00 */
[----:B-1----:R-:W-:Y:S01]  /*89b0*/  FFMA.FTZ R106, R233, c[0x0][0x2d0], -R3 ;  /* 0x0000b400e96a7a23 */ /* 0x002fe20000010803 */
[----:B------:R-:W-:Y:S02]  /*89c0*/  MOV R233, R183 ;  /* 0x000000b700e97202 */ /* 0x000fe40000000f00 */
[----:B------:R-:W-:Y:S01]  /*89d0*/  LDSM.16.MT88.4 R180, [R221+0x2d00] ;  /* 0x002d0000ddb4783b */ /* 0x000fe20000004200 */
        /* <DEDUP_REMOVED lines=10> */
[----:B------:R-:W-:Y:S03]  /*8a80*/  MOV R235, R135 ;  /* 0x0000008700eb7202 */ /* 0x000fe60000000f00 */
[-C--:B------:R-:W-:Y:S01]  /*8a90*/  HMMA.16816.F32.BF16 R20, R112, R128.reuse, R20 ;  /* 0x000000807014723c */ /* 0x080fe20000041814 */
[----:B------:R1:W4:Y:S07]  /*8aa0*/  MUFU.EX2 R196, R106 ;  /* 0x0000006a00c47308 */ /* 0x00032e0000000800 */
[C---:B------:R-:W-:Y:S08]  /*8ab0*/  HMMA.16816.F32.BF16 R24, R116.reuse, R128, R24 ;  /* 0x000000807418723c */ /* 0x040ff00000041818 */
[-C--:B------:R-:W-:Y:S08]  /*8ac0*/  HMMA.16816.F32.BF16 R28, R116, R130.reuse, R28 ;  /* 0x00000082741c723c */ /* 0x080ff0000004181c */
[C---:B------:R-:W-:Y:S01]  /*8ad0*/  HMMA.16816.F32.BF16 R32, R112.reuse, R130, R32 ;  /* 0x000000827020723c */ /* 0x040fe20000041820 */
[----:B------:R-:W2:Y:S03]  /*8ae0*/  LDSM.16.MT88.4 R128, [R221+0x2900] ;  /* 0x00290000dd80783b */ /* 0x000ea60000004200 */
[--C-:B-1----:R-:W-:Y:S01]  /*8af0*/  FFMA.FTZ R106, R237, c[0x0][0x2d0], -R111.reuse ;  /* 0x0000b400ed6a7a23 */ /* 0x102fe2000001086f */
[----:B----4-:R-:W-:Y:S02]  /*8b00*/  F2FP.BF16.PACK_AB R108, R196, R197 ;  /* 0x000000c5c46c723e */ /* 0x010fe400000010ff */
[----:B------:R-:W-:Y:S01]  /*8b10*/  MOV R237, R136 ;  /* 0x0000008800ed7202 */ /* 0x000fe20000000f00 */
[-C--:B---3--:R-:W-:Y:S01]  /*8b20*/  HMMA.16816.F32.BF16 R36, R112, R120.reuse, R36 ;  /* 0x000000787024723c */ /* 0x088fe20000041824 */
[----:B------:R1:W-:Y:S07]  /*8b30*/  MUFU.EX2 R195, R106 ;  /* 0x0000006a00c37308 */ /* 0x0003ee0000000800 */
[C---:B------:R-:W-:Y:S08]  /*8b40*/  HMMA.16816.F32.BF16 R40, R116.reuse, R120, R40 ;  /* 0x000000787428723c */ /* 0x040ff00000041828 */
[-C--:B------:R-:W-:Y:S08]  /*8b50*/  HMMA.16816.F32.BF16 R44, R116, R122.reuse, R44 ;  /* 0x0000007a742c723c */ /* 0x080ff0000004182c */
[C---:B------:R-:W-:Y:S01]  /*8b60*/  HMMA.16816.F32.BF16 R48, R112.reuse, R122, R48 ;  /* 0x0000007a7030723c */ /* 0x040fe20000041830 */
[----:B------:R-:W3:Y:S03]  /*8b70*/  LDSM.16.MT88.4 R120, [R222+0x2900] ;  /* 0x00290000de78783b */ /* 0x000ee60000004200 */
[--C-:B-1----:R-:W-:Y:S01]  /*8b80*/  FFMA.FTZ R106, R238, c[0x0][0x2d0], -R111.reuse ;  /* 0x0000b400ee6a7a23 */ /* 0x102fe2000001086f */
[----:B------:R-:W-:Y:S03]  /*8b90*/  MOV R238, R137 ;  /* 0x0000008900ee7202 */ /* 0x000fe60000000f00 */
[-C--:B--2---:R-:W-:Y:S01]  /*8ba0*/  HMMA.16816.F32.BF16 R52, R112, R124.reuse, R52 ;  /* 0x0000007c7034723c */ /* 0x084fe20000041834 */
[----:B------:R1:W-:Y:S07]  /*8bb0*/  MUFU.EX2 R194, R106 ;  /* 0x0000006a00c27308 */ /* 0x0003ee0000000800 */
[C---:B------:R-:W-:Y:S08]  /*8bc0*/  HMMA.16816.F32.BF16 R56, R116.reuse, R124, R56 ;  /* 0x0000007c7438723c */ /* 0x040ff00000041838 */
[-C--:B------:R-:W-:Y:S08]  /*8bd0*/  HMMA.16816.F32.BF16 R60, R116, R126.reuse, R60 ;  /* 0x0000007e743c723c */ /* 0x080ff0000004183c */
[C---:B------:R-:W-:Y:S01]  /*8be0*/  HMMA.16816.F32.BF16 R64, R112.reuse, R126, R64 ;  /* 0x0000007e7040723c */ /* 0x040fe20000041840 */
[----:B------:R-:W2:Y:S03]  /*8bf0*/  LDSM.16.MT88.4 R124, [R221+0xd00] ;  /* 0x000d0000dd7c783b */ /* 0x000ea60000004200 */
[----:B-1----:R-:W-:Y:S04]  /*8c00*/  FFMA.FTZ R106, R177, c[0x0][0x2d0], -R110 ;  /* 0x0000b400b16a7a23 */ /* 0x002fe8000001086e */
[-C--:B------:R-:W-:Y:S01]  /*8c10*/  HMMA.16816.F32.BF16 R68, R112, R128.reuse, R68 ;  /* 0x000000807044723c */ /* 0x080fe20000041844 */
[----:B------:R1:W4:Y:S07]  /*8c20*/  MUFU.EX2 R193, R106 ;  /* 0x0000006a00c17308 */ /* 0x00032e0000000800 */
[C---:B------:R-:W-:Y:S08]  /*8c30*/  HMMA.16816.F32.BF16 R72, R116.reuse, R128, R72 ;  /* 0x000000807448723c */ /* 0x040ff00000041848 */
[-C--:B------:R-:W-:Y:S08]  /*8c40*/  HMMA.16816.F32.BF16 R76, R116, R130.reuse, R76 ;  /* 0x00000082744c723c */ /* 0x080ff0000004184c */
[C---:B------:R-:W-:Y:S04]  /*8c50*/  HMMA.16816.F32.BF16 R80, R112.reuse, R130, R80 ;  /* 0x000000827050723c */ /* 0x040fe80000041850 */
[--C-:B-1----:R-:W-:Y:S01]  /*8c60*/  FFMA.FTZ R106, R179, c[0x0][0x2d0], -R111.reuse ;  /* 0x0000b400b36a7a23 */ /* 0x102fe2000001086f */
[----:B----4-:R-:W-:Y:S03]  /*8c70*/  F2FP.BF16.PACK_AB R110, R192, R193 ;  /* 0x000000c1c06e723e */ /* 0x010fe600000010ff */
[-C--:B---3--:R-:W-:Y:S01]  /*8c80*/  HMMA.16816.F32.BF16 R84, R112, R120.reuse, R84 ;  /* 0x000000787054723c */ /* 0x088fe20000041854 */
[----:B------:R1:W-:Y:S07]  /*8c90*/  MUFU.EX2 R191, R106 ;  /* 0x0000006a00bf7308 */ /* 0x0003ee0000000800 */
[C---:B------:R-:W-:Y:S08]  /*8ca0*/  HMMA.16816.F32.BF16 R88, R116.reuse, R120, R88 ;  /* 0x000000787458723c */ /* 0x040ff00000041858 */
[-C--:B------:R-:W-:Y:S08]  /*8cb0*/  HMMA.16816.F32.BF16 R92, R116, R122.reuse, R92 ;  /* 0x0000007a745c723c */ /* 0x080ff0000004185c */
[----:B------:R-:W-:Y:S04]  /*8cc0*/  HMMA.16816.F32.BF16 R96, R112, R122, R96 ;  /* 0x0000007a7060723c */ /* 0x000fe80000041860 */
[----:B-1----:R-:W-:Y:S01]  /*8cd0*/  FFMA.FTZ R106, R234, c[0x0][0x2d0], -R111 ;  /* 0x0000b400ea6a7a23 */ /* 0x002fe2000001086f */
[----:B------:R-:W-:Y:S03]  /*8ce0*/  MOV R234, R138 ;  /* 0x0000008a00ea7202 */ /* 0x000fe60000000f00 */
[----:B------:R1:W3:Y:S04]  /*8cf0*/  MUFU.EX2 R190, R106 ;  /* 0x0000006a00be7308 */ /* 0x0002e80000000800 */
[--C-:B-1----:R-:W-:Y:S01]  /*8d00*/  FFMA.FTZ R106, R239, c[0x0][0x2d0], -R176.reuse ;  /* 0x0000b400ef6a7a23 */ /* 0x102fe200000108b0 */
[----:B---3--:R-:W-:Y:S02]  /*8d10*/  F2FP.BF16.PACK_AB R111, R190, R191 ;  /* 0x000000bfbe6f723e */ /* 0x008fe400000010ff */
[----:B------:R-:W-:Y:S03]  /*8d20*/  MOV R239, R139 ;  /* 0x0000008b00ef7202 */ /* 0x000fe60000000f00 */
[----:B------:R1:W-:Y:S02]  /*8d30*/  MUFU.EX2 R189, R106 ;  /* 0x0000006a00bd7308 */ /* 0x0003e40000000800 */
[--C-:B-1----:R-:W-:Y:S01]  /*8d40*/  FFMA.FTZ R106, R242, c[0x0][0x2d0], -R3.reuse ;  /* 0x0000b400f26a7a23 */ /* 0x102fe20000010803 */
[----:B------:R-:W-:Y:S07]  /*8d50*/  MOV R242, R145 ;  /* 0x0000009100f27202 */ /* 0x000fee0000000f00 */
[----:B------:R1:W-:Y:S02]  /*8d60*/  MUFU.EX2 R187, R106 ;  /* 0x0000006a00bb7308 */ /* 0x0003e40000000800 */
[--C-:B-1----:R-:W-:Y:S01]  /*8d70*/  FFMA.FTZ R106, R243, c[0x0][0x2d0], -R3.reuse ;  /* 0x0000b400f36a7a23 */ /* 0x102fe20000010803 */
[----:B------:R-:W-:Y:S01]  /*8d80*/  MOV R243, R146 ;  /* 0x0000009200f37202 */ /* 0x000fe20000000f00 */
[----:B------:R-:W-:Y:S01]  /*8d90*/  FFMA.FTZ R3, R109, c[0x0][0x2d0], -R3 ;  /* 0x0000b4006d037a23 */ /* 0x000fe20000010803 */
[----:B------:R-:W-:Y:S05]  /*8da0*/  F2FP.BF16.PACK_AB R109, R194, R195 ;  /* 0x000000c3c26d723e */ /* 0x000fea00000010ff */
[----:B------:R1:W3:Y:S02]  /*8db0*/  MUFU.EX2 R186, R106 ;  /* 0x0000006a00ba7308 */ /* 0x0002e40000000800 */
[-C--:B--2---:R-:W-:Y:S01]  /*8dc0*/  HMMA.16816.F32.BF16 R116, R108, R124.reuse, R4 ;  /* 0x0000007c6c74723c */ /* 0x084fe20000041804 */
[----:B------:R-:W2:Y:S04]  /*8dd0*/  LDSM.16.MT88.4 R4, [R222+0x2d00] ;  /* 0x002d0000de04783b */ /* 0x000ea80000004200 */
[--C-:B-1----:R-:W-:Y:S01]  /*8de0*/  FFMA.FTZ R106, R244, c[0x0][0x2d0], -R176.reuse ;  /* 0x0000b400f46a7a23 */ /* 0x102fe200000108b0 */
[----:B---3--:R-:W-:Y:S02]  /*8df0*/  F2FP.BF16.PACK_AB R177, R186, R187 ;  /* 0x000000bbbab1723e */ /* 0x008fe400000010ff */
[----:B------:R-:W-:Y:S01]  /*8e00*/  MOV R244, R147 ;  /* 0x0000009300f47202 */ /* 0x000fe20000000f00 */
[----:B------:R1:W-:Y:S03]  /*8e10*/  MUFU.EX2 R185, R106 ;  /* 0x0000006a00b97308 */ /* 0x0003e60000000800 */
[----:B-1----:R-:W-:Y:S01]  /*8e20*/  FFMA.FTZ R106, R241, c[0x0][0x2d0], -R176 ;  /* 0x0000b400f16a7a23 */ /* 0x002fe200000108b0 */
[----:B------:R-:W-:Y:S02]  /*8e30*/  F2FP.BF16.PACK_AB R176, R188, R189 ;  /* 0x000000bdbcb0723e */ /* 0x000fe400000010ff */
[----:B------:R-:W-:Y:S04]  /*8e40*/  MOV R241, R148 ;  /* 0x0000009400f17202 */ /* 0x000fe80000000f00 */
[----:B------:R-:W1:Y:S10]  /*8e50*/  MUFU.EX2 R184, R106 ;  /* 0x0000006a00b87308 */ /* 0x000e740000000800 */
[----:B------:R-:W3:Y:S01]  /*8e60*/  MUFU.EX2 R106, R3 ;  /* 0x00000003006a7308 */ /* 0x000ee20000000800 */
[----:B-1----:R-:W-:Y:S02]  /*8e70*/  F2FP.BF16.PACK_AB R178, R184, R185 ;  /* 0x000000b9b8b2723e */ /* 0x002fe400000010ff */
[----:B---3--:R-:W-:Y:S02]  /*8e80*/  F2FP.BF16.PACK_AB R179, R106, R107 ;  /* 0x0000006b6ab3723e */ /* 0x008fe400000010ff */
[----:B------:R-:W-:Y:S05]  /*8e90*/  MOV R3, R161 ;  /* 0x000000a100037202 */ /* 0x000fea0000000f00 */
[C---:B------:R-:W-:Y:S07]  /*8ea0*/  HMMA.16816.F32.BF16 R112, R176.reuse, R124, R8 ;  /* 0x0000007cb070723c */ /* 0x040fee0000041808 */
[----:B------:R-:W-:Y:S01]  /*8eb0*/  MOV R8, R153 ;  /* 0x0000009900087202 */ /* 0x000fe20000000f00 */
[-C--:B------:R-:W-:Y:S01]  /*8ec0*/  HMMA.16816.F32.BF16 R120, R176, R126.reuse, R12 ;  /* 0x0000007eb078723c */ /* 0x080fe2000004180c */
[----:B------:R-:W3:Y:S03]  /*8ed0*/  LDL.LU R13, [R1+0x8] ;  /* 0x00000800010d7983 */ /* 0x000ee60000300800 */
[----:B------:R-:W-:Y:S02]  /*8ee0*/  MOV R11, R149 ;  /* 0x00000095000b7202 */ /* 0x000fe40000000f00 */
[----:B------:R-:W-:Y:S02]  /*8ef0*/  MOV R9, R150 ;  /* 0x0000009600097202 */ /* 0x000fe40000000f00 */
[C---:B------:R-:W-:Y:S04]  /*8f00*/  HMMA.16816.F32.BF16 R124, R108.reuse, R126, R16 ;  /* 0x0000007e6c7c723c */ /* 0x040fe80000041810 */
[----:B------:R-:W-:Y:S02]  /*8f10*/  MOV R12, R134 ;  /* 0x00000086000c7202 */ /* 0x000fe40000000f00 */
[----:B------:R-:W-:Y:S02]  /*8f20*/  MOV R15, R133 ;  /* 0x00000085000f7202 */ /* 0x000fe40000000f00 */
[-C--:B------:R-:W-:Y:S04]  /*8f30*/  HMMA.16816.F32.BF16 R128, R108, R140.reuse, R20 ;  /* 0x0000008c6c80723c */ /* 0x080fe80000041814 */
[----:B------:R-:W-:Y:S02]  /*8f40*/  MOV R19, R8 ;  /* 0x0000000800137202 */ /* 0x000fe40000000f00 */
[----:B------:R-:W-:Y:S02]  /*8f50*/  MOV R8, R3 ;  /* 0x0000000300087202 */ /* 0x000fe40000000f00 */
[----:B------:R-:W-:Y:S02]  /*8f60*/  MOV R3, R220 ;  /* 0x000000dc00037202 */ /* 0x000fe40000000f00 */
[----:B------:R1:W5:Y:S02]  /*8f70*/  LDL.LU R220, [R1+0x30] ;  /* 0x0000300001dc7983 */ /* 0x0003640000300800 */
[----:B------:R-:W-:Y:S02]  /*8f80*/  MOV R14, R132 ;  /* 0x00000084000e7202 */ /* 0x000fe40000000f00 */
[C---:B------:R-:W-:Y:S01]  /*8f90*/  HMMA.16816.F32.BF16 R132, R176.reuse, R140, R24 ;  /* 0x0000008cb084723c */ /* 0x040fe20000041818 */
[----:B------:R-:W4:Y:S03]  /*8fa0*/  LDL.LU R16, [R1+0xc] ;  /* 0x00000c0001107983 */ /* 0x000f260000300800 */
[----:B------:R-:W-:Y:S04]  /*8fb0*/  MOV R10, R151 ;  /* 0x00000097000a7202 */ /* 0x000fe80000000f00 */
        /* <DEDUP_REMOVED lines=14> */
[-C--:B--2---:R-:W-:Y:S08]  /*90a0*/  HMMA.16816.F32.BF16 R84, R108, R4.reuse, R84 ;  /* 0x000000046c54723c */ /* 0x084ff00000041854 */
[C---:B------:R-:W-:Y:S08]  /*90b0*/  HMMA.16816.F32.BF16 R88, R176.reuse, R4, R88 ;  /* 0x00000004b058723c */ /* 0x040ff00000041858 */
[-C--:B------:R-:W-:Y:S08]  /*90c0*/  HMMA.16816.F32.BF16 R92, R176, R6.reuse, R92 ;  /* 0x00000006b05c723c */ /* 0x080ff0000004185c */
[----:B------:R-:W-:Y:S04]  /*90d0*/  HMMA.16816.F32.BF16 R96, R108, R6, R96 ;  /* 0x000000066c60723c */ /* 0x000fe80000041860 */
[----:B---3--:R-:W-:Y:S02]  /*90e0*/  FFMA.FTZ R102, R102, R13, R12 ;  /* 0x0000000d66667223 */ /* 0x008fe4000001000c */
[----:B------:R-:W2:Y:S02]  /*90f0*/  LDL.LU R13, [R1+0x10] ;  /* 0x00001000010d7983 */ /* 0x000ea40000300800 */
[----:B------:R-:W-:Y:S02]  /*9100*/  FADD.FTZ R8, R8, R102 ;  /* 0x0000006608087221 */ /* 0x000fe40000010000 */
[----:B------:R-:W3:Y:S02]  /*9110*/  LDL.LU R12, [R1+0x14] ;  /* 0x00001400010c7983 */ /* 0x000ee40000300800 */
[----:B------:R-:W-:Y:S04]  /*9120*/  FADD.FTZ R8, R11, R8 ;  /* 0x000000080b087221 */ /* 0x000fe80000010000 */
[----:B------:R-:W-:Y:S04]  /*9130*/  FADD.FTZ R8, R242, R8 ;  /* 0x00000008f2087221 */ /* 0x000fe80000010000 */
[----:B------:R-:W-:Y:S04]  /*9140*/  FADD.FTZ R8, R238, R8 ;  /* 0x00000008ee087221 */ /* 0x000fe80000010000 */
[----:B------:R-:W-:Y:S04]  /*9150*/  FADD.FTZ R8, R233, R8 ;  /* 0x00000008e9087221 */ /* 0x000fe80000010000 */
[----:B------:R-:W-:Y:S02]  /*9160*/  FADD.FTZ R11, R229, R8 ;  /* 0x00000008e50b7221 */ /* 0x000fe40000010000 */
[----:B----4-:R-:W-:Y:S04]  /*9170*/  FFMA.FTZ R101, R101, R16, R19 ;  /* 0x0000001065657223 */ /* 0x010fe80000010013 */
[----:B------:R-:W-:Y:S04]  /*9180*/  FADD.FTZ R3, R3, R101 ;  /* 0x0000006503037221 */ /* 0x000fe80000010000 */
[----:B------:R-:W-:Y:S04]  /*9190*/  FADD.FTZ R3, R241, R3 ;  /* 0x00000003f1037221 */ /* 0x000fe80000010000 */
[----:B------:R-:W-:Y:S04]  /*91a0*/  FADD.FTZ R3, R240, R3 ;  /* 0x00000003f0037221 */ /* 0x000fe80000010000 */
[----:B------:R-:W-:Y:S04]  /*91b0*/  FADD.FTZ R3, R237, R3 ;  /* 0x00000003ed037221 */ /* 0x000fe80000010000 */
[----:B------:R-:W-:Y:S02]  /*91c0*/  FADD.FTZ R3, R232, R3 ;  /* 0x00000003e8037221 */ /* 0x000fe40000010000 */
[----:B--2---:R-:W-:Y:S02]  /*91d0*/  FFMA.FTZ R100, R100, R13, R14 ;  /* 0x0000000d64647223 */ /* 0x004fe4000001000e */
[----:B---3--:R-:W-:Y:S02]  /*91e0*/  FFMA.FTZ R0, R0, R12, R15 ;  /* 0x0000000c00007223 */ /* 0x008fe4000001000f */
        /* <DEDUP_REMOVED lines=41> */
[----:B------:R2:W-:Y:S01]  /*9480*/  STL [R1+0x8], R4 ;  /* 0x0000080401007387 */ /* 0x0005e20000100800 */
[----:B------:R-:W-:Y:S02]  /*9490*/  FADD.FTZ R8, R187, R8 ;  /* 0x00000008bb087221 */ /* 0x000fe40000010000 */
[----:B------:R-:W-:Y:S02]  /*94a0*/  FADD.FTZ R5, R188, R0 ;  /* 0x00000000bc057221 */ /* 0x000fe40000010000 */
[----:B------:R-:W-:Y:S02]  /*94b0*/  FADD.FTZ R6, R191, R3 ;  /* 0x00000003bf067221 */ /* 0x000fe40000010000 */
[----:B------:R-:W-:Y:S02]  /*94c0*/  FADD.FTZ R5, R185, R5 ;  /* 0x00000005b9057221 */ /* 0x000fe40000010000 */
[----:B------:R-:W-:Y:S02]  /*94d0*/  FADD.FTZ R6, R190, R6 ;  /* 0x00000006be067221 */ /* 0x000fe40000010000 */
[----:B------:R-:W-:Y:S03]  /*94e0*/  FADD.FTZ R0, R186, R8 ;  /* 0x00000008ba007221 */ /* 0x000fe60000010000 */
[----:B------:R-:W-:Y:S01]  /*94f0*/  STL [R1+0xc], R6 ;  /* 0x00000c0601007387 */ /* 0x000fe20000100800 */
[----:B------:R-:W-:Y:S01]  /*9500*/  FADD.FTZ R3, R107, R0 ;  /* 0x000000006b037221 */ /* 0x000fe20000010000 */
[----:B------:R-:W-:Y:S02]  /*9510*/  IADD3 R0, R245, -0x1, RZ ;  /* 0xfffffffff5007810 */ /* 0x000fe40007ffe0ff */
[----:B------:R-:W-:Y:S01]  /*9520*/  MOV R107, R2 ;  /* 0x00000002006b7202 */ /* 0x000fe20000000f00 */
[----:B------:R-:W-:Y:S01]  /*9530*/  FADD.FTZ R3, R106, R3 ;  /* 0x000000036a037221 */ /* 0x000fe20000010000 */
[----:B------:R-:W-:Y:S02]  /*9540*/  MOV R245, R0 ;  /* 0x0000000000f57202 */ /* 0x000fe40000000f00 */
[----:B------:R-:W-:Y:S01]  /*9550*/  MOV R106, R103 ;  /* 0x00000067006a7202 */ /* 0x000fe20000000f00 */
[----:B--2---:R-:W-:Y:S05]  /*9560*/  FADD.FTZ R4, R184, R5 ;  /* 0x00000005b8047221 */ /* 0x004fea0000010000 */
[----:B------:R-:W-:Y:S04]  /*9570*/  STL [R1+0x10], R4 ;  /* 0x0000100401007387 */ /* 0x000fe80000100800 */
[----:B------:R2:W-:Y:S02]  /*9580*/  STL [R1+0x14], R3 ;  /* 0x0000140301007387 */ /* 0x0005e40000100800 */
[----:B--2---:R-:W-:Y:S01]  /*9590*/  MOV R3, R105 ;  /* 0x0000006900037202 */ /* 0x004fe20000000f00 */
[----:B-1---5:R-:W-:-:S05]  /*95a0*/  @P0 BRA `(.L_x_33) ;  /* 0xffffc5b000000947 */ /* 0x022fca000383ffff */
.L_x_32:
[----:B--2---:R-:W2:Y:S04]  /*95b0*/  LDL.LU R0, [R1+0x8] ;  /* 0x0000080001007983 */ /* 0x004ea80000300800 */
[----:B------:R-:W3:Y:S04]  /*95c0*/  LDL.LU R4, [R1+0xc] ;  /* 0x00000c0001047983 */ /* 0x000ee80000300800 */
[----:B------:R-:W4:Y:S04]  /*95d0*/  LDL.LU R10, [R1+0x10] ;  /* 0x00001000010a7983 */ /* 0x000f280000300800 */
[----:B------:R-:W5:Y:S01]  /*95e0*/  LDL.LU R8, [R1+0x14] ;  /* 0x0000140001087983 */ /* 0x000f620000300800 */
[----:B------:R-:W-:-:S02]  /*95f0*/  MOV R50, 0xff800000 ;  /* 0xff80000000327802 */ /* 0x000fc40000000f00 */
[----:B------:R-:W-:Y:S02]  /*9600*/  MOV R51, 0xff800000 ;  /* 0xff80000000337802 */ /* 0x000fe40000000f00 */
[----:B------:R-:W-:Y:S02]  /*9610*/  MOV R53, 0xff800000 ;  /* 0xff80000000357802 */ /* 0x000fe40000000f00 */
[----:B------:R-:W-:Y:S02]  /*9620*/  MOV R54, 0xff800000 ;  /* 0xff80000000367802 */ /* 0x000fe40000000f00 */
[----:B------:R-:W-:Y:S01]  /*9630*/  PLOP3.LUT P4, PT, PT, PT, PT, 0x8, 0x0 ;  /* 0x000000000000781c */ /* 0x000fe20003f8e170 */
[----:B--2---:R-:W1:Y:S04]  /*9640*/  SHFL.BFLY PT, R5, R0, 0x2, 0x1f ;  /* 0x0c401f0000057f89 */ /* 0x004e6800000e0000 */
[----:B---3--:R-:W2:Y:S04]  /*9650*/  SHFL.BFLY PT, R9, R4, 0x2, 0x1f ;  /* 0x0c401f0004097f89 */ /* 0x008ea800000e0000 */
[----:B----4-:R-:W3:Y:S04]  /*9660*/  SHFL.BFLY PT, R7, R10, 0x2, 0x1f ;  /* 0x0c401f000a077f89 */ /* 0x010ee800000e0000 */
[----:B-----5:R-:W4:Y:S01]  /*9670*/  SHFL.BFLY PT, R6, R8, 0x2, 0x1f ;  /* 0x0c401f0008067f89 */ /* 0x020f2200000e0000 */
[----:B-1----:R-:W-:-:S02]  /*9680*/  FADD.FTZ R5, R5, R0 ;  /* 0x0000000005057221 */ /* 0x002fc40000010000 */
[----:B--2---:R-:W-:-:S03]  /*9690*/  FADD.FTZ R9, R9, R4 ;  /* 0x0000000409097221 */ /* 0x004fc60000010000 */
[----:B------:R-:W1:Y:S01]  /*96a0*/  SHFL.BFLY PT, R0, R5, 0x1, 0x1f ;  /* 0x0c201f0005007f89 */ /* 0x000e6200000e0000 */
[----:B---3--:R-:W-:-:S03]  /*96b0*/  FADD.FTZ R7, R7, R10 ;  /* 0x0000000a07077221 */ /* 0x008fc60000010000 */
[----:B------:R-:W2:Y:S01]  /*96c0*/  SHFL.BFLY PT, R4, R9, 0x1, 0x1f ;  /* 0x0c201f0009047f89 */ /* 0x000ea200000e0000 */
[----:B----4-:R-:W-:-:S03]  /*96d0*/  FADD.FTZ R6, R6, R8 ;  /* 0x0000000806067221 */ /* 0x010fc60000010000 */
[----:B------:R-:W3:Y:S04]  /*96e0*/  SHFL.BFLY PT, R3, R7, 0x1, 0x1f ;  /* 0x0c201f0007037f89 */ /* 0x000ee800000e0000 */
[----:B------:R-:W4:Y:S01]  /*96f0*/  SHFL.BFLY PT, R8, R6, 0x1, 0x1f ;  /* 0x0c201f0006087f89 */ /* 0x000f2200000e0000 */
[----:B-1----:R-:W-:Y:S01]  /*9700*/  FADD.FTZ R5, R5, R0 ;  /* 0x0000000005057221 */ /* 0x002fe20000010000 */
[----:B------:R-:W-:Y:S01]  /*9710*/  MOV R0, RZ ;  /* 0x000000ff00007202 */ /* 0x000fe20000000f00 */
[----:B--2---:R-:W-:-:S03]  /*9720*/  FADD.FTZ R9, R9, R4 ;  /* 0x0000000409097221 */ /* 0x004fc60000010000 */
[----:B------:R-:W-:Y:S02]  /*9730*/  FSETP.NE.FTZ.AND P3, PT, R5, RZ, PT ;  /* 0x000000ff0500720b */ /* 0x000fe40003f75000 */
[----:B------:R-:W-:Y:S01]  /*9740*/  MOV R4, RZ ;  /* 0x000000ff00047202 */ /* 0x000fe20000000f00 */
[----:B---3--:R-:W-:Y:S01]  /*9750*/  FADD.FTZ R7, R7, R3 ;  /* 0x0000000307077221 */ /* 0x008fe20000010000 */
[----:B------:R-:W-:Y:S02]  /*9760*/  FSETP.NE.FTZ.AND P2, PT, R9, RZ, PT ;  /* 0x000000ff0900720b */ /* 0x000fe40003f55000 */
[----:B------:R-:W-:Y:S01]  /*9770*/  MOV R3, RZ ;  /* 0x000000ff00037202 */ /* 0x000fe20000000f00 */
[----:B----4-:R-:W-:Y:S01]  /*9780*/  FADD.FTZ R6, R8, R6 ;  /* 0x0000000608067221 */ /* 0x010fe20000010000 */
[----:B------:R-:W-:-:S04]  /*9790*/  FSETP.NE.FTZ.AND P1, PT, R7, RZ, PT ;  /* 0x000000ff0700720b */ /* 0x000fc80003f35000 */
[----:B------:R-:W-:Y:S01]  /*97a0*/  FSETP.NE.FTZ.AND P0, PT, R6, RZ, PT ;  /* 0x000000ff0600720b */ /* 0x000fe20003f15000 */
[----:B------:R-:W1:Y:S08]  /*97b0*/  @P3 MUFU.RCP R0, R5 ;  /* 0x0000000500003308 */ /* 0x000e700000001000 */
[----:B------:R-:W2:Y:S04]  /*97c0*/  @P1 MUFU.RCP R3, R7 ;  /* 0x0000000700031308 */ /* 0x000ea80000001000 */
[----:B------:R-:W-:Y:S01]  /*97d0*/  @P0 MOV R8, 0x3f317218 ;  /* 0x3f31721800080802 */ /* 0x000fe20000000f00 */
[----:B-1----:R-:W-:-:S03]  /*97e0*/  FMUL.FTZ R116, R0, R116 ;  /* 0x0000007400747220 */ /* 0x002fc60000410000 */
[----:B------:R-:W1:Y:S01]  /*97f0*/  @P2 MUFU.RCP R4, R9 ;  /* 0x0000000900042308 */ /* 0x000e620000001000 */
[C---:B------:R-:W-:Y:S02]  /*9800*/  FMUL.FTZ R45, R0.reuse, R117 ;  /* 0x00000075002d7220 */ /* 0x040fe40000410000 */
[C---:B------:R-:W-:Y:S02]  /*9810*/  FMUL.FTZ R124, R0.reuse, R124 ;  /* 0x0000007c007c7220 */ /* 0x040fe40000410000 */
[C---:B------:R-:W-:Y:S02]  /*9820*/  FMUL.FTZ R43, R0.reuse, R125 ;  /* 0x0000007d002b7220 */ /* 0x040fe40000410000 */
[C---:B------:R-:W-:Y:S01]  /*9830*/  FMUL.FTZ R128, R0.reuse, R128 ;  /* 0x0000008000807220 */ /* 0x040fe20000410000 */
[----:B------:R-:W-:Y:S01]  /*9840*/  @P3 MUFU.LG2 R11, R5 ;  /* 0x00000005000b3308 */ /* 0x000fe20000000c00 */
[C---:B------:R-:W-:Y:S02]  /*9850*/  FMUL.FTZ R41, R0.reuse, R129 ;  /* 0x0000008100297220 */ /* 0x040fe40000410000 */
[----:B------:R-:W-:-:S02]  /*9860*/  FMUL.FTZ R140, R0, R140 ;  /* 0x0000008c008c7220 */ /* 0x000fc40000410000 */
[C---:B------:R-:W-:Y:S02]  /*9870*/  FMUL.FTZ R38, R0.reuse, R141 ;  /* 0x0000008d00267220 */ /* 0x040fe40000410000 */
[C---:B------:R-:W-:Y:S01]  /*9880*/  FMUL.FTZ R144, R0.reuse, R144 ;  /* 0x0000009000907220 */ /* 0x040fe20000410000 */
[----:B------:R-:W-:Y:S01]  /*9890*/  @P2 MUFU.LG2 R9, R9 ;  /* 0x0000000900092308 */ /* 0x000fe20000000c00 */
[C---:B------:R-:W-:Y:S02]  /*98a0*/  FMUL.FTZ R35, R0.reuse, R145 ;  /* 0x0000009100237220 */ /* 0x040fe40000410000 */
[C---:B------:R-:W-:Y:S02]  /*98b0*/  FMUL.FTZ R156, R0.reuse, R156 ;  /* 0x0000009c009c7220 */ /* 0x040fe40000410000 */
[C---:B------:R-:W-:Y:S02]  /*98c0*/  FMUL.FTZ R32, R0.reuse, R157 ;  /* 0x0000009d00207220 */ /* 0x040fe40000410000 */
[C---:B------:R-:W-:Y:S01]  /*98d0*/  FMUL.FTZ R160, R0.reuse, R160 ;  /* 0x000000a000a07220 */ /* 0x040fe20000410000 */
[----:B------:R-:W-:Y:S01]  /*98e0*/  @P1 MUFU.LG2 R7, R7 ;  /* 0x0000000700071308 */ /* 0x000fe20000000c00 */
        /* <DEDUP_REMOVED lines=11> */
[----:B------:R-:W-:Y:S01]  /*99a0*/  MOV R0, RZ ;  /* 0x000000ff00007202 */ /* 0x000fe20000000f00 */
[C---:B--2---:R-:W-:Y:S02]  /*99b0*/  FMUL.FTZ R112, R3.reuse, R112 ;  /* 0x0000007003707220 */ /* 0x044fe40000410000 */
[----:B------:R-:W-:-:S02]  /*99c0*/  FMUL.FTZ R47, R3, R113 ;  /* 0x00000071032f7220 */ /* 0x000fc40000410000 */
[C---:B------:R-:W-:Y:S01]  /*99d0*/  FMUL.FTZ R120, R3.reuse, R120 ;  /* 0x0000007803787220 */ /* 0x040fe20000410000 */
[----:B------:R-:W2:Y:S01]  /*99e0*/  @P0 MUFU.RCP R0, R6 ;  /* 0x0000000600000308 */ /* 0x000ea20000001000 */
[C---:B------:R-:W-:Y:S02]  /*99f0*/  FMUL.FTZ R46, R3.reuse, R121 ;  /* 0x00000079032e7220 */ /* 0x040fe40000410000 */
[C---:B------:R-:W-:Y:S02]  /*9a00*/  FMUL.FTZ R132, R3.reuse, R132 ;  /* 0x0000008403847220 */ /* 0x040fe40000410000 */
[C---:B------:R-:W-:Y:S02]  /*9a10*/  FMUL.FTZ R39, R3.reuse, R133 ;  /* 0x0000008503277220 */ /* 0x040fe40000410000 */
[C---:B------:R-:W-:Y:S01]  /*9a20*/  FMUL.FTZ R136, R3.reuse, R136 ;  /* 0x0000008803887220 */ /* 0x040fe20000410000 */
[----:B------:R-:W3:Y:S01]  /*9a30*/  @P0 MUFU.LG2 R6, R6 ;  /* 0x0000000600060308 */ /* 0x000ee20000000c00 */
        /* <DEDUP_REMOVED lines=17> */
[----:B------:R-:W-:Y:S01]  /*9b50*/  @P2 MOV R3, 0x3f317218 ;  /* 0x3f31721800032802 */ /* 0x000fe20000000f00 */
[C---:B-1----:R-:W-:Y:S02]  /*9b60*/  FMUL.FTZ R118, R4.reuse, R118 ;  /* 0x0000007604767220 */ /* 0x042fe40000410000 */
        /* <DEDUP_REMOVED lines=24> */
[C---:B--2---:R-:W-:Y:S02]  /*9cf0*/  FMUL.FTZ R114, R0.reuse, R114 ;  /* 0x0000007200727220 */ /* 0x044fe40000410000 */
        /* <DEDUP_REMOVED lines=24> */
[----:B------:R-:W-:Y:S02]  /*9e80*/  @P2 FMUL.FTZ R5, R3, c[0x0][0x2d0] ;  /* 0x0000b40003052a20 */ /* 0x000fe40000410000 */
[----:B------:R-:W-:-:S02]  /*9e90*/  @P3 FMUL.FTZ R10, R4, c[0x0][0x2d0] ;  /* 0x0000b400040a3a20 */ /* 0x000fc40000410000 */
[----:B------:R-:W-:Y:S02]  /*9ea0*/  @P1 FMUL.FTZ R3, R0, c[0x0][0x2d0] ;  /* 0x0000b40000031a20 */ /* 0x000fe40000410000 */
[----:B------:R-:W-:Y:S02]  /*9eb0*/  @P3 FMUL.FTZ R11, R11, 0.69314718246459960938 ;  /* 0x3f3172180b0b3820 */ /* 0x000fe40000410000 */
[----:B------:R-:W-:Y:S02]  /*9ec0*/  @P2 FMUL.FTZ R9, R9, 0.69314718246459960938 ;  /* 0x3f31721809092820 */ /* 0x000fe40000410000 */
[----:B------:R-:W-:Y:S02]  /*9ed0*/  @P1 FMUL.FTZ R7, R7, 0.69314718246459960938 ;  /* 0x3f31721807071820 */ /* 0x000fe40000410000 */
[----:B---3--:R-:W-:Y:S02]  /*9ee0*/  @P0 FMUL.FTZ R4, R6, 0.69314718246459960938 ;  /* 0x3f31721806040820 */ /* 0x008fe40000410000 */
[----:B------:R-:W-:-:S02]  /*9ef0*/  @P0 FMUL.FTZ R0, R8, c[0x0][0x2d0] ;  /* 0x0000b40008000a20 */ /* 0x000fc40000410000 */
[----:B------:R-:W-:Y:S02]  /*9f00*/  @P3 FFMA.FTZ R50, R10, R105, R11 ;  /* 0x000000690a323223 */ /* 0x000fe4000001000b */
[----:B------:R-:W-:Y:S02]  /*9f10*/  @P2 FFMA.FTZ R51, R5, R104, R9 ;  /* 0x0000006805332223 */ /* 0x000fe40000010009 */
[----:B------:R-:W-:Y:S02]  /*9f20*/  @P1 FFMA.FTZ R53, R3, R103, R7 ;  /* 0x0000006703351223 */ /* 0x000fe40000010007 */
[----:B------:R-:W-:Y:S02]  /*9f30*/  @P0 FFMA.FTZ R54, R0, R2, R4 ;  /* 0x0000000200360223 */ /* 0x000fe40000010004 */
.L_x_24:
[----:B------:R-:W-:Y:S05]  /*9f40*/  @P4 BRA `(.L_x_36) ;  /* 0x0000176000004947 */ /* 0x000fea0003800000 */
[----:B------:R-:W2:Y:S01]  /*9f50*/  LDL R57, [R1+0x2c] ;  /* 0x00002c0001397983 */ /* 0x000ea20000100800 */
[----:B------:R-:W-:Y:S02]  /*9f60*/  F2FP.BF16.PACK_AB R45, R45, R116 ;  /* 0x000000742d2d723e */ /* 0x000fe400000010ff */
[----:B------:R-:W-:Y:S01]  /*9f70*/  F2FP.BF16.PACK_AB R44, R44, R118 ;  /* 0x000000762c2c723e */ /* 0x000fe200000010ff */
[----:B------:R-:W1:Y:S01]  /*9f80*/  S2R R55, SR_TID.X ;  /* 0x0000000000377919 */ /* 0x000e620000002100 */
[----:B------:R-:W-:-:S02]  /*9f90*/  F2FP.BF16.PACK_AB R43, R43, R124 ;  /* 0x0000007c2b2b723e */ /* 0x000fc400000010ff */
[----:B------:R-:W-:Y:S02]  /*9fa0*/  F2FP.BF16.PACK_AB R42, R42, R126 ;  /* 0x0000007e2a2a723e */ /* 0x000fe400000010ff */
[----:B------:R-:W-:Y:S02]  /*9fb0*/  F2FP.BF16.PACK_AB R47, R47, R112 ;  /* 0x000000702f2f723e */ /* 0x000fe400000010ff */
[----:B------:R-:W-:Y:S02]  /*9fc0*/  F2FP.BF16.PACK_AB R114, R115, R114 ;  /* 0x000000727372723e */ /* 0x000fe400000010ff */
[----:B------:R-:W-:Y:S02]  /*9fd0*/  F2FP.BF16.PACK_AB R46, R46, R120 ;  /* 0x000000782e2e723e */ /* 0x000fe400000010ff */
[----:B------:R-:W-:Y:S02]  /*9fe0*/  F2FP.BF16.PACK_AB R122, R123, R122 ;  /* 0x0000007a7b7a723e */ /* 0x000fe400000010ff */
[----:B------:R-:W-:-:S02]  /*9ff0*/  F2FP.BF16.PACK_AB R41, R41, R128 ;  /* 0x000000802929723e */ /* 0x000fc400000010ff */
[----:B------:R-:W-:Y:S02]  /*a000*/  F2FP.BF16.PACK_AB R40, R40, R130 ;  /* 0x000000822828723e */ /* 0x000fe400000010ff */
[----:B------:R-:W-:Y:S02]  /*a010*/  F2FP.BF16.PACK_AB R38, R38, R140 ;  /* 0x0000008c2626723e */ /* 0x000fe400000010ff */
[----:B------:R-:W-:Y:S02]  /*a020*/  F2FP.BF16.PACK_AB R37, R37, R142 ;  /* 0x0000008e2525723e */ /* 0x000fe400000010ff */
[----:B------:R-:W-:Y:S02]  /*a030*/  F2FP.BF16.PACK_AB R39, R39, R132 ;  /* 0x000000842727723e */ /* 0x000fe400000010ff */
[----:B------:R-:W-:Y:S02]  /*a040*/  F2FP.BF16.PACK_AB R134, R135, R134 ;  /* 0x000000868786723e */ /* 0x000fe400000010ff */
[----:B-1----:R-:W-:-:S02]  /*a050*/  SHF.R.S32.HI R56, RZ, 0x1f, R55 ;  /* 0x0000001fff387819 */ /* 0x002fc40000011437 */
[----:B------:R-:W-:Y:S02]  /*a060*/  F2FP.BF16.PACK_AB R36, R36, R136 ;  /* 0x000000882424723e */ /* 0x000fe400000010ff */
[CC--:B------:R-:W-:Y:S02]  /*a070*/  LEA.HI R3, R56.reuse, R55.reuse, RZ, 0x2 ;  /* 0x0000003738037211 */ /* 0x0c0fe400078f10ff */
[----:B------:R-:W-:Y:S02]  /*a080*/  LEA.HI R48, R56, R55, RZ, 0x5 ;  /* 0x0000003738307211 */ /* 0x000fe400078f28ff */
[--C-:B------:R-:W-:Y:S02]  /*a090*/  SHF.R.S32.HI R52, RZ, 0x2, R3.reuse ;  /* 0x00000002ff347819 */ /* 0x100fe40000011403 */
[----:B------:R-:W-:Y:S02]  /*a0a0*/  SHF.R.S32.HI R0, RZ, 0x1f, R3 ;  /* 0x0000001fff007819 */ /* 0x000fe40000011403 */
[----:B------:R-:W-:-:S02]  /*a0b0*/  LOP3.LUT R3, R3, 0xfffffffc, RZ, 0xc0, !PT ;  /* 0xfffffffc03037812 */ /* 0x000fc400078ec0ff */
[----:B------:R-:W-:Y:S02]  /*a0c0*/  LEA.HI R0, R0, R52, RZ, 0x3 ;  /* 0x0000003400007211 */ /* 0x000fe400078f18ff */
[----:B------:R-:W-:Y:S01]  /*a0d0*/  SHF.R.S32.HI R49, RZ, 0x5, R48 ;  /* 0x00000005ff317819 */ /* 0x000fe20000011430 */
[----:B------:R-:W-:Y:S01]  /*a0e0*/  IMAD.IADD R29, R55, 0x1, -R3 ;  /* 0x00000001371d7824 */ /* 0x000fe200078e0a03 */
[----:B------:R-:W-:Y:S02]  /*a0f0*/  LOP3.LUT R0, R0, 0xfffffff8, RZ, 0xc0, !PT ;  /* 0xfffffff800007812 */ /* 0x000fe400078ec0ff */
[----:B------:R-:W-:Y:S02]  /*a100*/  F2FP.BF16.PACK_AB R138, R139, R138 ;  /* 0x0000008a8b8a723e */ /* 0x000fe400000010ff */
[----:B------:R-:W-:Y:S01]  /*a110*/  F2FP.BF16.PACK_AB R35, R35, R144 ;  /* 0x000000902323723e */ /* 0x000fe200000010ff */
[----:B------:R-:W-:Y:S01]  /*a120*/  IMAD.IADD R2, R52, 0x1, -R0 ;  /* 0x0000000134027824 */ /* 0x000fe200078e0a00 */
[----:B------:R-:W-:-:S02]  /*a130*/  F2FP.BF16.PACK_AB R34, R34, R146 ;  /* 0x000000922222723e */ /* 0x000fc400000010ff */
[----:B------:R-:W-:Y:S02]  /*a140*/  F2FP.BF16.PACK_AB R32, R32, R156 ;  /* 0x0000009c2020723e */ /* 0x000fe400000010ff */
[----:B------:R-:W-:Y:S02]  /*a150*/  LEA.HI R0, R2, R2, RZ, 0x1 ;  /* 0x0000000202007211 */ /* 0x000fe400078f08ff */
[----:B------:R-:W-:Y:S02]  /*a160*/  F2FP.BF16.PACK_AB R31, R31, R158 ;  /* 0x0000009e1f1f723e */ /* 0x000fe400000010ff */
[----:B------:R-:W-:Y:S02]  /*a170*/  SHF.R.S32.HI R13, RZ, 0x1, R0 ;  /* 0x00000001ff0d7819 */ /* 0x000fe40000011400 */
[----:B------:R-:W-:Y:S02]  /*a180*/  LOP3.LUT R0, R0, 0x3fffffe, RZ, 0xc0, !PT ;  /* 0x03fffffe00007812 */ /* 0x000fe400078ec0ff */
[C---:B------:R-:W-:Y:S01]  /*a190*/  LOP3.LUT R3, R13.reuse, 0x1, RZ, 0xc0, !PT ;  /* 0x000000010d037812 */ /* 0x040fe200078ec0ff */
[C---:B------:R-:W-:Y:S01]  /*a1a0*/  IMAD.SHL.U32 R4, R13.reuse, 0x40, RZ ;  /* 0x000000400d047824 */ /* 0x040fe200078e00ff */
[----:B------:R-:W-:Y:S01]  /*a1b0*/  LOP3.LUT P0, RZ, R13, 0x2, RZ, 0xc0, !PT ;  /* 0x000000020dff7812 */ /* 0x000fe2000780c0ff */
[----:B------:R-:W-:Y:S01]  /*a1c0*/  IMAD.IADD R2, R2, 0x1, -R0 ;  /* 0x0000000102027824 */ /* 0x000fe200078e0a00 */
[----:B------:R-:W-:Y:S01]  /*a1d0*/  ISETP.NE.U32.AND P1, PT, R3, 0x1, PT ;  /* 0x000000010300780c */ /* 0x000fe20003f25070 */
[----:B------:R-:W-:Y:S01]  /*a1e0*/  IMAD R0, R49, 0x100, R29 ;  /* 0x0000010031007824 */ /* 0x000fe200078e021d */
[----:B------:R-:W-:-:S02]  /*a1f0*/  LOP3.LUT R4, R4, 0xc0, RZ, 0xc0, !PT ;  /* 0x000000c004047812 */ /* 0x000fc400078ec0ff */
[----:B------:R-:W-:Y:S01]  /*a200*/  F2FP.BF16.PACK_AB R33, R33, R148 ;  /* 0x000000942121723e */ /* 0x000fe200000010ff */
[----:B------:R-:W-:Y:S01]  /*a210*/  IMAD R0, R2, 0x10, R0 ;  /* 0x0000001002007824 */ /* 0x000fe200078e0200 */
[----:B------:R-:W-:Y:S01]  /*a220*/  LEA.HI R2, R4, R4, RZ, 0x1d ;  /* 0x0000000404027211 */ /* 0x000fe200078fe8ff */
[----:B------:R-:W-:Y:S01]  /*a230*/  IMAD.MOV.U32 R4, RZ, RZ, 0x20 ;  /* 0x00000020ff047424 */ /* 0x000fe200078e00ff */
[----:B------:R-:W-:Y:S02]  /*a240*/  F2FP.BF16.PACK_AB R150, R151, R150 ;  /* 0x000000969796723e */ /* 0x000fe400000010ff */
[----:B------:R-:W-:Y:S01]  /*a250*/  F2FP.BF16.PACK_AB R30, R30, R152 ;  /* 0x000000981e1e723e */ /* 0x000fe200000010ff */
[----:B------:R-:W-:Y:S01]  /*a260*/  IMAD.U32 R0, R0, 0x2, R2 ;  /* 0x0000000200007824 */ /* 0x000fe200078e0002 */
[----:B------:R-:W-:Y:S02]  /*a270*/  SEL R4, R4, 0xffffffe0, !P0 ;  /* 0xffffffe004047807 */ /* 0x000fe40004000000 */
[----:B------:R-:W-:Y:S01]  /*a280*/  F2FP.BF16.PACK_AB R154, R155, R154 ;  /* 0x0000009a9b9a723e */ /* 0x000fe200000010ff */
[----:B------:R-:W-:Y:S01]  /*a290*/  IMAD.SHL.U32 R0, R0, 0x2, RZ ;  /* 0x0000000200007824 */ /* 0x000fe200078e00ff */
[----:B------:R-:W-:Y:S01]  /*a2a0*/  BAR.SYNC.DEFER_BLOCKING 0x1, 0x80 ;  /* 0x0042000000007b1d */ /* 0x000fe20000010000 */
[----:B------:R-:W-:-:S02]  /*a2b0*/  F2FP.BF16.PACK_AB R28, R28, R160 ;  /* 0x000000a01c1c723e */ /* 0x000fc400000010ff */
[----:B------:R-:W-:Y:S02]  /*a2c0*/  F2FP.BF16.PACK_AB R27, R27, R162 ;  /* 0x000000a21b1b723e */ /* 0x000fe400000010ff */
[C---:B------:R-:W-:Y:S02]  /*a2d0*/  IADD3 R3, R0.reuse, 0x80, RZ ;  /* 0x0000008000037810 */ /* 0x040fe40007ffe0ff */
[C---:B------:R-:W-:Y:S02]  /*a2e0*/  IADD3 R2, R0.reuse, 0x70, RZ ;  /* 0x0000007000027810 */ /* 0x040fe40007ffe0ff */
[----:B------:R-:W-:Y:S01]  /*a2f0*/  @P1 IADD3 R2, R3, 0x10, RZ ;  /* 0x0000001003021810 */ /* 0x000fe20007ffe0ff */
[----:B------:R-:W-:Y:S01]  /*a300*/  IMAD.IADD R3, R0, 0x1, R4 ;  /* 0x0000000100037824 */ /* 0x000fe200078e0204 */
[----:B------:R-:W-:Y:S02]  /*a310*/  F2FP.BF16.PACK_AB R25, R25, R172 ;  /* 0x000000ac1919723e */ /* 0x000fe400000010ff */
[----:B------:R-:W-:Y:S01]  /*a320*/  F2FP.BF16.PACK_AB R24, R24, R174 ;  /* 0x000000ae1818723e */ /* 0x000fe200000010ff */
[----:B------:R-:W-:Y:S01]  /*a330*/  IMAD.IADD R4, R4, 0x1, R2 ;  /* 0x0000000104047824 */ /* 0x000fe200078e0202 */
[----:B------:R-:W-:-:S02]  /*a340*/  F2FP.BF16.PACK_AB R26, R26, R164 ;  /* 0x000000a41a1a723e */ /* 0x000fc400000010ff */
[----:B------:R-:W-:Y:S02]  /*a350*/  F2FP.BF16.PACK_AB R166, R167, R166 ;  /* 0x000000a6a7a6723e */ /* 0x000fe400000010ff */
[----:B------:R-:W-:Y:S02]  /*a360*/  F2FP.BF16.PACK_AB R23, R23, R168 ;  /* 0x000000a81717723e */ /* 0x000fe400000010ff */
[----:B------:R-:W-:Y:S02]  /*a370*/  F2FP.BF16.PACK_AB R22, R22, R170 ;  /* 0x000000aa1616723e */ /* 0x000fe400000010ff */
[----:B------:R-:W-:Y:S01]  /*a380*/  F2FP.BF16.PACK_AB R21, R21, R68 ;  /* 0x000000441515723e */ /* 0x000fe200000010ff */
[----:B------:R-:W-:Y:S01]  /*a390*/  STS [R0+0x80], R45 ;  /* 0x0000802d00007388 */ /* 0x000fe20000000800 */
[----:B------:R-:W-:Y:S02]  /*a3a0*/  F2FP.BF16.PACK_AB R20, R20, R70 ;  /* 0x000000461414723e */ /* 0x000fe400000010ff */
[----:B------:R-:W-:Y:S01]  /*a3b0*/  F2FP.BF16.PACK_AB R17, R17, R80 ;  /* 0x000000501111723e */ /* 0x000fe200000010ff */
[----:B------:R-:W-:Y:S01]  /*a3c0*/  STS [R0+0x280], R44 ;  /* 0x0002802c00007388 */ /* 0x000fe20000000800 */
[----:B------:R-:W-:-:S02]  /*a3d0*/  F2FP.BF16.PACK_AB R16, R16, R82 ;  /* 0x000000521010723e */ /* 0x000fc400000010ff */
[----:B------:R-:W-:Y:S01]  /*a3e0*/  F2FP.BF16.PACK_AB R19, R19, R72 ;  /* 0x000000481313723e */ /* 0x000fe200000010ff */
[----:B------:R-:W-:Y:S01]  /*a3f0*/  STS [R2], R43 ;  /* 0x0000002b02007388 */ /* 0x000fe20000000800 */
        /* <DEDUP_REMOVED lines=15> */
[----:B------:R-:W-:-:S02]  /*a4f0*/  F2FP.BF16.PACK_AB R10, R95, R94 ;  /* 0x0000005e5f0a723e */ /* 0x000fc400000010ff */
[----:B------:R-:W-:Y:S01]  /*a500*/  ISETP.NE.U32.AND P0, PT, RZ, c[0x0][0x500], PT ;  /* 0x00014000ff007a0c */ /* 0x000fe20003f05070 */
[----:B------:R-:W-:Y:S03]  /*a510*/  STS [R3+0x80], R41 ;  /* 0x0000802903007388 */ /* 0x000fe60000000800 */
[----:B------:R-:W-:Y:S01]  /*a520*/  ISETP.NE.AND.EX P1, PT, RZ, c[0x0][0x504], PT, P0 ;  /* 0x00014100ff007a0c */ /* 0x000fe20003f25300 */
[----:B------:R-:W-:Y:S01]  /*a530*/  STS [R3+0x280], R40 ;  /* 0x0002802803007388 */ /* 0x000fe20000000800 */
[----:B------:R-:W-:-:S03]  /*a540*/  ISETP.NE.U32.AND P0, PT, RZ, c[0x0][0x508], PT ;  /* 0x00014200ff007a0c */ /* 0x000fc60003f05070 */
[----:B------:R-:W-:Y:S01]  /*a550*/  STS [R4], R38 ;  /* 0x0000002604007388 */ /* 0x000fe20000000800 */
[----:B------:R-:W-:-:S03]  /*a560*/  ISETP.NE.AND.EX P0, PT, RZ, c[0x0][0x50c], PT, P0 ;  /* 0x00014300ff007a0c */ /* 0x000fc60003f05300 */
        /* <DEDUP_REMOVED lines=31> */
[----:B------:R-:W-:Y:S04]  /*a760*/  STS [R4+0x4000], R6 ;  /* 0x0040000604007388 */ /* 0x000fe80000000800 */
[----:B------:R-:W-:Y:S04]  /*a770*/  STS [R4+0x4200], R5 ;  /* 0x0042000504007388 */ /* 0x000fe80000000800 */
[----:B------:R2:W-:Y:S04]  /*a780*/  STS [R3+0x5080], R7 ;  /* 0x0050800703007388 */ /* 0x0005e80000000800 */
[----:B------:R3:W-:Y:S01]  /*a790*/  STS [R3+0x5280], R12 ;  /* 0x0052800c03007388 */ /* 0x0007e20000000800 */
[----:B-1----:R-:W-:-:S03]  /*a7a0*/  IMAD.MOV.U32 R2, RZ, RZ, 0x4 ;  /* 0x00000004ff027424 */ /* 0x002fc600078e00ff */
[----:B------:R1:W-:Y:S04]  /*a7b0*/  STS [R4+0x5000], R11 ;  /* 0x0050000b04007388 */ /* 0x0003e80000000800 */
[----:B------:R1:W-:Y:S01]  /*a7c0*/  STS [R4+0x5200], R10 ;  /* 0x0052000a04007388 */ /* 0x0003e20000000800 */
[----:B--2---:R-:W-:-:S03]  /*a7d0*/  IMAD.WIDE R6, R57, R2, c[0x0][0x500] ;  /* 0x0001400039067625 */ /* 0x004fc600078e0202 */
[----:B------:R-:W-:Y:S06]  /*a7e0*/  BAR.SYNC.DEFER_BLOCKING 0x1, 0x80 ;  /* 0x0042000000007b1d */ /* 0x000fec0000010000 */
[----:B------:R-:W2:Y:S01]  /*a7f0*/  @P1 LDG.E R0, [R6.64] ;  /* 0x0000000606001981 */ /* 0x000ea2000c1e1900 */
[----:B------:R-:W-:Y:S02]  /*a800*/  IMAD.MOV.U32 R24, RZ, RZ, c[0x0][0x388] ;  /* 0x0000e200ff187624 */ /* 0x000fe400078e00ff */
[----:B---3--:R-:W-:-:S05]  /*a810*/  @P0 IMAD.WIDE R2, R57, R2, c[0x0][0x508] ;  /* 0x0001420039020625 */ /* 0x008fca00078e0202 */
[----:B------:R3:W5:Y:S02]  /*a820*/  @P0 LDG.E R24, [R2.64] ;  /* 0x0000000602180981 */ /* 0x000764000c1e1900 */
[----:B---3--:R-:W-:Y:S02]  /*a830*/  CS2R R2, SRZ ;  /* 0x0000000000027805 */ /* 0x008fe4000001ff00 */
[--C-:B--2---:R-:W-:Y:S01]  /*a840*/  @P1 SHF.R.S32.HI R3, RZ, 0x1f, R0.reuse ;  /* 0x0000001fff031819 */ /* 0x104fe20000011400 */
[----:B------:R-:W-:Y:S01]  /*a850*/  @P1 IMAD.MOV.U32 R2, RZ, RZ, R0 ;  /* 0x000000ffff021224 */ /* 0x000fe200078e0000 */
[----:B------:R-:W-:Y:S05]  /*a860*/  @P0 BRA `(.L_x_37) ;  /* 0x0000004000000947 */ /* 0x000fea0003800000 */
[----:B-1----:R-:W-:Y:S05]  /*a870*/  @!P1 BRA `(.L_x_37) ;  /* 0x0000003000009947 */ /* 0x002fea0003800000 */
[----:B------:R-:W2:Y:S04]  /*a880*/  LDG.E R4, [R6.64] ;  /* 0x0000000606047981 */ /* 0x000ea8000c1e1900 */
[----:B------:R-:W2:Y:S02]  /*a890*/  LDG.E R0, [R6.64+0x4] ;  /* 0x0000040606007981 */ /* 0x000ea4000c1e1900 */
[----:B--2--5:R-:W-:-:S02]  /*a8a0*/  IADD3 R24, -R4, R0, RZ ;  /* 0x0000000004187210 */ /* 0x024fc40007ffe1ff */
.L_x_37:
[----:B-1----:R-:W-:Y:S01]  /*a8b0*/  LOP3.LUT R4, R48, 0xffffffe0, RZ, 0xc0, !PT ;  /* 0xffffffe030047812 */ /* 0x002fe200078ec0ff */
[----:B------:R-:W1:Y:S01]  /*a8c0*/  S2R R10, SR_CTAID.Y ;  /* 0x00000000000a7919 */ /* 0x000e620000002600 */
[----:B------:R-:W-:Y:S01]  /*a8d0*/  SHF.R.S32.HI R5, RZ, 0x1f, R49 ;  /* 0x0000001fff057819 */ /* 0x000fe20000011431 */
[----:B------:R-:W-:Y:S01]  /*a8e0*/  IMAD.MOV.U32 R9, RZ, RZ, c[0x0][0x4e8] ;  /* 0x00013a00ff097624 */ /* 0x000fe200078e00ff */
[----:B------:R-:W-:Y:S01]  /*a8f0*/  LEA.HI R0, R29, R29, RZ, 0x1 ;  /* 0x0000001d1d007211 */ /* 0x000fe200078f08ff */
[----:B------:R-:W-:Y:S01]  /*a900*/  IMAD.IADD R7, R55, 0x1, -R4 ;  /* 0x0000000137077824 */ /* 0x000fe200078e0a04 */
[----:B------:R-:W2:Y:S01]  /*a910*/  S2R R14, SR_CTAID.Y ;  /* 0x00000000000e7919 */ /* 0x000ea20000002600 */
[----:B------:R-:W-:Y:S01]  /*a920*/  LEA.HI R4, R5, R49, RZ, 0x2 ;  /* 0x0000003105047211 */ /* 0x000fe200078f10ff */
[C---:B------:R-:W-:Y:S01]  /*a930*/  IMAD R12, R29.reuse, 0x20, R52 ;  /* 0x000000201d0c7824 */ /* 0x040fe200078e0234 */
[C---:B------:R-:W-:Y:S01]  /*a940*/  LOP3.LUT R6, R0.reuse, 0x1ffffffe, RZ, 0xc0, !PT ;  /* 0x1ffffffe00067812 */ /* 0x040fe200078ec0ff */
[----:B------:R-:W3:Y:S01]  /*a950*/  S2R R21, SR_CTAID.X ;  /* 0x0000000000157919 */ /* 0x000ee20000002500 */
[----:B------:R-:W-:Y:S01]  /*a960*/  SHF.R.S32.HI R8, RZ, 0x1f, R7 ;  /* 0x0000001fff087819 */ /* 0x000fe20000011407 */
[----:B------:R-:W-:Y:S01]  /*a970*/  IMAD.SHL.U32 R5, R0, 0x20, RZ ;  /* 0x0000002000057824 */ /* 0x000fe200078e00ff */
[----:B------:R-:W-:Y:S01]  /*a980*/  LOP3.LUT R4, R4, 0xffffffc, RZ, 0xc0, !PT ;  /* 0x0ffffffc04047812 */ /* 0x000fe200078ec0ff */
[----:B-----5:R-:W-:Y:S01]  /*a990*/  IMAD R24, R24, c[0x0][0x4e8], RZ ;  /* 0x00013a0018187a24 */ /* 0x020fe200078e02ff */
[----:B------:R-:W-:Y:S01]  /*a9a0*/  LEA.HI R0, R8, R7, RZ, 0x2 ;  /* 0x0000000708007211 */ /* 0x000fe200078f10ff */
[----:B------:R-:W-:Y:S01]  /*a9b0*/  BSSY B0, `(.L_x_38) ;  /* 0x0000087000007945 */ /* 0x000fe20003800000 */
[----:B------:R-:W-:Y:S01]  /*a9c0*/  IADD3 R6, R29, -R6, RZ ;  /* 0x800000061d067210 */ /* 0x000fe20007ffe0ff */
[----:B------:R-:W-:Y:S01]  /*a9d0*/  IMAD.IADD R4, R49, 0x1, -R4 ;  /* 0x0000000131047824 */ /* 0x000fe200078e0a04 */
[----:B------:R-:W-:-:S02]  /*a9e0*/  LOP3.LUT R5, R5, 0xffffffc0, RZ, 0xc0, !PT ;  /* 0xffffffc005057812 */ /* 0x000fc400078ec0ff */
[----:B------:R-:W-:Y:S02]  /*a9f0*/  SHF.R.S32.HI R0, RZ, 0x2, R0 ;  /* 0x00000002ff007819 */ /* 0x000fe40000011400 */
[----:B------:R-:W-:Y:S01]  /*aa00*/  ISETP.NE.AND P2, PT, R9, 0x1, PT ;  /* 0x000000010900780c */ /* 0x000fe20003f45270 */
[----:B------:R-:W-:Y:S01]  /*aa10*/  IMAD R6, R6, 0x8, R5 ;  /* 0x0000000806067824 */ /* 0x000fe200078e0205 */
[----:B------:R-:W-:Y:S01]  /*aa20*/  LEA R16, R4, R0, 0x4 ;  /* 0x0000000004107211 */ /* 0x000fe200078e20ff */
[----:B------:R-:W-:Y:S01]  /*aa30*/  IMAD R0, R3, c[0x0][0x3a0], RZ ;  /* 0x0000e80003007a24 */ /* 0x000fe200078e02ff */
[----:B-1----:R-:W-:Y:S02]  /*aa40*/  SHF.R.S32.HI R11, RZ, 0x1f, R10 ;  /* 0x0000001fff0b7819 */ /* 0x002fe4000001140a */
[----:B------:R-:W-:Y:S01]  /*aa50*/  LEA.HI R10, R52, R52, RZ, 0x1 ;  /* 0x00000034340a7211 */ /* 0x000fe200078f08ff */
[----:B------:R-:W-:Y:S01]  /*aa60*/  IMAD.IADD R6, R16, 0x1, R6 ;  /* 0x0000000110067824 */ /* 0x000fe200078e0206 */
[----:B------:R-:W-:Y:S01]  /*aa70*/  LOP3.LUT P0, RZ, R7, 0x3, RZ, 0xc0, !PT ;  /* 0x0000000307ff7812 */ /* 0x000fe2000780c0ff */
[----:B--2---:R-:W-:Y:S01]  /*aa80*/  IMAD.WIDE.U32 R4, R14, c[0x0][0x490], R2 ;  /* 0x000124000e047a25 */ /* 0x004fe200078e0002 */
[----:B------:R-:W-:-:S02]  /*aa90*/  LOP3.LUT R10, R10, 0x3fffffe, RZ, 0xc0, !PT ;  /* 0x03fffffe0a0a7812 */ /* 0x000fc400078ec0ff */
[----:B------:R-:W-:Y:S01]  /*aaa0*/  LEA.HI R13, R56, R55, RZ, 0x3 ;  /* 0x00000037380d7211 */ /* 0x000fe200078f18ff */
[C---:B------:R-:W-:Y:S02]  /*aab0*/  IMAD R8, R2.reuse, c[0x0][0x3a4], R0 ;  /* 0x0000e90002087a24 */ /* 0x040fe400078e0200 */
[----:B------:R-:W-:-:S04]  /*aac0*/  IMAD.WIDE.U32 R2, R2, c[0x0][0x3a0], RZ ;  /* 0x0000e80002027a25 */ /* 0x000fc800078e00ff */
[----:B---3--:R-:W-:Y:S02]  /*aad0*/  IMAD R0, R21, 0x80, R6 ;  /* 0x0000008015007824 */ /* 0x008fe400078e0206 */
[----:B------:R-:W-:Y:S02]  /*aae0*/  IMAD.IADD R3, R3, 0x1, R8 ;  /* 0x0000000103037824 */ /* 0x000fe400078e0208 */
[----:B------:R-:W-:Y:S01]  /*aaf0*/  IMAD R9, R11, c[0x0][0x490], RZ ;  /* 0x000124000b097a24 */ /* 0x000fe200078e02ff */
[----:B------:R-:W-:Y:S01]  /*ab00*/  MOV R6, R0 ;  /* 0x0000000000067202 */ /* 0x000fe20000000f00 */
[----:B------:R-:W-:-:S04]  /*ab10*/  @P2 IMAD.HI.U32 R8, R0, c[0x0][0x4ec], RZ ;  /* 0x00013b0000082a27 */ /* 0x000fc800078e00ff */
[----:B------:R-:W-:Y:S01]  /*ab20*/  IMAD.IADD R7, R52, 0x1, -R10 ;  /* 0x0000000134077824 */ /* 0x000fe200078e0a0a */
[----:B------:R-:W-:Y:S01]  /*ab30*/  @P2 SHF.R.U32.HI R6, RZ, c[0x0][0x4f0], R8 ;  /* 0x00013c00ff062a19 */ /* 0x000fe20000011608 */
[C---:B------:R-:W-:Y:S02]  /*ab40*/  IMAD R9, R14.reuse, c[0x0][0x494], R9 ;  /* 0x000125000e097a24 */ /* 0x040fe400078e0209 */
[----:B------:R-:W-:Y:S01]  /*ab50*/  IMAD R20, R49, 0x8, R7 ;  /* 0x0000000831147824 */ /* 0x000fe200078e0207 */
[----:B------:R-:W-:Y:S01]  /*ab60*/  SHF.R.S32.HI R7, RZ, 0x1f, R57 ;  /* 0x0000001fff077819 */ /* 0x000fe20000011439 */
[----:B------:R-:W-:Y:S01]  /*ab70*/  IMAD R11, R11, c[0x0][0x3e8], RZ ;  /* 0x0000fa000b0b7a24 */ /* 0x000fe200078e02ff */
[----:B------:R-:W-:Y:S01]  /*ab80*/  IADD3 R5, R5, R9, RZ ;  /* 0x0000000905057210 */ /* 0x000fe20007ffe0ff */
[----:B------:R-:W-:Y:S01]  /*ab90*/  IMAD.WIDE.U32 R2, R14, c[0x0][0x3e8], R2 ;  /* 0x0000fa000e027a25 */ /* 0x000fe200078e0002 */
[----:B------:R-:W-:Y:S02]  /*aba0*/  IADD3 R8, -R6, RZ, RZ ;  /* 0x000000ff06087210 */ /* 0x000fe40007ffe1ff */
[----:B------:R-:W-:Y:S01]  /*abb0*/  SEL R9, R57, RZ, !P1 ;  /* 0x000000ff39097207 */ /* 0x000fe20004800000 */
[----:B------:R-:W-:Y:S01]  /*abc0*/  IMAD R12, R21, 0x80, R12 ;  /* 0x00000080150c7824 */ /* 0x000fe200078e020c */
[----:B------:R-:W-:Y:S01]  /*abd0*/  SEL R10, R7, RZ, !P1 ;  /* 0x000000ff070a7207 */ /* 0x000fe20004800000 */
[----:B------:R-:W-:-:S02]  /*abe0*/  IMAD R7, R14, c[0x0][0x3ec], R11 ;  /* 0x0000fb000e077a24 */ /* 0x000fc400078e020b */
[----:B------:R-:W-:Y:S02]  /*abf0*/  IMAD R11, R8, c[0x0][0x4e8], R0 ;  /* 0x00013a00080b7a24 */ /* 0x000fe400078e0200 */
[----:B------:R-:W-:Y:S01]  /*ac00*/  IMAD R0, R10, c[0x0][0x498], RZ ;  /* 0x000126000a007a24 */ /* 0x000fe200078e02ff */
[----:B------:R-:W-:Y:S01]  /*ac10*/  IADD3 R3, R3, R7, RZ ;  /* 0x0000000703037210 */ /* 0x000fe20007ffe0ff */
[----:B------:R-:W-:-:S04]  /*ac20*/  IMAD.WIDE.U32 R4, R9, c[0x0][0x498], R4 ;  /* 0x0001260009047a25 */ /* 0x000fc800078e0004 */
[----:B------:R-:W-:Y:S01]  /*ac30*/  IMAD R7, R9, c[0x0][0x49c], R0 ;  /* 0x0001270009077a24 */ /* 0x000fe200078e0200 */
[----:B------:R-:W-:Y:S01]  /*ac40*/  SHF.R.S32.HI R0, RZ, 0x1f, R6 ;  /* 0x0000001fff007819 */ /* 0x000fe20000011406 */
[----:B------:R-:W-:Y:S01]  /*ac50*/  @P2 IMAD.HI.U32 R8, R12, c[0x0][0x4ec], RZ ;  /* 0x00013b000c082a27 */ /* 0x000fe200078e00ff */
[----:B------:R-:W-:-:S03]  /*ac60*/  IADD3 R4, P1, R6, R4, RZ ;  /* 0x0000000406047210 */ /* 0x000fc60007f3e0ff */
[----:B------:R-:W-:Y:S01]  /*ac70*/  IMAD R6, R10, c[0x0][0x3f0], RZ ;  /* 0x0000fc000a067a24 */ /* 0x000fe200078e02ff */
[----:B------:R-:W-:Y:S01]  /*ac80*/  IADD3.X R5, R0, R5, R7, P1, !PT ;  /* 0x0000000500057210 */ /* 0x000fe20000ffe407 */
[----:B------:R-:W-:Y:S01]  /*ac90*/  IMAD.SHL.U32 R10, R13, 0x8, RZ ;  /* 0x000000080d0a7824 */ /* 0x000fe200078e00ff */
[----:B------:R-:W-:Y:S01]  /*aca0*/  SHF.R.S32.HI R0, RZ, 0x1f, R11 ;  /* 0x0000001fff007819 */ /* 0x000fe2000001140b */
[----:B------:R-:W-:Y:S01]  /*acb0*/  IMAD.MOV.U32 R18, RZ, RZ, R12 ;  /* 0x000000ffff127224 */ /* 0x000fe200078e000c */
[----:B------:R-:W-:Y:S01]  /*acc0*/  @P2 SHF.R.U32.HI R18, RZ, c[0x0][0x4f0], R8 ;  /* 0x00013c00ff122a19 */ /* 0x000fe20000011608 */
[----:B------:R-:W-:Y:S02]  /*acd0*/  IMAD R13, R9, c[0x0][0x3f4], R6 ;  /* 0x0000fd00090d7a24 */ /* 0x000fe400078e0206 */
[----:B------:R-:W-:Y:S01]  /*ace0*/  IMAD R7, R0, c[0x0][0x488], RZ ;  /* 0x0001220000077a24 */ /* 0x000fe200078e02ff */
[----:B------:R-:W-:Y:S01]  /*acf0*/  LOP3.LUT R0, R10, 0xc0, RZ, 0xc0, !PT ;  /* 0x000000c00a007812 */ /* 0x000fe200078ec0ff */
[----:B------:R-:W-:-:S02]  /*ad00*/  IMAD.SHL.U32 R6, R29, 0x8, RZ ;  /* 0x000000081d067824 */ /* 0x000fc400078e00ff */
[----:B------:R-:W-:-:S03]  /*ad10*/  IMAD.WIDE.U32 R8, R9, c[0x0][0x3f0], R2 ;  /* 0x0000fc0009087a25 */ /* 0x000fc600078e0002 */
[----:B------:R-:W-:Y:S01]  /*ad20*/  LOP3.LUT R10, R0, 0x18, R6, 0xf8, !PT ;  /* 0x00000018000a7812 */ /* 0x000fe200078ef806 */
[----:B------:R-:W-:-:S04]  /*ad30*/  IMAD.WIDE.U32 R2, R11, c[0x0][0x488], R4 ;  /* 0x000122000b027a25 */ /* 0x000fc800078e0004 */
[----:B------:R-:W-:Y:S01]  /*ad40*/  IMAD R4, R11, c[0x0][0x48c], R7 ;  /* 0x000123000b047a24 */ /* 0x000fe200078e0207 */
[----:B------:R-:W-:Y:S01]  /*ad50*/  SHF.R.U32.HI R11, RZ, 0x3, R0 ;  /* 0x00000003ff0b7819 */ /* 0x000fe20000011600 */
[----:B------:R-:W-:Y:S01]  /*ad60*/  IMAD.IADD R5, R9, 0x1, R13 ;  /* 0x0000000109057824 */ /* 0x000fe200078e020d */
[----:B------:R-:W-:Y:S01]  /*ad70*/  IADD3 R0, -R18, RZ, RZ ;  /* 0x000000ff12007210 */ /* 0x000fe20007ffe1ff */
[----:B------:R-:W-:Y:S01]  /*ad80*/  IMAD.IADD R3, R3, 0x1, R4 ;  /* 0x0000000103037824 */ /* 0x000fe200078e0204 */
[----:B------:R-:W-:Y:S02]  /*ad90*/  LEA R7, P1, R2, c[0x0][0x450], 0x2 ;  /* 0x0001140002077a11 */ /* 0x000fe400078210ff */
[----:B------:R-:W-:Y:S01]  /*ada0*/  LOP3.LUT R19, R10, R11, RZ, 0x3c, !PT ;  /* 0x0000000b0a137212 */ /* 0x000fe200078e3cff */
[----:B------:R-:W-:Y:S01]  /*adb0*/  IMAD R9, R0, c[0x0][0x4e8], R12 ;  /* 0x00013a0000097a24 */ /* 0x000fe200078e020c */
[----:B------:R-:W-:Y:S01]  /*adc0*/  LEA.HI.X R0, R2, c[0x0][0x454], R3, 0x2, P1 ;  /* 0x0001150002007a11 */ /* 0x000fe200008f1403 */
[----:B------:R-:W-:Y:S01]  /*add0*/  SHFL.IDX PT, R14, R7, RZ, 0x1c1f ;  /* 0x001c1fff070e7589 */ /* 0x000fe200000e0000 */
[----:B------:R-:W-:-:S02]  /*ade0*/  SHF.R.S32.HI R10, RZ, 0x1f, R18 ;  /* 0x0000001fff0a7819 */ /* 0x000fc40000011412 */
[----:B------:R-:W-:Y:S01]  /*adf0*/  MOV R4, R8 ;  /* 0x0000000800047202 */ /* 0x000fe20000000f00 */
[----:B------:R-:W1:Y:S01]  /*ae00*/  SHFL.IDX PT, R15, R0, RZ, 0x1c1f ;  /* 0x001c1fff000f7589 */ /* 0x000e6200000e0000 */
[----:B------:R-:W-:Y:S02]  /*ae10*/  IMAD R8, R21, 0x80, R16 ;  /* 0x0000008015087824 */ /* 0x000fe400078e0210 */
[----:B------:R-:W-:Y:S01]  /*ae20*/  IMAD R2, R10, c[0x0][0x3e0], RZ ;  /* 0x0000f8000a027a24 */ /* 0x000fe200078e02ff */
[----:B------:R-:W-:Y:S02]  /*ae30*/  SHFL.IDX PT, R12, R7, 0x1, 0x1c1f ;  /* 0x003c1f00070c7f89 */ /* 0x000fe400000e0000 */
[----:B------:R-:W-:Y:S02]  /*ae40*/  ISETP.GE.OR P3, PT, R8, R24, P0 ;  /* 0x000000180800720c */ /* 0x000fe40000766670 */
[----:B------:R-:W2:Y:S04]  /*ae50*/  SHFL.IDX PT, R13, R0, 0x1, 0x1c1f ;  /* 0x003c1f00000d7f89 */ /* 0x000ea800000e0000 */
[----:B------:R-:W-:Y:S04]  /*ae60*/  SHFL.IDX PT, R16, R7, 0x2, 0x1c1f ;  /* 0x005c1f0007107f89 */ /* 0x000fe800000e0000 */
[----:B------:R-:W3:Y:S04]  /*ae70*/  SHFL.IDX PT, R17, R0, 0x2, 0x1c1f ;  /* 0x005c1f0000117f89 */ /* 0x000ee800000e0000 */
[----:B------:R4:W-:Y:S04]  /*ae80*/  SHFL.IDX PT, R10, R7, 0x3, 0x1c1f ;  /* 0x007c1f00070a7f89 */ /* 0x0009e800000e0000 */
[----:B------:R2:W2:Y:S04]  /*ae90*/  SHFL.IDX PT, R11, R0, 0x3, 0x1c1f ;  /* 0x007c1f00000b7f89 */ /* 0x0004a800000e0000 */
[----:B-1----:R-:W-:Y:S01]  /*aea0*/  @!P3 ST.E [R14.64], R50 ;  /* 0x000000320e00b985 */ /* 0x002fe2000c101906 */
[----:B----4-:R-:W-:-:S02]  /*aeb0*/  IMAD R7, R18, c[0x0][0x3e4], R2 ;  /* 0x0000f90012077a24 */ /* 0x010fc400078e0202 */
[----:B------:R-:W-:Y:S01]  /*aec0*/  IMAD.WIDE.U32 R2, R18, c[0x0][0x3e0], R4 ;  /* 0x0000f80012027a25 */ /* 0x000fe200078e0004 */
[C---:B------:R-:W-:Y:S02]  /*aed0*/  IADD3 R5, R8.reuse, 0x40, RZ ;  /* 0x0000004008057810 */ /* 0x040fe40007ffe0ff */
[C---:B--2---:R-:W-:Y:S01]  /*aee0*/  IADD3 R0, R8.reuse, 0x8, RZ ;  /* 0x0000000808007810 */ /* 0x044fe20007ffe0ff */
[----:B------:R-:W-:Y:S01]  /*aef0*/  IMAD.IADD R3, R3, 0x1, R7 ;  /* 0x0000000103037824 */ /* 0x000fe200078e0207 */
[----:B------:R-:W-:Y:S02]  /*af00*/  IADD3 R8, R8, 0x48, RZ ;  /* 0x0000004808087810 */ /* 0x000fe40007ffe0ff */
[-C--:B------:R-:W-:Y:S01]  /*af10*/  ISETP.GE.OR P2, PT, R0, R24.reuse, P0 ;  /* 0x000000180000720c */ /* 0x080fe20000746670 */
[----:B------:R-:W-:Y:S01]  /*af20*/  IMAD.WIDE.U32 R2, R9, c[0x0][0x3d8], R2 ;  /* 0x0000f60009027a25 */ /* 0x000fe200078e0002 */
[----:B------:R-:W-:Y:S02]  /*af30*/  SHF.R.S32.HI R4, RZ, 0x1f, R9 ;  /* 0x0000001fff047819 */ /* 0x000fe40000011409 */
[----:B------:R-:W-:-:S02]  /*af40*/  ISETP.GE.OR P1, PT, R5, R24, P0 ;  /* 0x000000180500720c */ /* 0x000fc40000726670 */
[----:B------:R-:W-:Y:S01]  /*af50*/  ISETP.GE.OR P0, PT, R8, R24, P0 ;  /* 0x000000180800720c */ /* 0x000fe20000706670 */
[----:B------:R-:W-:Y:S01]  /*af60*/  IMAD R0, R4, c[0x0][0x3d8], RZ ;  /* 0x0000f60004007a24 */ /* 0x000fe200078e02ff */
[----:B------:R-:W-:-:S03]  /*af70*/  LEA R5, R20, R19, 0x5 ;  /* 0x0000001314057211 */ /* 0x000fc600078e28ff */
[----:B------:R-:W-:Y:S02]  /*af80*/  IMAD R4, R9, c[0x0][0x3dc], R0 ;  /* 0x0000f70009047a24 */ /* 0x000fe400078e0200 */
[----:B------:R-:W-:Y:S01]  /*af90*/  IMAD.SHL.U32 R0, R5, 0x2, RZ ;  /* 0x0000000205007824 */ /* 0x000fe200078e00ff */
[----:B------:R-:W-:Y:S01]  /*afa0*/  @!P2 ST.E [R12.64], R51 ;  /* 0x000000330c00a985 */ /* 0x000fe2000c101906 */
[----:B------:R-:W-:-:S03]  /*afb0*/  IMAD.IADD R3, R3, 0x1, R4 ;  /* 0x0000000103037824 */ /* 0x000fc600078e0204 */
[----:B---3--:R-:W-:Y:S04]  /*afc0*/  @!P1 ST.E [R16.64], R53 ;  /* 0x0000003510009985 */ /* 0x008fe8000c101906 */
[----:B------:R1:W-:Y:S01]  /*afd0*/  @!P0 ST.E [R10.64], R54 ;  /* 0x000000360a008985 */ /* 0x0003e2000c101906 */
[----:B------:R-:W-:-:S03]  /*afe0*/  LEA R25, P0, R2, c[0x0][0x380], 0x1 ;  /* 0x0000e00002197a11 */ /* 0x000fc600078008ff */
[----:B------:R2:W3:Y:S04]  /*aff0*/  LDS.128 R36, [R0+0x880] ;  /* 0x0008800000247984 */ /* 0x0004e80000000c00 */
[----:B------:R2:W4:Y:S04]  /*b000*/  LDS.128 R48, [R0+0x1080] ;  /* 0x0010800000307984 */ /* 0x0005280000000c00 */
[----:B------:R2:W2:Y:S04]  /*b010*/  LDS.128 R60, [R0+0x1880] ;  /* 0x00188000003c7984 */ /* 0x0004a80000000c00 */
[----:B------:R2:W2:Y:S04]  /*b020*/  LDS.128 R32, [R0+0x2880] ;  /* 0x0028800000207984 */ /* 0x0004a80000000c00 */
[----:B------:R2:W2:Y:S04]  /*b030*/  LDS.128 R44, [R0+0x3080] ;  /* 0x00308000002c7984 */ /* 0x0004a80000000c00 */
[----:B------:R2:W2:Y:S01]  /*b040*/  LDS.128 R56, [R0+0x3880] ;  /* 0x0038800000387984 */ /* 0x0004a20000000c00 */
[----:B-1----:R-:W-:-:S03]  /*b050*/  LEA R11, R21, R52, 0x7 ;  /* 0x00000034150b7211 */ /* 0x002fc600078e38ff */
[----:B------:R1:W1:Y:S01]  /*b060*/  LDS.128 R28, [R0+0x4880] ;  /* 0x00488000001c7984 */ /* 0x0002620000000c00 */
[----:B------:R-:W-:Y:S02]  /*b070*/  LEA.HI.X R10, R2, c[0x0][0x384], R3, 0x1, P0 ;  /* 0x0000e100020a7a11 */ /* 0x000fe400000f0c03 */
[----:B------:R-:W-:Y:S01]  /*b080*/  ISETP.GE.AND P0, PT, R11, R24, PT ;  /* 0x000000180b00720c */ /* 0x000fe20003f06270 */
[----:B------:R1:W1:Y:S04]  /*b090*/  LDS.128 R40, [R0+0x5080] ;  /* 0x0050800000287984 */ /* 0x0002680000000c00 */
[----:B------:R1:W1:Y:S04]  /*b0a0*/  LDS.128 R64, [R0+0x5880] ;  /* 0x0058800000407984 */ /* 0x0002680000000c00 */
[----:B------:R1:W1:Y:S04]  /*b0b0*/  SHFL.IDX PT, R2, R25, RZ, 0x1c1f ;  /* 0x001c1fff19027589 */ /* 0x00026800000e0000 */
[----:B------:R1:W1:Y:S01]  /*b0c0*/  SHFL.IDX PT, R3, R10, RZ, 0x1c1f ;  /* 0x001c1fff0a037589 */ /* 0x00026200000e0000 */
[----:B------:R-:W-:Y:S05]  /*b0d0*/  @P0 BRA `(.L_x_39) ;  /* 0x0000014000000947 */ /* 0x000fea0003800000 */
[----:B---3--:R-:W3:Y:S01]  /*b0e0*/  LDS.128 R20, [R0+0x80] ;  /* 0x0000800000147984 */ /* 0x008ee20000000c00 */
[----:B------:R-:W-:-:S02]  /*b0f0*/  IADD3 R5, R6, 0x20, RZ ;  /* 0x0000002006057810 */ /* 0x000fc40007ffe0ff */
[C---:B------:R-:W-:Y:S01]  /*b100*/  IADD3 R7, R6.reuse, 0x40, RZ ;  /* 0x0000004006077810 */ /* 0x040fe20007ffe0ff */
[----:B------:R-:W5:Y:S01]  /*b110*/  LDS.128 R16, [R0+0x2080] ;  /* 0x0020800000107984 */ /* 0x000f620000000c00 */
[----:B------:R-:W-:Y:S02]  /*b120*/  ISETP.GE.AND P1, PT, R5, c[0x0][0x3c8], PT ;  /* 0x0000f20005007a0c */ /* 0x000fe40003f26270 */
[----:B------:R-:W-:Y:S01]  /*b130*/  ISETP.GE.AND P0, PT, R7, c[0x0][0x3c8], PT ;  /* 0x0000f20007007a0c */ /* 0x000fe20003f06270 */
[----:B------:R4:W2:Y:S01]  /*b140*/  LDS.128 R12, [R0+0x4080] ;  /* 0x00408000000c7984 */ /* 0x0008a20000000c00 */
[----:B------:R-:W-:-:S09]  /*b150*/  ISETP.GE.AND P2, PT, R6, c[0x0][0x3c8], PT ;  /* 0x0000f20006007a0c */ /* 0x000fd20003f46270 */
[----:B------:R-:W-:-:S04]  /*b160*/  @!P1 SHF.R.S32.HI R4, RZ, 0x1f, R5 ;  /* 0x0000001fff049819 */ /* 0x000fc80000011405 */
[----:B------:R-:W-:Y:S01]  /*b170*/  @!P1 LEA.HI R4, R4, R5, RZ, 0x3 ;  /* 0x0000000504049211 */ /* 0x000fe200078f18ff */
[----:B-1----:R-:W-:-:S03]  /*b180*/  @!P2 IMAD.WIDE R8, R6, 0x2, R2 ;  /* 0x000000020608a825 */ /* 0x002fc600078e0202 */
[----:B------:R-:W-:Y:S02]  /*b190*/  @!P1 LOP3.LUT R4, R4, 0xfffffff8, RZ, 0xc0, !PT ;  /* 0xfffffff804049812 */ /* 0x000fe400078ec0ff */
[----:B--2-4-:R-:W-:-:S03]  /*b1a0*/  @!P0 SHF.R.S32.HI R0, RZ, 0x1f, R7 ;  /* 0x0000001fff008819 */ /* 0x014fc60000011407 */
[----:B------:R-:W-:Y:S01]  /*b1b0*/  @!P1 IMAD.WIDE R4, R4, 0x2, R2 ;  /* 0x0000000204049825 */ /* 0x000fe200078e0202 */
[----:B------:R-:W-:-:S04]  /*b1c0*/  @!P0 LEA.HI R0, R0, R7, RZ, 0x3 ;  /* 0x0000000700008211 */ /* 0x000fc800078f18ff */
[----:B------:R-:W-:Y:S01]  /*b1d0*/  @!P0 LOP3.LUT R0, R0, 0xfffffff8, RZ, 0xc0, !PT ;  /* 0xfffffff800008812 */ /* 0x000fe200078ec0ff */
[----:B---3--:R1:W-:Y:S04]  /*b1e0*/  @!P2 ST.E.128 [R8.64], R20 ;  /* 0x000000140800a985 */ /* 0x0083e8000c101d06 */
[----:B------:R-:W-:Y:S01]  /*b1f0*/  @!P0 IMAD.WIDE R2, R0, 0x2, R2 ;  /* 0x0000000200028825 */ /* 0x000fe200078e0202 */
[----:B-----5:R1:W-:Y:S04]  /*b200*/  @!P1 ST.E.128 [R4.64], R16 ;  /* 0x0000001004009985 */ /* 0x0203e8000c101d06 */
[----:B------:R1:W-:Y:S02]  /*b210*/  @!P0 ST.E.128 [R2.64], R12 ;  /* 0x0000000c02008985 */ /* 0x0003e4000c101d06 */
.L_x_39:
[----:B---3--:R-:W-:Y:S05]  /*b220*/  BSYNC B0 ;  /* 0x0000000000007941 */ /* 0x008fea0003800000 */
.L_x_38:
[----:B-12---:R-:W-:Y:S01]  /*b230*/  IADD3 R0, R11, 0x20, RZ ;  /* 0x000000200b007810 */ /* 0x006fe20007ffe0ff */
[----:B------:R1:W2:Y:S01]  /*b240*/  SHFL.IDX PT, R3, R10, 0x1, 0x1c1f ;  /* 0x003c1f000a037f89 */ /* 0x0002a200000e0000 */
[----:B------:R-:W-:Y:S02]  /*b250*/  BSSY B0, `(.L_x_40) ;  /* 0x0000015000007945 */ /* 0x000fe40003800000 */
[----:B------:R-:W-:Y:S01]  /*b260*/  ISETP.GE.AND P0, PT, R0, R24, PT ;  /* 0x000000180000720c */ /* 0x000fe20003f06270 */
[----:B------:R1:W3:-:S12]  /*b270*/  SHFL.IDX PT, R2, R25, 0x1, 0x1c1f ;  /* 0x003c1f0019027f89 */ /* 0x0002d800000e0000 */
[----:B------:R-:W-:Y:S05]  /*b280*/  @P0 BRA `(.L_x_41) ;  /* 0x0000011000000947 */ /* 0x000fea0003800000 */
[C---:B------:R-:W-:Y:S02]  /*b290*/  IADD3 R5, R6.reuse, 0x20, RZ ;  /* 0x0000002006057810 */ /* 0x040fe40007ffe0ff */
[C---:B------:R-:W-:Y:S02]  /*b2a0*/  IADD3 R7, R6.reuse, 0x40, RZ ;  /* 0x0000004006077810 */ /* 0x040fe40007ffe0ff */
[----:B------:R-:W-:Y:S02]  /*b2b0*/  ISETP.GE.AND P1, PT, R5, c[0x0][0x3c8], PT ;  /* 0x0000f20005007a0c */ /* 0x000fe40003f26270 */
        /* <DEDUP_REMOVED lines=14> */
.L_x_41:
[----:B------:R-:W-:Y:S05]  /*b3a0*/  BSYNC B0 ;  /* 0x0000000000007941 */ /* 0x000fea0003800000 */
.L_x_40:
[----:B------:R-:W-:Y:S01]  /*b3b0*/  IADD3 R0, R11, 0x40, RZ ;  /* 0x000000400b007810 */ /* 0x000fe20007ffe0ff */
[----:B--2---:R2:W1:Y:S01]  /*b3c0*/  SHFL.IDX PT, R3, R10, 0x2, 0x1c1f ;  /* 0x005c1f000a037f89 */ /* 0x00446200000e0000 */
[----:B------:R-:W-:Y:S02]  /*b3d0*/  BSSY B0, `(.L_x_42) ;  /* 0x0000015000007945 */ /* 0x000fe40003800000 */
[----:B------:R-:W-:Y:S01]  /*b3e0*/  ISETP.GE.AND P0, PT, R0, R24, PT ;  /* 0x000000180000720c */ /* 0x000fe20003f06270 */
[----:B---3--:R2:W3:-:S12]  /*b3f0*/  SHFL.IDX PT, R2, R25, 0x2, 0x1c1f ;  /* 0x005c1f0019027f89 */ /* 0x0084d800000e0000 */
        /* <DEDUP_REMOVED lines=9> */
[--C-:B-1-3--:R-:W-:Y:S01]  /*b490*/  @!P2 IMAD.WIDE R8, R6, 0x2, R2.reuse ;  /* 0x000000020608a825 */ /* 0x10afe200078e0202 */
[----:B------:R-:W-:Y:S02]  /*b4a0*/  @!P0 LEA.HI R0, R0, R7, RZ, 0x3 ;  /* 0x0000000700008211 */ /* 0x000fe400078f18ff */
[----:B------:R-:W-:Y:S02]  /*b4b0*/  @!P1 LOP3.LUT R4, R4, 0xfffffff8, RZ, 0xc0, !PT ;  /* 0xfffffff804049812 */ /* 0x000fe400078ec0ff */
[----:B------:R-:W-:Y:S01]  /*b4c0*/  @!P0 LOP3.LUT R0, R0, 0xfffffff8, RZ, 0xc0, !PT ;  /* 0xfffffff800008812 */ /* 0x000fe200078ec0ff */
[----:B----4-:R1:W-:Y:S02]  /*b4d0*/  @!P2 ST.E.128 [R8.64], R48 ;  /* 0x000000300800a985 */ /* 0x0103e4000c101d06 */
[----:B------:R-:W-:-:S04]  /*b4e0*/  @!P1 IMAD.WIDE R4, R4, 0x2, R2 ;  /* 0x0000000204049825 */ /* 0x000fc800078e0202 */
[----:B------:R-:W-:Y:S01]  /*b4f0*/  @!P0 IMAD.WIDE R2, R0, 0x2, R2 ;  /* 0x0000000200028825 */ /* 0x000fe200078e0202 */
[----:B------:R1:W-:Y:S04]  /*b500*/  @!P1 ST.E.128 [R4.64], R44 ;  /* 0x0000002c04009985 */ /* 0x0003e8000c101d06 */
[----:B------:R1:W-:Y:S02]  /*b510*/  @!P0 ST.E.128 [R2.64], R40 ;  /* 0x0000002802008985 */ /* 0x0003e4000c101d06 */
.L_x_43:
[----:B------:R-:W-:Y:S05]  /*b520*/  BSYNC B0 ;  /* 0x0000000000007941 */ /* 0x000fea0003800000 */
.L_x_42:
[----:B------:R-:W-:Y:S01]  /*b530*/  IADD3 R0, R11, 0x60, RZ ;  /* 0x000000600b007810 */ /* 0x000fe20007ffe0ff */
[----:B-1----:R1:W2:Y:S03]  /*b540*/  SHFL.IDX PT, R3, R10, 0x3, 0x1c1f ;  /* 0x007c1f000a037f89 */ /* 0x0022a600000e0000 */
[----:B------:R-:W-:Y:S01]  /*b550*/  ISETP.GE.AND P0, PT, R0, R24, PT ;  /* 0x000000180000720c */ /* 0x000fe20003f06270 */
[----:B---3--:R1:W3:-:S12]  /*b560*/  SHFL.IDX PT, R2, R25, 0x3, 0x1c1f ;  /* 0x007c1f0019027f89 */ /* 0x0082d800000e0000 */
[----:B------:R-:W-:Y:S05]  /*b570*/  @P0 EXIT ;  /* 0x000000000000094d */ /* 0x000fea0003800000 */
[C---:B------:R-:W-:Y:S02]  /*b580*/  IADD3 R4, R6.reuse, 0x20, RZ ;  /* 0x0000002006047810 */ /* 0x040fe40007ffe0ff */
[----:B------:R-:W-:Y:S02]  /*b590*/  ISETP.GE.AND P1, PT, R6, c[0x0][0x3c8], PT ;  /* 0x0000f20006007a0c */ /* 0x000fe40003f26270 */
[----:B------:R-:W-:-:S11]  /*b5a0*/  ISETP.GE.AND P0, PT, R4, c[0x0][0x3c8], PT ;  /* 0x0000f20004007a0c */ /* 0x000fd60003f06270 */
[----:B--23--:R-:W-:Y:S02]  /*b5b0*/  @!P1 IMAD.WIDE R8, R6, 0x2, R2 ;  /* 0x0000000206089825 */ /* 0x00cfe400078e0202 */
[----:B------:R-:W-:-:S03]  /*b5c0*/  @!P0 SHF.R.S32.HI R0, RZ, 0x1f, R4 ;  /* 0x0000001fff008819 */ /* 0x000fc60000011404 */
[----:B------:R2:W-:Y:S01]  /*b5d0*/  @!P1 ST.E.128 [R8.64], R60 ;  /* 0x0000003c08009985 */ /* 0x0005e2000c101d06 */
[----:B------:R-:W-:-:S04]  /*b5e0*/  @!P0 LEA.HI R0, R0, R4, RZ, 0x3 ;  /* 0x0000000400008211 */ /* 0x000fc800078f18ff */
[----:B------:R-:W-:-:S05]  /*b5f0*/  @!P0 LOP3.LUT R0, R0, 0xfffffff8, RZ, 0xc0, !PT ;  /* 0xfffffff800008812 */ /* 0x000fca00078ec0ff */
[----:B------:R-:W-:Y:S01]  /*b600*/  @!P0 IMAD.WIDE R4, R0, 0x2, R2 ;  /* 0x0000000200048825 */ /* 0x000fe200078e0202 */
[----:B------:R-:W-:-:S04]  /*b610*/  IADD3 R0, R6, 0x40, RZ ;  /* 0x0000004006007810 */ /* 0x000fc80007ffe0ff */
[----:B------:R2:W-:Y:S01]  /*b620*/  @!P0 ST.E.128 [R4.64], R56 ;  /* 0x0000003804008985 */ /* 0x0005e2000c101d06 */
[----:B------:R-:W-:-:S13]  /*b630*/  ISETP.GE.AND P0, PT, R0, c[0x0][0x3c8], PT ;  /* 0x0000f20000007a0c */ /* 0x000fda0003f06270 */
[----:B------:R-:W-:Y:S05]  /*b640*/  @P0 EXIT ;  /* 0x000000000000094d */ /* 0x000fea0003800000 */
[----:B--2---:R-:W-:-:S04]  /*b650*/  SHF.R.S32.HI R4, RZ, 0x1f, R0 ;  /* 0x0000001fff047819 */ /* 0x004fc80000011400 */
[----:B------:R-:W-:-:S04]  /*b660*/  LEA.HI R0, R4, R0, RZ, 0x3 ;  /* 0x0000000004007211 */ /* 0x000fc800078f18ff */
[----:B------:R-:W-:-:S05]  /*b670*/  LOP3.LUT R0, R0, 0xfffffff8, RZ, 0xc0, !PT ;  /* 0xfffffff800007812 */ /* 0x000fca00078ec0ff */
[----:B------:R-:W-:-:S05]  /*b680*/  IMAD.WIDE R2, R0, 0x2, R2 ;  /* 0x0000000200027825 */ /* 0x000fca00078e0202 */
[----:B------:R-:W-:Y:S01]  /*b690*/  ST.E.128 [R2.64], R64 ;  /* 0x0000004002007985 */ /* 0x000fe2000c101d06 */
[----:B------:R-:W-:Y:S05]  /*b6a0*/  EXIT ;  /* 0x000000000000794d */ /* 0x000fea0003800000 */
.L_x_36:
[----:B------:R-:W2:Y:S01]  /*b6b0*/  LDL R8, [R1+0x2c] ;  /* 0x00002c0001087983 */ /* 0x000ea20000100800 */
[----:B------:R-:W-:Y:S01]  /*b6c0*/  ISETP.NE.U32.AND P1, PT, RZ, c[0x0][0x508], PT ;  /* 0x00014200ff007a0c */ /* 0x000fe20003f25070 */
[----:B------:R-:W-:Y:S01]  /*b6d0*/  IMAD.MOV.U32 R2, RZ, RZ, 0x4 ;  /* 0x00000004ff027424 */ /* 0x000fe200078e00ff */
[----:B------:R-:W-:Y:S02]  /*b6e0*/  ISETP.NE.U32.AND P0, PT, RZ, c[0x0][0x500], PT ;  /* 0x00014000ff007a0c */ /* 0x000fe40003f05070 */
[----:B------:R-:W-:Y:S02]  /*b6f0*/  ISETP.NE.AND.EX P1, PT, RZ, c[0x0][0x50c], PT, P1 ;  /* 0x00014300ff007a0c */ /* 0x000fe40003f25310 */
[----:B------:R-:W-:Y:S01]  /*b700*/  ISETP.NE.AND.EX P0, PT, RZ, c[0x0][0x504], PT, P0 ;  /* 0x00014100ff007a0c */ /* 0x000fe20003f05300 */
[----:B------:R-:W-:Y:S02]  /*b710*/  IMAD.MOV.U32 R13, RZ, RZ, c[0x0][0x388] ;  /* 0x0000e200ff0d7624 */ /* 0x000fe400078e00ff */
[----:B--2---:R-:W-:-:S08]  /*b720*/  IMAD.WIDE R6, R8, R2, c[0x0][0x500] ;  /* 0x0001400008067625 */ /* 0x004fd000078e0202 */
[----:B------:R-:W-:Y:S02]  /*b730*/  @P1 IMAD.WIDE R2, R8, R2, c[0x0][0x508] ;  /* 0x0001420008021625 */ /* 0x000fe400078e0202 */
[----:B------:R-:W2:Y:S04]  /*b740*/  @P0 LDG.E R0, [R6.64] ;  /* 0x0000000606000981 */ /* 0x000ea8000c1e1900 */
[----:B------:R1:W5:Y:S01]  /*b750*/  @P1 LDG.E R13, [R2.64] ;  /* 0x00000006020d1981 */ /* 0x000362000c1e1900 */
[----:B------:R-:W-:Y:S02]  /*b760*/  CS2R R4, SRZ ;  /* 0x0000000000047805 */ /* 0x000fe4000001ff00 */
[--C-:B--2---:R-:W-:Y:S01]  /*b770*/  @P0 SHF.R.S32.HI R5, RZ, 0x1f, R0.reuse ;  /* 0x0000001fff050819 */ /* 0x104fe20000011400 */
[----:B------:R-:W-:Y:S01]  /*b780*/  @P0 IMAD.MOV.U32 R4, RZ, RZ, R0 ;  /* 0x000000ffff040224 */ /* 0x000fe200078e0000 */
[----:B------:R-:W-:Y:S05]  /*b790*/  @P1 BRA `(.L_x_44) ;  /* 0x0000004000001947 */ /* 0x000fea0003800000 */
[----:B-1----:R-:W-:Y:S05]  /*b7a0*/  @!P0 BRA `(.L_x_44) ;  /* 0x0000003000008947 */ /* 0x002fea0003800000 */
[----:B------:R1:W2:Y:S04]  /*b7b0*/  LDG.E R0, [R6.64] ;  /* 0x0000000606007981 */ /* 0x0002a8000c1e1900 */
[----:B-1----:R-:W2:Y:S02]  /*b7c0*/  LDG.E R6, [R6.64+0x4] ;  /* 0x0000040606067981 */ /* 0x002ea4000c1e1900 */
[----:B--2--5:R-:W-:-:S02]  /*b7d0*/  IADD3 R13, -R0, R6, RZ ;  /* 0x00000006000d7210 */ /* 0x024fc40007ffe1ff */
.L_x_44:
[----:B-1----:R-:W1:Y:S01]  /*b7e0*/  S2R R11, SR_TID.X ;  /* 0x00000000000b7919 */ /* 0x002e620000002100 */
[----:B------:R-:W-:Y:S01]  /*b7f0*/  SHF.R.S32.HI R0, RZ, 0x1f, R8 ;  /* 0x0000001fff007819 */ /* 0x000fe20000011408 */
[----:B------:R-:W-:Y:S01]  /*b800*/  BSSY B0, `(.L_x_45) ;  /* 0x0000029000007945 */ /* 0x000fe20003800000 */
[----:B------:R-:W-:Y:S01]  /*b810*/  SEL R9, R8, RZ, !P0 ;  /* 0x000000ff08097207 */ /* 0x000fe20004000000 */
[----:B------:R-:W2:Y:S01]  /*b820*/  S2R R2, SR_CTAID.Y ;  /* 0x0000000000027919 */ /* 0x000ea20000002600 */
[----:B------:R-:W-:-:S03]  /*b830*/  SEL R10, R0, RZ, !P0 ;  /* 0x000000ff000a7207 */ /* 0x000fc60004000000 */
[----:B------:R-:W3:Y:S01]  /*b840*/  S2R R12, SR_CTAID.Y ;  /* 0x00000000000c7919 */ /* 0x000ee20000002600 */
[----:B-1----:R-:W-:Y:S02]  /*b850*/  ISETP.GE.AND P1, PT, R11, 0x80, PT ;  /* 0x000000800b00780c */ /* 0x002fe40003f26270 */
[----:B--2---:R-:W-:-:S11]  /*b860*/  SHF.R.S32.HI R14, RZ, 0x1f, R2 ;  /* 0x0000001fff0e7819 */ /* 0x004fd60000011402 */
[----:B------:R-:W-:Y:S05]  /*b870*/  @P1 BRA `(.L_x_46) ;  /* 0x0000021000001947 */ /* 0x000fea0003800000 */
[----:B---3--:R-:W1:Y:S01]  /*b880*/  S2R R8, SR_CTAID.X ;  /* 0x0000000000087919 */ /* 0x008e620000002500 */
[----:B-----5:R-:W-:Y:S01]  /*b890*/  IMAD R0, R13, c[0x0][0x4e8], RZ ;  /* 0x00013a000d007a24 */ /* 0x020fe200078e02ff */
[----:B-1----:R-:W-:-:S04]  /*b8a0*/  LEA R8, R8, R11, 0x7 ;  /* 0x0000000b08087211 */ /* 0x002fc800078e38ff */
[----:B------:R-:W-:-:S13]  /*b8b0*/  ISETP.GE.AND P0, PT, R8, R0, PT ;  /* 0x000000000800720c */ /* 0x000fda0003f06270 */
[----:B------:R-:W-:Y:S05]  /*b8c0*/  @P0 BRA `(.L_x_46) ;  /* 0x000001c000000947 */ /* 0x000fea0003800000 */
[----:B------:R-:W-:Y:S01]  /*b8d0*/  MOV R0, c[0x0][0x4e8] ;  /* 0x00013a0000007a02 */ /* 0x000fe20000000f00 */
[----:B------:R-:W-:Y:S01]  /*b8e0*/  IMAD R6, R14, c[0x0][0x490], RZ ;  /* 0x000124000e067a24 */ /* 0x000fe200078e02ff */
[----:B------:R-:W-:Y:S01]  /*b8f0*/  MOV R2, R4 ;  /* 0x0000000400027202 */ /* 0x000fe20000000f00 */
[----:B------:R-:W-:Y:S01]  /*b900*/  IMAD.MOV.U32 R3, RZ, RZ, R5 ;  /* 0x000000ffff037224 */ /* 0x000fe200078e0005 */
[----:B------:R-:W-:Y:S01]  /*b910*/  ISETP.NE.AND P0, PT, R0, 0x1, PT ;  /* 0x000000010000780c */ /* 0x000fe20003f05270 */
[C---:B------:R-:W-:Y:S01]  /*b920*/  IMAD R6, R12.reuse, c[0x0][0x494], R6 ;  /* 0x000125000c067a24 */ /* 0x040fe200078e0206 */
[----:B------:R-:W-:Y:S01]  /*b930*/  MOV R0, R8 ;  /* 0x0000000800007202 */ /* 0x000fe20000000f00 */
[----:B------:R-:W-:-:S05]  /*b940*/  IMAD.WIDE.U32 R2, R12, c[0x0][0x490], R2 ;  /* 0x000124000c027a25 */ /* 0x000fca00078e0002 */
[----:B------:R-:W-:-:S05]  /*b950*/  IADD3 R3, R6, R3, RZ ;  /* 0x0000000306037210 */ /* 0x000fca0007ffe0ff */
[----:B------:R-:W-:-:S04]  /*b960*/  @P0 IMAD.HI.U32 R7, R8, c[0x0][0x4ec], RZ ;  /* 0x00013b0008070a27 */ /* 0x000fc800078e00ff */
[----:B------:R-:W-:Y:S01]  /*b970*/  IMAD.WIDE.U32 R2, R9, c[0x0][0x498], R2 ;  /* 0x0001260009027a25 */ /* 0x000fe200078e0002 */
[----:B------:R-:W-:-:S03]  /*b980*/  @P0 SHF.R.U32.HI R0, RZ, c[0x0][0x4f0], R7 ;  /* 0x00013c00ff000a19 */ /* 0x000fc60000011607 */
[----:B------:R-:W-:Y:S01]  /*b990*/  IMAD R7, R10, c[0x0][0x498], RZ ;  /* 0x000126000a077a24 */ /* 0x000fe200078e02ff */
[----:B------:R-:W-:Y:S01]  /*b9a0*/  IADD3 R2, P0, R0, R2, RZ ;  /* 0x0000000200027210 */ /* 0x000fe20007f1e0ff */
[----:B------:R-:W-:Y:S02]  /*b9b0*/  IMAD.MOV R6, RZ, RZ, -R0 ;  /* 0x000000ffff067224 */ /* 0x000fe400078e0a00 */
[----:B------:R-:W-:Y:S02]  /*b9c0*/  IMAD R7, R9, c[0x0][0x49c], R7 ;  /* 0x0001270009077a24 */ /* 0x000fe400078e0207 */
[----:B------:R-:W-:Y:S01]  /*b9d0*/  IMAD R6, R6, c[0x0][0x4e8], R8 ;  /* 0x00013a0006067a24 */ /* 0x000fe200078e0208 */
[----:B------:R-:W-:-:S04]  /*b9e0*/  SHF.R.S32.HI R8, RZ, 0x1f, R0 ;  /* 0x0000001fff087819 */ /* 0x000fc80000011400 */
[----:B------:R-:W-:Y:S02]  /*b9f0*/  SHF.R.S32.HI R0, RZ, 0x1f, R6 ;  /* 0x0000001fff007819 */ /* 0x000fe40000011406 */
[----:B------:R-:W-:-:S03]  /*ba00*/  IADD3.X R3, R8, R3, R7, P0, !PT ;  /* 0x0000000308037210 */ /* 0x000fc600007fe407 */
[----:B------:R-:W-:Y:S02]  /*ba10*/  IMAD R0, R0, c[0x0][0x488], RZ ;  /* 0x0001220000007a24 */ /* 0x000fe400078e02ff */
[----:B------:R-:W-:-:S04]  /*ba20*/  IMAD.WIDE.U32 R2, R6, c[0x0][0x488], R2 ;  /* 0x0001220006027a25 */ /* 0x000fc800078e0002 */
[----:B------:R-:W-:Y:S01]  /*ba30*/  IMAD R0, R6, c[0x0][0x48c], R0 ;  /* 0x0001230006007a24 */ /* 0x000fe200078e0200 */
[----:B------:R-:W-:-:S04]  /*ba40*/  LEA R6, P0, R2, c[0x0][0x450], 0x2 ;  /* 0x0001140002067a11 */ /* 0x000fc800078010ff */
[----:B------:R-:W-:-:S04]  /*ba50*/  IADD3 R0, R3, R0, RZ ;  /* 0x0000000003007210 */ /* 0x000fc80007ffe0ff */
[----:B------:R-:W-:Y:S02]  /*ba60*/  LEA.HI.X R7, R2, c[0x0][0x454], R0, 0x2, P0 ;  /* 0x0001150002077a11 */ /* 0x000fe400000f1400 */
[----:B------:R-:W-:-:S05]  /*ba70*/  MOV R0, 0xff800000 ;  /* 0xff80000000007802 */ /* 0x000fca0000000f00 */
[----:B------:R1:W-:Y:S02]  /*ba80*/  STG.E [R6.64], R0 ;  /* 0x0000000006007986 */ /* 0x0003e4000c101906 */
.L_x_46:
[----:B---3--:R-:W-:Y:S05]  /*ba90*/  BSYNC B0 ;  /* 0x0000000000007941 */ /* 0x008fea0003800000 */
.L_x_45:
[----:B------:R-:W2:Y:S01]  /*baa0*/  S2R R15, SR_CTAID.X ;  /* 0x00000000000f7919 */ /* 0x000ea20000002500 */
[----:B-1----:R-:W-:Y:S01]  /*bab0*/  IMAD R0, R5, c[0x0][0x3a0], RZ ;  /* 0x0000e80005007a24 */ /* 0x002fe200078e02ff */
[----:B------:R-:W-:Y:S01]  /*bac0*/  SHF.R.S32.HI R5, RZ, 0x1f, R11 ;  /* 0x0000001fff057819 */ /* 0x000fe2000001140b */
[C---:B------:R-:W-:Y:S01]  /*bad0*/  IMAD.WIDE.U32 R2, R4.reuse, c[0x0][0x3a0], RZ ;  /* 0x0000e80004027a25 */ /* 0x040fe200078e00ff */
[----:B------:R-:W-:Y:S01]  /*bae0*/  MOV R6, c[0x0][0x4e8] ;  /* 0x00013a0000067a02 */ /* 0x000fe20000000f00 */
[----:B------:R-:W-:Y:S01]  /*baf0*/  BSSY B0, `(.L_x_47) ;  /* 0x000003b000007945 */ /* 0x000fe20003800000 */
[----:B------:R-:W-:Y:S01]  /*bb00*/  LEA.HI R5, R5, R11, RZ, 0x2 ;  /* 0x0000000b05057211 */ /* 0x000fe200078f10ff */
[----:B------:R-:W-:Y:S01]  /*bb10*/  IMAD R0, R4, c[0x0][0x3a4], R0 ;  /* 0x0000e90004007a24 */ /* 0x000fe200078e0200 */
[----:B------:R-:W-:Y:S01]  /*bb20*/  ISETP.NE.AND P0, PT, R6, 0x1, PT ;  /* 0x000000010600780c */ /* 0x000fe20003f05270 */
[----:B------:R-:W-:Y:S01]  /*bb30*/  IMAD R6, R10, c[0x0][0x3f0], RZ ;  /* 0x0000fc000a067a24 */ /* 0x000fe200078e02ff */
[----:B------:R-:W-:Y:S01]  /*bb40*/  LOP3.LUT R4, R5, 0xfffffffc, RZ, 0xc0, !PT ;  /* 0xfffffffc05047812 */ /* 0x000fe200078ec0ff */
[----:B-----5:R-:W-:Y:S01]  /*bb50*/  IMAD R13, R13, c[0x0][0x4e8], RZ ;  /* 0x00013a000d0d7a24 */ /* 0x020fe200078e02ff */
[----:B------:R-:W-:Y:S01]  /*bb60*/  IADD3 R3, R3, R0, RZ ;  /* 0x0000000003037210 */ /* 0x000fe20007ffe0ff */
[----:B------:R-:W-:-:S02]  /*bb70*/  IMAD R0, R14, c[0x0][0x3e8], RZ ;  /* 0x0000fa000e007a24 */ /* 0x000fc400078e02ff */
[----:B------:R-:W-:Y:S01]  /*bb80*/  IMAD.IADD R8, R11, 0x1, -R4 ;  /* 0x000000010b087824 */ /* 0x000fe200078e0a04 */
[----:B------:R-:W-:Y:S01]  /*bb90*/  SHF.R.S32.HI R11, RZ, 0x2, R5 ;  /* 0x00000002ff0b7819 */ /* 0x000fe20000011405 */
[C---:B------:R-:W-:Y:S02]  /*bba0*/  IMAD R0, R12.reuse, c[0x0][0x3ec], R0 ;  /* 0x0000fb000c007a24 */ /* 0x040fe400078e0200 */
[----:B------:R-:W-:Y:S01]  /*bbb0*/  IMAD.WIDE.U32 R2, R12, c[0x0][0x3e8], R2 ;  /* 0x0000fa000c027a25 */ /* 0x000fe200078e0002 */
[----:B------:R-:W-:-:S03]  /*bbc0*/  LEA R4, R8, R11, 0x5 ;  /* 0x0000000b08047211 */ /* 0x000fc600078e28ff */
[----:B------:R-:W-:Y:S01]  /*bbd0*/  IMAD R7, R9, c[0x0][0x3f4], R6 ;  /* 0x0000fd0009077a24 */ /* 0x000fe200078e0206 */
[----:B------:R-:W-:Y:S01]  /*bbe0*/  IADD3 R3, R0, R3, RZ ;  /* 0x0000000300037210 */ /* 0x000fe20007ffe0ff */
[C---:B--2---:R-:W-:Y:S01]  /*bbf0*/  IMAD R4, R15.reuse, 0x80, R4 ;  /* 0x000000800f047824 */ /* 0x044fe200078e0204 */
[----:B------:R-:W-:-:S03]  /*bc00*/  LEA R11, R15, R11, 0x7 ;  /* 0x0000000b0f0b7211 */ /* 0x000fc600078e38ff */
[----:B------:R-:W-:Y:S01]  /*bc10*/  @P0 IMAD.HI.U32 R5, R4, c[0x0][0x4ec], RZ ;  /* 0x00013b0004050a27 */ /* 0x000fe200078e00ff */
[----:B------:R-:W-:-:S03]  /*bc20*/  MOV R0, R4 ;  /* 0x0000000400007202 */ /* 0x000fc60000000f00 */
[----:B------:R-:W-:Y:S01]  /*bc30*/  IMAD.WIDE.U32 R2, R9, c[0x0][0x3f0], R2 ;  /* 0x0000fc0009027a25 */ /* 0x000fe200078e0002 */
[----:B------:R-:W-:-:S04]  /*bc40*/  @P0 SHF.R.U32.HI R0, RZ, c[0x0][0x4f0], R5 ;  /* 0x00013c00ff000a19 */ /* 0x000fc80000011605 */
[--C-:B------:R-:W-:Y:S01]  /*bc50*/  SHF.R.S32.HI R6, RZ, 0x1f, R0.reuse ;  /* 0x0000001fff067819 */ /* 0x100fe20000011400 */
[----:B------:R-:W-:Y:S01]  /*bc60*/  IMAD.MOV R5, RZ, RZ, -R0 ;  /* 0x000000ffff057224 */ /* 0x000fe200078e0a00 */
[----:B------:R-:W-:-:S03]  /*bc70*/  IADD3 R3, R3, R7, RZ ;  /* 0x0000000703037210 */ /* 0x000fc60007ffe0ff */
[----:B------:R-:W-:Y:S02]  /*bc80*/  IMAD R6, R6, c[0x0][0x3e0], RZ ;  /* 0x0000f80006067a24 */ /* 0x000fe400078e02ff */
[----:B------:R-:W-:Y:S02]  /*bc90*/  IMAD R5, R5, c[0x0][0x4e8], R4 ;  /* 0x00013a0005057a24 */ /* 0x000fe400078e0204 */
[----:B------:R-:W-:-:S03]  /*bca0*/  IMAD.WIDE.U32 R2, R0, c[0x0][0x3e0], R2 ;  /* 0x0000f80000027a25 */ /* 0x000fc600078e0002 */
[----:B------:R-:W-:Y:S01]  /*bcb0*/  SHF.R.S32.HI R4, RZ, 0x1f, R5 ;  /* 0x0000001fff047819 */ /* 0x000fe20000011405 */
[----:B------:R-:W-:-:S05]  /*bcc0*/  IMAD R0, R0, c[0x0][0x3e4], R6 ;  /* 0x0000f90000007a24 */ /* 0x000fca00078e0206 */
[----:B------:R-:W-:Y:S01]  /*bcd0*/  IADD3 R3, R3, R0, RZ ;  /* 0x0000000003037210 */ /* 0x000fe20007ffe0ff */
[----:B------:R-:W-:-:S04]  /*bce0*/  IMAD R0, R4, c[0x0][0x3d8], RZ ;  /* 0x0000f60004007a24 */ /* 0x000fc800078e02ff */
[C---:B------:R-:W-:Y:S02]  /*bcf0*/  IMAD R0, R5.reuse, c[0x0][0x3dc], R0 ;  /* 0x0000f70005007a24 */ /* 0x040fe400078e0200 */
[----:B------:R-:W-:-:S04]  /*bd00*/  IMAD.WIDE.U32 R2, R5, c[0x0][0x3d8], R2 ;  /* 0x0000f60005027a25 */ /* 0x000fc800078e0002 */
[----:B------:R-:W-:Y:S01]  /*bd10*/  IMAD.IADD R0, R3, 0x1, R0 ;  /* 0x0000000103007824 */ /* 0x000fe200078e0200 */
[----:B------:R-:W-:-:S04]  /*bd20*/  LEA R14, P0, R2, c[0x0][0x380], 0x1 ;  /* 0x0000e000020e7a11 */ /* 0x000fc800078008ff */
[----:B------:R-:W-:Y:S02]  /*bd30*/  LEA.HI.X R12, R2, c[0x0][0x384], R0, 0x1, P0 ;  /* 0x0000e100020c7a11 */ /* 0x000fe400000f0c00 */
[----:B------:R-:W-:Y:S01]  /*bd40*/  ISETP.GE.AND P0, PT, R11, R13, PT ;  /* 0x0000000d0b00720c */ /* 0x000fe20003f06270 */
[----:B------:R1:W2:Y:S01]  /*bd50*/  SHFL.IDX PT, R2, R14, RZ, 0x1c1f ;  /* 0x001c1fff0e027589 */ /* 0x0002a200000e0000 */
[----:B------:R-:W-:-:S03]  /*bd60*/  SHF.L.U32 R0, R8, 0x3, RZ ;  /* 0x0000000308007819 */ /* 0x000fc600000006ff */
[----:B------:R1:W3:Y:S01]  /*bd70*/  SHFL.IDX PT, R3, R12, RZ, 0x1c1f ;  /* 0x001c1fff0c037589 */ /* 0x0002e200000e0000 */
[C---:B------:R-:W-:Y:S02]  /*bd80*/  IADD3 R9, R0.reuse, 0x20, RZ ;  /* 0x0000002000097810 */ /* 0x040fe40007ffe0ff */
[----:B------:R-:W-:-:S05]  /*bd90*/  IADD3 R10, R0, 0x40, RZ ;  /* 0x00000040000a7810 */ /* 0x000fca0007ffe0ff */
[----:B------:R-:W-:Y:S05]  /*bda0*/  @P0 BRA `(.L_x_48) ;  /* 0x000000f000000947 */ /* 0x000fea0003800000 */
        /* <DEDUP_REMOVED lines=10> */
[----:B------:R2:W-:Y:S02]  /*be50*/  @!P2 ST.E.128 [R6.64], RZ ;  /* 0x000000ff0600a985 */ /* 0x0005e4000c101d06 */
[----:B------:R-:W-:-:S04]  /*be60*/  @!P1 IMAD.WIDE R4, R5, 0x2, R2 ;  /* 0x0000000205049825 */ /* 0x000fc800078e0202 */
[----:B------:R-:W-:Y:S01]  /*be70*/  @!P0 IMAD.WIDE R2, R8, 0x2, R2 ;  /* 0x0000000208028825 */ /* 0x000fe200078e0202 */
[----:B------:R2:W-:Y:S04]  /*be80*/  @!P1 ST.E.128 [R4.64], RZ ;  /* 0x000000ff04009985 */ /* 0x0005e8000c101d06 */
[----:B------:R2:W-:Y:S02]  /*be90*/  @!P0 ST.E.128 [R2.64], RZ ;  /* 0x000000ff02008985 */ /* 0x0005e4000c101d06 */
.L_x_48:
[----:B------:R-:W-:Y:S05]  /*bea0*/  BSYNC B0 ;  /* 0x0000000000007941 */ /* 0x000fea0003800000 */
.L_x_47:
[----:B--2---:R-:W-:Y:S01]  /*beb0*/  IADD3 R4, R11, 0x20, RZ ;  /* 0x000000200b047810 */ /* 0x004fe20007ffe0ff */
[----:B---3--:R2:W3:Y:S01]  /*bec0*/  SHFL.IDX PT, R3, R12, 0x1, 0x1c1f ;  /* 0x003c1f000c037f89 */ /* 0x0084e200000e0000 */
[----:B------:R-:W-:Y:S02]  /*bed0*/  BSSY B0, `(.L_x_49) ;  /* 0x0000013000007945 */ /* 0x000fe40003800000 */
[----:B------:R-:W-:Y:S01]  /*bee0*/  ISETP.GE.AND P0, PT, R4, R13, PT ;  /* 0x0000000d0400720c */ /* 0x000fe20003f06270 */
[----:B------:R2:W4:-:S12]  /*bef0*/  SHFL.IDX PT, R2, R14, 0x1, 0x1c1f ;  /* 0x003c1f000e027f89 */ /* 0x00051800000e0000 */
[----:B------:R-:W-:Y:S05]  /*bf00*/  @P0 BRA `(.L_x_50) ;  /* 0x000000f000000947 */ /* 0x000fea0003800000 */
[----:B------:R-:W-:Y:S02]  /*bf10*/  ISETP.GE.AND P1, PT, R9, c[0x0][0x3c8], PT ;  /* 0x0000f20009007a0c */ /* 0x000fe40003f26270 */
        /* <DEDUP_REMOVED lines=14> */
.L_x_50:
[----:B------:R-:W-:Y:S05]  /*c000*/  BSYNC B0 ;  /* 0x0000000000007941 */ /* 0x000fea0003800000 */
.L_x_49:
[----:B---3--:R-:W-:Y:S01]  /*c010*/  IADD3 R4, R11, 0x40, RZ ;  /* 0x000000400b047810 */ /* 0x008fe20007ffe0ff */
[----:B------:R3:W1:Y:S01]  /*c020*/  SHFL.IDX PT, R3, R12, 0x2, 0x1c1f ;  /* 0x005c1f000c037f89 */ /* 0x00066200000e0000 */
[----:B------:R-:W-:Y:S02]  /*c030*/  BSSY B0, `(.L_x_51) ;  /* 0x0000013000007945 */ /* 0x000fe40003800000 */
[----:B------:R-:W-:Y:S01]  /*c040*/  ISETP.GE.AND P0, PT, R4, R13, PT ;  /* 0x0000000d0400720c */ /* 0x000fe20003f06270 */
[----:B----4-:R3:W4:-:S12]  /*c050*/  SHFL.IDX PT, R2, R14, 0x2, 0x1c1f ;  /* 0x005c1f000e027f89 */ /* 0x01071800000e0000 */
[----:B------:R-:W-:Y:S05]  /*c060*/  @P0 BRA `(.L_x_52) ;  /* 0x000000f000000947 */ /* 0x000fea0003800000 */
[----:B------:R-:W-:Y:S02]  /*c070*/  ISETP.GE.AND P1, PT, R9, c[0x0][0x3c8], PT ;  /* 0x0000f20009007a0c */ /* 0x000fe40003f26270 */
[----:B------:R-:W-:Y:S02]  /*c080*/  ISETP.GE.AND P0, PT, R10, c[0x0][0x3c8], PT ;  /* 0x0000f2000a007a0c */ /* 0x000fe40003f06270 */
[----:B------:R-:W-:-:S09]  /*c090*/  ISETP.GE.AND P2, PT, R0, c[0x0][0x3c8], PT ;  /* 0x0000f20000007a0c */ /* 0x000fd20003f46270 */
[----:B------:R-:W-:Y:S02]  /*c0a0*/  @!P1 SHF.R.S32.HI R5, RZ, 0x1f, R9 ;  /* 0x0000001fff059819 */ /* 0x000fe40000011409 */
[----:B------:R-:W-:Y:S02]  /*c0b0*/  @!P0 SHF.R.S32.HI R4, RZ, 0x1f, R10 ;  /* 0x0000001fff048819 */ /* 0x000fe4000001140a */
[----:B------:R-:W-:Y:S01]  /*c0c0*/  @!P1 LEA.HI R5, R5, R9, RZ, 0x3 ;  /* 0x0000000905059211 */ /* 0x000fe200078f18ff */
[--C-:B-1--4-:R-:W-:Y:S01]  /*c0d0*/  @!P2 IMAD.WIDE R6, R0, 0x2, R2.reuse ;  /* 0x000000020006a825 */ /* 0x112fe200078e0202 */
        /* <DEDUP_REMOVED lines=8> */
.L_x_52:
[----:B------:R-:W-:Y:S05]  /*c160*/  BSYNC B0 ;  /* 0x0000000000007941 */ /* 0x000fea0003800000 */
.L_x_51:
[----:B-1----:R-:W-:Y:S01]  /*c170*/  IADD3 R4, R11, 0x60, RZ ;  /* 0x000000600b047810 */ /* 0x002fe20007ffe0ff */
[----:B------:R1:W2:Y:S03]  /*c180*/  SHFL.IDX PT, R3, R12, 0x3, 0x1c1f ;  /* 0x007c1f000c037f89 */ /* 0x0002a600000e0000 */
[----:B------:R-:W-:Y:S01]  /*c190*/  ISETP.GE.AND P0, PT, R4, R13, PT ;  /* 0x0000000d0400720c */ /* 0x000fe20003f06270 */
[----:B----4-:R1:W4:-:S12]  /*c1a0*/  SHFL.IDX PT, R2, R14, 0x3, 0x1c1f ;  /* 0x007c1f000e027f89 */ /* 0x01031800000e0000 */
[----:B------:R-:W-:Y:S05]  /*c1b0*/  @P0 EXIT ;  /* 0x000000000000094d */ /* 0x000fea0003800000 */
[----:B------:R-:W-:Y:S02]  /*c1c0*/  ISETP.GE.AND P0, PT, R9, c[0x0][0x3c8], PT ;  /* 0x0000f20009007a0c */ /* 0x000fe40003f06270 */
[----:B------:R-:W-:-:S11]  /*c1d0*/  ISETP.GE.AND P1, PT, R0, c[0x0][0x3c8], PT ;  /* 0x0000f20000007a0c */ /* 0x000fd60003f26270 */
[----:B------:R-:W-:Y:S02]  /*c1e0*/  @!P0 SHF.R.S32.HI R4, RZ, 0x1f, R9 ;  /* 0x0000001fff048819 */ /* 0x000fe40000011409 */
[----:B--2-4-:R-:W-:Y:S02]  /*c1f0*/  @!P1 IMAD.WIDE R6, R0, 0x2, R2 ;  /* 0x0000000200069825 */ /* 0x014fe400078e0202 */
[----:B------:R-:W-:-:S03]  /*c200*/  @!P0 LEA.HI R4, R4, R9, RZ, 0x3 ;  /* 0x0000000904048211 */ /* 0x000fc600078f18ff */
[----:B------:R2:W-:Y:S01]  /*c210*/  @!P1 ST.E.128 [R6.64], RZ ;  /* 0x000000ff06009985 */ /* 0x0005e2000c101d06 */
[----:B------:R-:W-:-:S05]  /*c220*/  @!P0 LOP3.LUT R4, R4, 0xfffffff8, RZ, 0xc0, !PT ;  /* 0xfffffff804048812 */ /* 0x000fca00078ec0ff */
[----:B------:R-:W-:-:S05]  /*c230*/  @!P0 IMAD.WIDE R4, R4, 0x2, R2 ;  /* 0x0000000204048825 */ /* 0x000fca00078e0202 */
[----:B------:R2:W-:Y:S01]  /*c240*/  @!P0 ST.E.128 [R4.64], RZ ;  /* 0x000000ff04008985 */ /* 0x0005e2000c101d06 */
[----:B------:R-:W-:-:S13]  /*c250*/  ISETP.GE.AND P0, PT, R10, c[0x0][0x3c8], PT ;  /* 0x0000f2000a007a0c */ /* 0x000fda0003f06270 */
[----:B------:R-:W-:Y:S05]  /*c260*/  @P0 EXIT ;  /* 0x000000000000094d */ /* 0x000fea0003800000 */
[----:B------:R-:W-:-:S04]  /*c270*/  SHF.R.S32.HI R0, RZ, 0x1f, R10 ;  /* 0x0000001fff007819 */ /* 0x000fc8000001140a */
[----:B------:R-:W-:-:S04]  /*c280*/  LEA.HI R0, R0, R10, RZ, 0x3 ;  /* 0x0000000a00007211 */ /* 0x000fc800078f18ff */
[----:B------:R-:W-:-:S05]  /*c290*/  LOP3.LUT R0, R0, 0xfffffff8, RZ, 0xc0, !PT ;  /* 0xfffffff800007812 */ /* 0x000fca00078ec0ff */
[----:B------:R-:W-:-:S05]  /*c2a0*/  IMAD.WIDE R2, R0, 0x2, R2 ;  /* 0x0000000200027825 */ /* 0x000fca00078e0202 */
[----:B------:R-:W-:Y:S01]  /*c2b0*/  ST.E.128 [R2.64], RZ ;  /* 0x000000ff02007985 */ /* 0x000fe2000c101d06 */
[----:B------:R-:W-:Y:S05]  /*c2c0*/  EXIT ;  /* 0x000000000000794d */ /* 0x000fea0003800000 */
.L_x_53:
        /* <DEDUP_REMOVED lines=11> */
.L_x_856:


//--------------------- .text._ZN7cutlass13device_kernelIN5flash19enable_sm80_to_sm89INS1_16FlashAttnFwdSm80INS1_25CollectiveMainloopFwdSm80ILi4ELi1ELb0EN4cute5tupleIJNS5_1CILi128EEENS7_ILi64EEENS7_ILi96EEEEEELi96ENS_10bfloat16_tEfNS_4arch4Sm80ELb0ELb0ELb1ELb1ELb1ELb1ELb1ELb0EEENS1_21CollectiveEpilogueFwdINS6_IJS8_SA_S9_EEENS6_IJNS7_ILi1EEESI_SI_EEESC_SE_Li128ELb1ELb1ELb0ELb0EEENS1_19SingleTileSchedulerILb1ELb0ELb1ELi128EEEEEEEEEvNT_6ParamsE --------------------------
	.section	.text._ZN7cutlass13device_kernelIN5flash19enable_sm80_to_sm89INS1_16FlashAttnFwdSm80INS1_25CollectiveMainloopFwdSm80ILi4ELi1ELb0EN4cute5tupleIJNS5_1CILi128EEENS7_ILi64EEENS7_ILi96EEEEEELi96ENS_10bfloat16_tEfNS_4arch4Sm80ELb0ELb0ELb1ELb1ELb1ELb1ELb1ELb0EEENS1_21CollectiveEpilogueFwdINS6_IJS8_SA_S9_EEENS6_IJNS7_ILi1EEESI_SI_EEESC_SE_Li128ELb1ELb1ELb0ELb0EEENS1_19SingleTileSchedulerILb1ELb0ELb1ELi128EEEEEEEEEvNT_6ParamsE,"ax",@progbits
	.sectioninfo	@"SHI_REGISTERS=255"
	.align	128
.text._ZN7cutlass13device_kernelIN5flash19enable_sm80_to_sm89INS1_16FlashAttnFwdSm80INS1_25CollectiveMainloopFwdSm80ILi4ELi1ELb0EN4cute5tupleIJNS5_1CILi128EEENS7_ILi64EEENS7_ILi96EEEEEELi96ENS_10bfloat16_tEfNS_4arch4Sm80ELb0ELb0ELb1ELb1ELb1ELb1ELb1ELb0EEENS1_21CollectiveEpilogueFwdINS6_IJS8_SA_S9_EEENS6_IJNS7_ILi1EEESI_SI_EEESC_SE_Li128ELb1ELb1ELb0ELb0EEENS1_19SingleTileSchedulerILb1ELb0ELb1ELi128EEEEEEEEEvNT_6ParamsE:
        .type           _ZN7cutlass13device_kernelIN5flash19enable_sm80_to_sm89INS1_16FlashAttnFwdSm80INS1_25CollectiveMainloopFwdSm80ILi4ELi1ELb0EN4cute5tupleIJNS5_1CILi128EEENS7_ILi64EEENS7_ILi96EEEEEELi96ENS_10bfloat16_tEfNS_4arch4Sm80ELb0ELb0ELb1ELb1ELb1ELb1ELb1ELb0EEENS1_21CollectiveEpilogueFwdINS6_IJS8_SA_S9_EEENS6_IJNS7_ILi1EEESI_SI_EEESC_SE_Li128ELb1ELb1ELb0ELb0EEENS1_19SingleTileSchedulerILb1ELb0ELb1ELi128EEEEEEEEEvNT_6ParamsE,@function
        .size           _ZN7cutlass13device_kernelIN5flash19enable_sm80_to_sm89INS1_16FlashAttnFwdSm80INS1_25CollectiveMainloopFwdSm80ILi4ELi1ELb0EN4cute5tupleIJNS5_1CILi128EEENS7_ILi64EEENS7_ILi96EEEEEELi96ENS_10bfloat16_tEfNS_4arch4Sm80ELb0ELb0ELb1ELb1ELb1ELb1ELb1ELb0EEENS1_21CollectiveEpilogueFwdINS6_IJS8_SA_S9_EEENS6_IJNS7_ILi1EEESI_SI_EEESC_SE_Li128ELb1ELb1ELb0ELb0EEENS1_19SingleTileSchedulerILb1ELb0ELb1ELi128EEEEEEEEEvNT_6ParamsE,(.L_x_857 - _ZN7cutlass13device_kernelIN5flash19enable_sm80_to_sm89INS1_16FlashAttnFwdSm80INS1_25CollectiveMainloopFwdSm80ILi4ELi1ELb0EN4cute5tupleIJNS5_1CILi128EEENS7_ILi64EEENS7_ILi96EEEEEELi96ENS_10bfloat16_tEfNS_4arch4Sm80ELb0ELb0ELb1ELb1ELb1ELb1ELb1ELb0EEENS1_21CollectiveEpilogueFwdINS6_IJS8_SA_S9_EEENS6_IJNS7_ILi1EEESI_SI_EEESC_SE_Li128ELb1ELb1ELb0ELb0EEENS1_19SingleTileSchedulerILb1ELb0ELb1ELi128EEEEEEEEEvNT_6ParamsE)
        .other          _ZN7cutlass13device_kernelIN5flash19enable_sm80_to_sm89INS1_16FlashAttnFwdSm80INS1_25CollectiveMainloopFwdSm80ILi4ELi1ELb0EN4cute5tupleIJNS5_1CILi128EEENS7_ILi64EEENS7_ILi96EEEEEELi96ENS_10bfloat16_tEfNS_4arch4Sm80ELb0ELb0ELb1ELb1ELb1ELb1ELb1ELb0EEENS1_21CollectiveEpilogueFwdINS6_IJS8_SA_S9_EEENS6_IJNS7_ILi1EEESI_SI_EEESC_SE_Li128ELb1ELb1ELb0ELb0EEENS1_19SingleTileSchedulerILb1ELb0ELb1ELi128EEEEEEEEEvNT_6ParamsE,@"STO_CUDA_ENTRY STV_DEFAULT"
_ZN7cutlass13device_kernelIN5flash19enable_sm80_to_sm89INS1_16FlashAttnFwdSm80INS1_25CollectiveMainloopFwdSm80ILi4ELi1ELb0EN4cute5tupleIJNS5_1CILi128EEENS7_ILi64EEENS7_ILi96EEEEEELi96ENS_10bfloat16_tEfNS_4arch4Sm80ELb0ELb0ELb1ELb1ELb1ELb1ELb1ELb0EEENS1_21CollectiveEpilogueFwdINS6_IJS8_SA_S9_EEENS6_IJNS7_ILi1EEESI_SI_EEESC_SE_Li128ELb1ELb1ELb0ELb0EEENS1_19SingleTileSchedulerILb1ELb0ELb1ELi128EEEEEEEEEvNT_6ParamsE:
        /* <DEDUP_REMOVED lines=17> */
.L_x_55:
        /* <DEDUP_REMOVED lines=8> */
.L_x_57:
[----:B------:R-:W-:-:S05]  /*0190*/  MOV R0, c[0x0][0x54c] ;  /* 0x0001530000007a02 */ /* 0x000fca0000000f00 */
.L_x_56:
[----:B-----5:R-:W-:Y:S01]  /*01a0*/  IMAD R0, R0, c[0x0][0x548], RZ ;  /* 0x0001520000007a24 */ /* 0x020fe200078e02ff */
[----:B-1----:R-:W-:-:S04]  /*01b0*/  SHF.L.U32 R2, R177, 0x7, RZ ;  /* 0x00000007b1027819 */ /* 0x002fc800000006ff */
[----:B------:R-:W-:-:S04]  /*01c0*/  ISETP.GE.AND P0, PT, R2, R0, PT ;  /* 0x000000000200720c */ /* 0x000fc80003f06270 */
[----:B------:R-:W-:-:S05]  /*01d0*/  SEL R0, R5, 0xffffffff, !P0 ;  /* 0xffffffff05007807 */ /* 0x000fca0004000000 */
[----:B------:R1:W-:Y:S01]  /*01e0*/  STL [R1+0x20], R0 ;  /* 0x0000200001007387 */ /* 0x0003e20000100800 */
[----:B------:R-:W-:Y:S05]  /*01f0*/  BRA `(.L_x_58) ;  /* 0x0000013000007947 */ /* 0x000fea0003800000 */
.L_x_54:
[----:B---3--:R-:W-:-:S04]  /*0200*/  ISETP.NE.U32.AND P0, PT, RZ, c[0x0][0x568], PT ;  /* 0x00015a00ff007a0c */ /* 0x008fc80003f05070 */
[----:B------:R-:W-:-:S13]  /*0210*/  ISETP.NE.AND.EX P0, PT, RZ, c[0x0][0x56c], PT, P0 ;  /* 0x00015b00ff007a0c */ /* 0x000fda0003f05300 */
[----:B------:R-:W-:Y:S05]  /*0220*/  @!P0 BRA `(.L_x_59) ;  /* 0x0000002000008947 */ /* 0x000fea0003800000 */
[----:B------:R1:W5:Y:S01]  /*0230*/  LDG.E R0, [R2.64] ;  /* 0x0000000602007981 */ /* 0x000362000c1e1900 */
[----:B------:R-:W-:Y:S05]  /*0240*/  BRA `(.L_x_60) ;  /* 0x0000009000007947 */ /* 0x000fea0003800000 */
.L_x_59:
        /* <DEDUP_REMOVED lines=8> */
.L_x_61:
[----:B------:R-:W-:-:S05]  /*02d0*/  MOV R0, c[0x0][0x54c] ;  /* 0x0001530000007a02 */ /* 0x000fca0000000f00 */
.L_x_60:
[----:B-----5:R-:W-:Y:S01]  /*02e0*/  IMAD R0, R0, c[0x0][0x548], RZ ;  /* 0x0001520000007a24 */ /* 0x020fe200078e02ff */
[----:B-1----:R-:W-:-:S04]  /*02f0*/  SHF.L.U32 R2, R177, 0x7, RZ ;  /* 0x00000007b1027819 */ /* 0x002fc800000006ff */
[----:B------:R-:W-:-:S04]  /*0300*/  ISETP.GE.AND P0, PT, R2, R0, PT ;  /* 0x000000000200720c */ /* 0x000fc80003f06270 */
[----:B------:R-:W-:-:S05]  /*0310*/  SEL R0, R5, 0xffffffff, !P0 ;  /* 0xffffffff05007807 */ /* 0x000fca0004000000 */
[----:B------:R1:W-:Y:S04]  /*0320*/  STL [R1+0x20], R0 ;  /* 0x0000200001007387 */ /* 0x0003e80000100800 */
.L_x_58:
[----:B------:R-:W2:Y:S02]  /*0330*/  LDL R38, [R1+0x20] ;  /* 0x0000200001267983 */ /* 0x000ea40000100800 */
[----:B--2---:R-:W-:-:S13]  /*0340*/  ISETP.GE.AND P0, PT, R38, RZ, PT ;  /* 0x000000ff2600720c */ /* 0x004fda0003f06270 */
[----:B------:R-:W-:Y:S05]  /*0350*/  @!P0 EXIT ;  /* 0x000000000000894d */ /* 0x000fea0003800000 */
[----:B------:R-:W-:Y:S01]  /*0360*/  ISETP.NE.U32.AND P0, PT, RZ, c[0x0][0x370], PT ;  /* 0x0000dc00ff007a0c */ /* 0x000fe20003f05070 */
[----:B------:R-:W-:Y:S01]  /*0370*/  CS2R R14, SRZ ;  /* 0x00000000000e7805 */ /* 0x000fe2000001ff00 */
[----:B------:R-:W-:Y:S01]  /*0380*/  ISETP.NE.U32.AND P1, PT, RZ, c[0x0][0x360], PT ;  /* 0x0000d800ff007a0c */ /* 0x000fe20003f25070 */
[----:B------:R-:W-:Y:S01]  /*0390*/  IMAD.MOV.U32 R159, RZ, RZ, RZ ;  /* 0x000000ffff9f7224 */ /* 0x000fe200078e00ff */
[----:B------:R-:W-:Y:S01]  /*03a0*/  ISETP.NE.AND.EX P2, PT, RZ, c[0x0][0x374], PT, P0 ;  /* 0x0000dd00ff007a0c */ /* 0x000fe20003f45300 */
[----:B------:R-:W-:Y:S01]  /*03b0*/  IMAD.MOV.U32 R12, RZ, RZ, RZ ;  /* 0x000000ffff0c7224 */ /* 0x000fe200078e00ff */
[----:B------:R-:W-:Y:S01]  /*03c0*/  ISETP.NE.AND.EX P0, PT, RZ, c[0x0][0x364], PT, P1 ;  /* 0x0000d900ff007a0c */ /* 0x000fe20003f05310 */
[CC--:B------:R-:W-:Y:S01]  /*03d0*/  IMAD.WIDE R6, R38.reuse, R13.reuse, c[0x0][0x348] ;  /* 0x0000d20026067625 */ /* 0x0c0fe200078e020d */
[----:B------:R-:W-:Y:S02]  /*03e0*/  ISETP.NE.U32.AND P1, PT, RZ, c[0x0][0x348], PT ;  /* 0x0000d200ff007a0c */ /* 0x000fe40003f25070 */
[----:B------:R-:W-:Y:S01]  /*03f0*/  ISETP.NE.U32.AND P3, PT, RZ, c[0x0][0x350], PT ;  /* 0x0000d400ff007a0c */ /* 0x000fe20003f65070 */
[----:B------:R-:W-:Y:S01]  /*0400*/  IMAD.WIDE R4, R38, R13, c[0x0][0x350] ;  /* 0x0000d40026047625 */ /* 0x000fe200078e020d */
[----:B------:R-:W-:-:S02]  /*0410*/  ISETP.NE.U32.AND P4, PT, RZ, c[0x0][0x358], PT ;  /* 0x0000d600ff007a0c */ /* 0x000fc40003f85070 */
[----:B------:R-:W-:Y:S01]  /*0420*/  ISETP.NE.AND.EX P1, PT, RZ, c[0x0][0x34c], PT, P1 ;  /* 0x0000d300ff007a0c */ /* 0x000fe20003f25310 */
[CC--:B------:R-:W-:Y:S01]  /*0430*/  IMAD.WIDE R2, R38.reuse, R13.reuse, c[0x0][0x358] ;  /* 0x0000d60026027625 */ /* 0x0c0fe200078e020d */
[----:B------:R-:W-:Y:S02]  /*0440*/  ISETP.NE.AND.EX P3, PT, RZ, c[0x0][0x354], PT, P3 ;  /* 0x0000d500ff007a0c */ /* 0x000fe40003f65330 */
[----:B------:R-:W-:Y:S01]  /*0450*/  ISETP.NE.AND.EX P4, PT, RZ, c[0x0][0x35c], PT, P4 ;  /* 0x0000d700ff007a0c */ /* 0x000fe20003f85340 */
[----:B------:R-:W-:Y:S01]  /*0460*/  @P2 IMAD.WIDE R10, R38, R13, c[0x0][0x370] ;  /* 0x0000dc00260a2625 */ /* 0x000fe200078e020d */
[----:B------:R-:W2:Y:S01]  /*0470*/  S2R R36, SR_CTAID.Y ;  /* 0x0000000000247919 */ /* 0x000ea20000002600 */
[----:B------:R-:W-:Y:S02]  /*0480*/  ULDC UR5, c[0x0][0x2ac] ;  /* 0x0000ab0000057ab9 */ /* 0x000fe40000000800 */
[----:B------:R-:W-:Y:S01]  /*0490*/  ULDC UR4, c[0x0][0x1d0] ;  /* 0x0000740000047ab9 */ /* 0x000fe20000000800 */
[----:B------:R-:W3:Y:S01]  /*04a0*/  @P2 LDG.E R14, [R10.64] ;  /* 0x000000060a0e2981 */ /* 0x000ee2000c1e1900 */
[----:B------:R-:W-:-:S02]  /*04b0*/  IMAD.MOV.U32 R161, RZ, RZ, c[0x0][0x168] ;  /* 0x00005a00ffa17624 */ /* 0x000fc400078e00ff */
[----:B------:R-:W-:Y:S01]  /*04c0*/  @P0 IMAD.WIDE R8, R38, R13, c[0x0][0x360] ;  /* 0x0000d80026080625 */ /* 0x000fe200078e020d */
[----:B------:R4:W5:Y:S04]  /*04d0*/  @P1 LDG.E R159, [R6.64] ;  /* 0x00000006069f1981 */ /* 0x000968000c1e1900 */
[----:B------:R4:W5:Y:S04]  /*04e0*/  @P3 LDG.E R15, [R4.64] ;  /* 0x00000006040f3981 */ /* 0x000968000c1e1900 */
[----:B------:R4:W5:Y:S01]  /*04f0*/  @P4 LDG.E R12, [R2.64] ;  /* 0x00000006020c4981 */ /* 0x000962000c1e1900 */
[----:B------:R-:W-:-:S03]  /*0500*/  UIMAD UR4, UR5, UR4, URZ ;  /* 0x00000004050472a4 */ /* 0x000fc6000f8e023f */
[----:B------:R1:W5:Y:S01]  /*0510*/  @P0 LDG.E R161, [R8.64] ;  /* 0x0000000608a10981 */ /* 0x000362000c1e1900 */
[----:B------:R-:W-:Y:S01]  /*0520*/  IMAD.MOV.U32 R106, RZ, RZ, c[0x0][0x228] ;  /* 0x00008a00ff6a7624 */ /* 0x000fe200078e00ff */
[----:B--2---:R-:W-:Y:S01]  /*0530*/  SHF.R.S32.HI R37, RZ, 0x1f, R36 ;  /* 0x0000001fff257819 */ /* 0x004fe20000011424 */
[----:B-1----:R-:W-:Y:S01]  /*0540*/  IMAD.U32 R8, RZ, RZ, UR4 ;  /* 0x00000004ff087e24 */ /* 0x002fe2000f8e00ff */
[----:B---3--:R4:W-:Y:S01]  /*0550*/  STL [R1+0x28], R14 ;  /* 0x0000280e01007387 */ /* 0x0089e20000100800 */
[----:B------:R-:W-:Y:S05]  /*0560*/  @P0 BRA `(.L_x_62) ;  /* 0x0000004000000947 */ /* 0x000fea0003800000 */
[----:B------:R-:W-:Y:S05]  /*0570*/  @!P1 BRA `(.L_x_62) ;  /* 0x0000003000009947 */ /* 0x000fea0003800000 */
[----:B------:R1:W2:Y:S04]  /*0580*/  LDG.E R0, [R6.64] ;  /* 0x0000000606007981 */ /* 0x0002a8000c1e1900 */
[----:B-1--4-:R-:W2:Y:S02]  /*0590*/  LDG.E R6, [R6.64+0x4] ;  /* 0x0000040606067981 */ /* 0x012ea4000c1e1900 */
[----:B--2--5:R-:W-:-:S02]  /*05a0*/  IADD3 R161, -R0, R6, RZ ;  /* 0x0000000600a17210 */ /* 0x024fc40007ffe1ff */
.L_x_62:
[----:B------:R-:W-:-:S04]  /*05b0*/  ISETP.NE.U32.AND P0, PT, RZ, c[0x0][0x368], PT ;  /* 0x0000da00ff007a0c */ /* 0x000fc80003f05070 */
[----:B------:R-:W-:-:S13]  /*05c0*/  ISETP.NE.AND.EX P0, PT, RZ, c[0x0][0x36c], PT, P0 ;  /* 0x0000db00ff007a0c */ /* 0x000fda0003f05300 */
[----:B------:R-:W-:Y:S05]  /*05d0*/  @!P0 BRA `(.L_x_63) ;  /* 0x0000003000008947 */ /* 0x000fea0003800000 */
[----:B----4-:R-:W-:-:S05]  /*05e0*/  IMAD.WIDE R4, R38, R13, c[0x0][0x368] ;  /* 0x0000da0026047625 */ /* 0x010fca00078e020d */
[----:B------:R1:W5:Y:S01]  /*05f0*/  LDG.E R8, [R4.64] ;  /* 0x0000000604087981 */ /* 0x000362000c1e1900 */
[----:B------:R-:W-:Y:S05]  /*0600*/  BRA `(.L_x_64) ;  /* 0x0000004000007947 */ /* 0x000fea0003800000 */
.L_x_63:
[----:B------:R-:W-:Y:S05]  /*0610*/  @!P3 BRA `(.L_x_64) ;  /* 0x000000300000b947 */ /* 0x000fea0003800000 */
[----:B------:R1:W2:Y:S04]  /*0620*/  LDG.E R0, [R4.64] ;  /* 0x0000000604007981 */ /* 0x0002a8000c1e1900 */
[----:B-1--4-:R-:W2:Y:S02]  /*0630*/  LDG.E R4, [R4.64+0x4] ;  /* 0x0000040604047981 */ /* 0x012ea4000c1e1900 */
[----:B--2---:R-:W-:Y:S02]  /*0640*/  IADD3 R8, -R0, R4, RZ ;  /* 0x0000000400087210 */ /* 0x004fe40007ffe1ff */
.L_x_64:
[----:B-1--4-:R1:W2:Y:S04]  /*0650*/  @P4 LDG.E R5, [R2.64] ;  /* 0x0000000602054981 */ /* 0x0122a8000c1e1900 */
[----:B------:R1:W2:Y:S01]  /*0660*/  @P4 LDG.E R4, [R2.64+0x4] ;  /* 0x0000040602044981 */ /* 0x0002a2000c1e1900 */
[----:B------:R-:W-:Y:S01]  /*0670*/  ISETP.NE.U32.AND P0, PT, RZ, c[0x0][0x378], PT ;  /* 0x0000de00ff007a0c */ /* 0x000fe20003f05070 */
[----:B-----5:R-:W-:-:S03]  /*0680*/  IMAD.MOV.U32 R157, RZ, RZ, R8 ;  /* 0x000000ffff9d7224 */ /* 0x020fc600078e0008 */
[----:B------:R-:W-:Y:S01]  /*0690*/  ISETP.NE.AND.EX P0, PT, RZ, c[0x0][0x37c], PT, P0 ;  /* 0x0000df00ff007a0c */ /* 0x000fe20003f05300 */
[----:B------:R-:W-:-:S12]  /*06a0*/  IMAD.IADD R0, R8, 0x1, -R14 ;  /* 0x0000000108007824 */ /* 0x000fd800078e0a0e */
[----:B-1----:R-:W-:-:S05]  /*06b0*/  @P0 IMAD.WIDE R2, R38, R13, c[0x0][0x378] ;  /* 0x0000de0026020625 */ /* 0x002fca00078e020d */
[----:B------:R1:W5:Y:S01]  /*06c0*/  @P0 LDG.E R157, [R2.64] ;  /* 0x00000006029d0981 */ /* 0x000362000c1e1900 */
[----:B--2---:R-:W-:-:S04]  /*06d0*/  @P4 IMAD.IADD R106, R4, 0x1, -R5 ;  /* 0x00000001046a4824 */ /* 0x004fc800078e0a05 */
[----:B------:R-:W-:-:S05]  /*06e0*/  IMAD.IADD R169, R0, 0x1, R106 ;  /* 0x0000000100a97824 */ /* 0x000fca00078e026a */
[----:B-1----:R-:W-:-:S04]  /*06f0*/  IADD3 R2, R169, 0x3f, RZ ;  /* 0x0000003fa9027810 */ /* 0x002fc80007ffe0ff */
[----:B------:R-:W-:-:S04]  /*0700*/  SHF.R.S32.HI R3, RZ, 0x1f, R2 ;  /* 0x0000001fff037819 */ /* 0x000fc80000011402 */
[----:B------:R-:W-:Y:S01]  /*0710*/  LEA.HI R6, R3, R2, RZ, 0x6 ;  /* 0x0000000203067211 */ /* 0x000fe200078f30ff */
[----:B------:R-:W-:-:S03]  /*0720*/  IMAD.MOV R2, RZ, RZ, -R0 ;  /* 0x000000ffff027224 */ /* 0x000fc600078e0a00 */
[----:B------:R-:W-:Y:S01]  /*0730*/  LOP3.LUT R173, R6, 0xffffffc0, RZ, 0xc0, !PT ;  /* 0xffffffc006ad7812 */ /* 0x000fe200078ec0ff */
[----:B------:R1:W-:Y:S01]  /*0740*/  STL [R1], R6 ;  /* 0x0000000601007387 */ /* 0x0003e20000100800 */
[----:B------:R-:W-:-:S03]  /*0750*/  IMNMX R2, RZ, R2, !PT ;  /* 0x00000002ff027217 */ /* 0x000fc60007800200 */
[----:B------:R-:W-:Y:S01]  /*0760*/  IMAD.IADD R0, R173, 0x1, -R0 ;  /* 0x00000001ad007824 */ /* 0x000fe200078e0a00 */
[----:B------:R-:W-:-:S04]  /*0770*/  SHF.R.U32.HI R145, RZ, 0x6, R2 ;  /* 0x00000006ff917819 */ /* 0x000fc80000011602 */
[----:B------:R-:W-:Y:S01]  /*0780*/  IMNMX R0, R0, R106, PT ;  /* 0x0000006a00007217 */ /* 0x000fe20003800200 */
[----:B------:R-:W-:-:S03]  /*0790*/  IMAD.MOV.U32 R4, RZ, RZ, R145 ;  /* 0x000000ffff047224 */ /* 0x000fc600078e0091 */
[----:B------:R-:W-:-:S13]  /*07a0*/  ISETP.GT.AND P0, PT, R0, R2, PT ;  /* 0x000000020000720c */ /* 0x000fda0003f04270 */
[----:B------:R-:W-:-:S04]  /*07b0*/  @P0 IADD3 R0, R0, 0x3f, RZ ;  /* 0x0000003f00000810 */ /* 0x000fc80007ffe0ff */
[----:B------:R-:W-:-:S04]  /*07c0*/  @P0 SHF.R.S32.HI R2, RZ, 0x1f, R0 ;  /* 0x0000001fff020819 */ /* 0x000fc80000011400 */
[----:B------:R-:W-:-:S04]  /*07d0*/  @P0 LEA.HI R0, R2, R0, RZ, 0x6 ;  /* 0x0000000002000211 */ /* 0x000fc800078f30ff */
[----:B------:R-:W-:-:S04]  /*07e0*/  @P0 SHF.R.S32.HI R4, RZ, 0x6, R0 ;  /* 0x00000006ff040819 */ /* 0x000fc80000011400 */
[----:B------:R-:W-:-:S13]  /*07f0*/  ISETP.GT.AND P0, PT, R4, R145, PT ;  /* 0x000000910400720c */ /* 0x000fda0003f04270 */
[----:B------:R-:W-:Y:S05]  /*0800*/  @!P0 BRA `(.L_x_65) ;  /* 0x000055d000008947 */ /* 0x000fea0003800000 */
[----:B-1----:R-:W-:-:S04]  /*0810*/  ISETP.NE.U32.AND P3, PT, RZ, c[0x0][0x340], PT ;  /* 0x0000d000ff007a0c */ /* 0x002fc80003f65070 */
[----:B------:R-:W-:-:S13]  /*0820*/  ISETP.NE.AND.EX P3, PT, RZ, c[0x0][0x344], PT, P3 ;  /* 0x0000d100ff007a0c */ /* 0x000fda0003f65330 */
[----:B------:R-:W-:-:S05]  /*0830*/  @P3 IMAD.WIDE R2, R38, R13, c[0x0][0x340] ;  /* 0x0000d00026023625 */ /* 0x000fca00078e020d */
[----:B------:R1:W2:Y:S01]  /*0840*/  @P3 LDG.E R35, [R2.64] ;  /* 0x0000000602233981 */ /* 0x0002a2000c1e1900 */
[----:B------:R-:W-:Y:S01]  /*0850*/  SHF.R.S32.HI R16, RZ, 0x1f, R175 ;  /* 0x0000001fff107819 */ /* 0x000fe200000114af */
[----:B------:R-:W-:Y:S01]  /*0860*/  IMAD.MOV.U32 R17, RZ, RZ, c[0x0][0x238] ;  /* 0x00008e00ff117624 */ /* 0x000fe200078e00ff */
[----:B------:R-:W-:Y:S01]  /*0870*/  IADD3 R79, R4, -0x1, RZ ;  /* 0xffffffff044f7810 */ /* 0x000fe20007ffe0ff */
[----:B------:R-:W-:Y:S01]  /*0880*/  IMAD.MOV.U32 R156, RZ, RZ, 0x6 ;  /* 0x00000006ff9c7424 */ /* 0x000fe200078e00ff */
[CC--:B------:R-:W-:Y:S01]  /*0890*/  LEA.HI R14, R16.reuse, R175.reuse, RZ, 0x2 ;  /* 0x000000af100e7211 */ /* 0x0c0fe200078f10ff */
[----:B------:R-:W-:Y:S01]  /*08a0*/  IMAD.IADD R152, R15, 0x1, R8 ;  /* 0x000000010f987824 */ /* 0x000fe200078e0208 */
[-C--:B------:R-:W-:Y:S01]  /*08b0*/  LEA.HI R4, R16, R175.reuse, RZ, 0x3 ;  /* 0x000000af10047211 */ /* 0x080fe200078f18ff */
[C---:B------:R-:W-:Y:S01]  /*08c0*/  IMAD.SHL.U32 R165, R17.reuse, 0x40, RZ ;  /* 0x0000004011a57824 */ /* 0x040fe200078e00ff */
[----:B------:R-:W-:Y:S01]  /*08d0*/  LOP3.LUT R0, R14, 0x1ffffffc, RZ, 0xc0, !PT ;  /* 0x1ffffffc0e007812 */ /* 0x000fe200078ec0ff */
[----:B------:R-:W-:Y:S01]  /*08e0*/  IMAD.MOV.U32 R158, RZ, RZ, 0x5 ;  /* 0x00000005ff9e7424 */ /* 0x000fe200078e00ff */
[----:B------:R-:W-:Y:S01]  /*08f0*/  SHF.R.S32.HI R7, RZ, 0x2, R14 ;  /* 0x00000002ff077819 */ /* 0x000fe2000001140e */
[----:B------:R-:W-:Y:S01]  /*0900*/  IMAD.SHL.U32 R164, R17, 0x20, RZ ;  /* 0x0000002011a47824 */ /* 0x000fe200078e00ff */
[----:B------:R-:W-:Y:S01]  /*0910*/  LEA.HI R6, R16, R175, RZ, 0x5 ;  /* 0x000000af10067211 */ /* 0x000fe200078f28ff */
[----:B------:R-:W-:Y:S01]  /*0920*/  IMAD.WIDE.U32 R166, R36, c[0x0][0x210], RZ ;  /* 0x0000840024a67a25 */ /* 0x000fe200078e00ff */
[----:B------:R-:W-:Y:S01]  /*0930*/  IADD3 R110, P0, R7, R12, RZ ;  /* 0x0000000c076e7210 */ /* 0x000fe20007f1e0ff */
[----:B------:R-:W-:Y:S01]  /*0940*/  ULDC.U8 UR4, c[0x0][0x298] ;  /* 0x0000a60000047ab9 */ /* 0x000fe20000000000 */
[----:B------:R-:W-:Y:S01]  /*0950*/  LEA.HI R5, R14, R7, RZ, 0x1 ;  /* 0x000000070e057211 */ /* 0x000fe200078f08ff */
[----:B------:R-:W-:Y:S01]  /*0960*/  IMAD.SHL.U32 R6, R6, 0x8, RZ ;  /* 0x0000000806067824 */ /* 0x000fe200078e00ff */
[----:B------:R-:W-:Y:S01]  /*0970*/  SHF.R.S32.HI R29, RZ, 0x1f, R38 ;  /* 0x0000001fff1d7819 */ /* 0x000fe20000011426 */
[----:B------:R-:W-:Y:S01]  /*0980*/  IMAD.IADD R148, R106, 0x1, -R7 ;  /* 0x000000016a947824 */ /* 0x000fe200078e0a07 */
[----:B------:R-:W-:Y:S01]  /*0990*/  LOP3.LUT R5, R5, 0x7fffffe, RZ, 0xc0, !PT ;  /* 0x07fffffe05057812 */ /* 0x000fe200078ec0ff */
[----:B------:R-:W-:Y:S01]  /*09a0*/  IMAD.WIDE.U32 R170, R36, c[0x0][0x1e8], RZ ;  /* 0x00007a0024aa7a25 */ /* 0x000fe200078e00ff */
[----:B------:R-:W-:-:S02]  /*09b0*/  LOP3.LUT R9, R6, 0xffffff00, RZ, 0xc0, !PT ;  /* 0xffffff0006097812 */ /* 0x000fc400078ec0ff */
[----:B-1----:R-:W-:Y:S01]  /*09c0*/  SHF.R.S32.HI R3, RZ, 0x1f, R12 ;  /* 0x0000001fff037819 */ /* 0x002fe2000001140c */
[----:B------:R-:W-:Y:S01]  /*09d0*/  IMAD.IADD R2, R175, 0x1, -R0 ;  /* 0x00000001af027824 */ /* 0x000fe200078e0a00 */
[----:B------:R-:W-:Y:S01]  /*09e0*/  SHF.R.S32.HI R0, RZ, 0x3, R4 ;  /* 0x00000003ff007819 */ /* 0x000fe20000011404 */
[C---:B------:R-:W-:Y:S01]  /*09f0*/  IMAD.IADD R5, R7.reuse, 0x1, -R5 ;  /* 0x0000000107057824 */ /* 0x040fe200078e0a05 */
[----:B------:R-:W-:Y:S01]  /*0a00*/  LEA.HI.X.SX32 R111, R7, R3, 0x1, P0 ;  /* 0x00000003076f7211 */ /* 0x000fe200000f0eff */
[----:B------:R-:W-:Y:S01]  /*0a10*/  IMAD.SHL.U32 R12, R2, 0x8, RZ ;  /* 0x00000008020c7824 */ /* 0x000fe200078e00ff */
[----:B------:R-:W-:Y:S01]  /*0a20*/  SEL R30, R29, RZ, !P4 ;  /* 0x000000ff1d1e7207 */ /* 0x000fe20006000000 */
[----:B------:R-:W-:Y:S01]  /*0a30*/  IMAD.SHL.U32 R0, R0, 0x40, RZ ;  /* 0x0000004000007824 */ /* 0x000fe200078e00ff */
[----:B------:R-:W-:Y:S01]  /*0a40*/  SEL R108, R38, RZ, !P4 ;  /* 0x000000ff266c7207 */ /* 0x000fe20006000000 */
[----:B------:R-:W-:Y:S01]  /*0a50*/  IMAD R2, R111, c[0x0][0x238], RZ ;  /* 0x00008e006f027a24 */ /* 0x000fe200078e02ff */
[----:B------:R-:W-:Y:S01]  /*0a60*/  SHF.R.S32.HI R13, RZ, 0x1f, R12 ;  /* 0x0000001fff0d7819 */ /* 0x000fe2000001140c */
[----:B------:R-:W-:Y:S01]  /*0a70*/  IMAD R9, R5, 0x20, R9 ;  /* 0x0000002005097824 */ /* 0x000fe200078e0209 */
[----:B------:R-:W-:Y:S01]  /*0a80*/  LOP3.LUT R0, R0, 0xc0, RZ, 0xc0, !PT ;  /* 0x000000c000007812 */ /* 0x000fe200078ec0ff */
[C---:B------:R-:W-:Y:S01]  /*0a90*/  IMAD R4, R110.reuse, c[0x0][0x23c], R2 ;  /* 0x00008f006e047a24 */ /* 0x040fe200078e0202 */
[----:B------:R-:W-:Y:S01]  /*0aa0*/  SHF.L.U64.HI R160, R17, R156, c[0x0][0x23c] ;  /* 0x00008f0011a07619 */ /* 0x000fe2000001029c */
[----:B------:R-:W-:Y:S01]  /*0ab0*/  IMAD.WIDE.U32 R2, R110, c[0x0][0x238], R12 ;  /* 0x00008e006e027a25 */ /* 0x000fe200078e000c */
[----:B------:R-:W-:-:S02]  /*0ac0*/  LOP3.LUT R6, R0, 0x18, R12, 0xf8, !PT ;  /* 0x0000001800067812 */ /* 0x000fc400078ef80c */
[----:B------:R-:W-:Y:S01]  /*0ad0*/  SHF.R.U32.HI R0, RZ, 0x3, R0 ;  /* 0x00000003ff007819 */ /* 0x000fe20000011600 */
[----:B------:R-:W-:Y:S01]  /*0ae0*/  IMAD.IADD R3, R3, 0x1, R4 ;  /* 0x0000000103037824 */ /* 0x000fe200078e0204 */
[----:B------:R-:W-:Y:S01]  /*0af0*/  IADD3 R4, R12, 0x20, RZ ;  /* 0x000000200c047810 */ /* 0x000fe20007ffe0ff */
[----:B------:R-:W-:Y:S01]  /*0b00*/  IMAD R5, R37, c[0x0][0x240], RZ ;  /* 0x0000900025057a24 */ /* 0x000fe200078e02ff */
[----:B------:R-:W-:Y:S01]  /*0b10*/  LOP3.LUT R6, R6, R0, RZ, 0x3c, !PT ;  /* 0x0000000006067212 */ /* 0x000fe200078e3cff */
[----:B------:R-:W-:Y:S01]  /*0b20*/  IMAD.WIDE.U32 R2, R36, c[0x0][0x240], R2 ;  /* 0x0000900024027a25 */ /* 0x000fe200078e0002 */
[----:B------:R-:W-:Y:S02]  /*0b30*/  ISETP.GE.AND P6, PT, R4, c[0x0][0x1d4], PT ;  /* 0x0000750004007a0c */ /* 0x000fe40003fc6270 */
[----:B------:R-:W-:Y:S01]  /*0b40*/  SHF.R.S32.HI R4, RZ, 0x1f, R14 ;  /* 0x0000001fff047819 */ /* 0x000fe2000001140e */
[----:B------:R-:W-:Y:S01]  /*0b50*/  IMAD R5, R36, c[0x0][0x244], R5 ;  /* 0x0000910024057a24 */ /* 0x000fe200078e0205 */
[----:B------:R-:W-:Y:S01]  /*0b60*/  IADD3 R0, R12, 0x40, RZ ;  /* 0x000000400c007810 */ /* 0x000fe20007ffe0ff */
[----:B------:R-:W-:Y:S01]  /*0b70*/  IMAD R8, R79, -0x40, R148 ;  /* 0xffffffc04f087824 */ /* 0x000fe200078e0294 */
[----:B------:R-:W-:Y:S01]  /*0b80*/  LEA.HI R4, R4, R7, RZ, 0x2 ;  /* 0x0000000704047211 */ /* 0x000fe200078f10ff */
[----:B------:R-:W-:Y:S01]  /*0b90*/  IMAD.IADD R3, R3, 0x1, R5 ;  /* 0x0000000103037824 */ /* 0x000fe200078e0205 */
[----:B------:R-:W-:Y:S01]  /*0ba0*/  ISETP.GE.AND P5, PT, R0, c[0x0][0x1d4], PT ;  /* 0x0000750000007a0c */ /* 0x000fe20003fa6270 */
[----:B------:R-:W-:Y:S01]  /*0bb0*/  IMAD R0, R30, c[0x0][0x248], RZ ;  /* 0x000092001e007a24 */ /* 0x000fe200078e02ff */
[----:B------:R-:W-:Y:S01]  /*0bc0*/  LOP3.LUT R4, R4, 0xfffffffc, RZ, 0xc0, !PT ;  /* 0xfffffffc04047812 */ /* 0x000fe200078ec0ff */
[----:B------:R-:W-:Y:S01]  /*0bd0*/  IMAD.IADD R80, R9, 0x1, R6 ;  /* 0x0000000109507824 */ /* 0x000fe200078e0206 */
[----:B------:R-:W-:Y:S01]  /*0be0*/  LEA.HI R9, R175, R175, RZ, 0x1 ;  /* 0x000000afaf097211 */ /* 0x000fe200078f08ff */
[----:B------:R-:W-:Y:S01]  /*0bf0*/  IMAD.WIDE.U32 R116, R108, c[0x0][0x248], R2 ;  /* 0x000092006c747a25 */ /* 0x000fe200078e0002 */
[----:B------:R-:W-:-:S02]  /*0c00*/  ISETP.GE.AND P1, PT, R8, 0x1, PT ;  /* 0x000000010800780c */ /* 0x000fc40003f26270 */
[----:B------:R-:W-:Y:S01]  /*0c10*/  ISETP.GE.AND P0, PT, R12, c[0x0][0x1d4], PT ;  /* 0x000075000c007a0c */ /* 0x000fe20003f06270 */
[----:B------:R-:W-:Y:S01]  /*0c20*/  IMAD.IADD R21, R7, 0x1, -R4 ;  /* 0x0000000107157824 */ /* 0x000fe200078e0a04 */
[----:B------:R-:W-:Y:S01]  /*0c30*/  LOP3.LUT R5, R9, 0xfffffffe, RZ, 0xc0, !PT ;  /* 0xfffffffe09057812 */ /* 0x000fe200078ec0ff */
[----:B------:R-:W-:Y:S01]  /*0c40*/  IMAD R4, R108, c[0x0][0x24c], R0 ;  /* 0x000093006c047a24 */ /* 0x000fe200078e0200 */
[----:B------:R-:W-:Y:S01]  /*0c50*/  LEA.HI R6, R16, R175, RZ, 0x4 ;  /* 0x000000af10067211 */ /* 0x000fe200078f20ff */
[----:B------:R-:W-:Y:S01]  /*0c60*/  IMAD R10, R160, R79, RZ ;  /* 0x0000004fa00a7224 */ /* 0x000fe200078e02ff */
[----:B------:R-:W-:Y:S01]  /*0c70*/  SHF.R.S32.HI R11, RZ, 0x1f, R79 ;  /* 0x0000001fff0b7819 */ /* 0x000fe2000001144f */
[----:B------:R-:W-:Y:S01]  /*0c80*/  IMAD.IADD R115, R117, 0x1, R4 ;  /* 0x0000000175737824 */ /* 0x000fe200078e0204 */
[----:B------:R-:W-:Y:S01]  /*0c90*/  SHF.R.S32.HI R92, RZ, 0x1, R9 ;  /* 0x00000001ff5c7819 */ /* 0x000fe20000011409 */
[----:B------:R-:W-:Y:S01]  /*0ca0*/  IMAD.MOV.U32 R114, RZ, RZ, R116 ;  /* 0x000000ffff727224 */ /* 0x000fe200078e0074 */
[----:B------:R-:W-:Y:S01]  /*0cb0*/  P2R R113, PR, RZ, 0x1 ;  /* 0x00000001ff717803 */ /* 0x000fe20000000000 */
[----:B------:R-:W-:Y:S01]  /*0cc0*/  IMAD.IADD R28, R175, 0x1, -R5 ;  /* 0x00000001af1c7824 */ /* 0x000fe200078e0a05 */
[----:B------:R-:W-:Y:S01]  /*0cd0*/  LEA.HI R0, R9, R92, RZ, 0x1 ;  /* 0x0000005c09007211 */ /* 0x000fe200078f08ff */
[----:B------:R-:W-:Y:S01]  /*0ce0*/  IMAD.SHL.U32 R2, R6, 0x10, RZ ;  /* 0x0000001006027824 */ /* 0x000fe200078e00ff */
[----:B------:R-:W-:Y:S01]  /*0cf0*/  ISETP.NE.AND P4, PT, R113, RZ, PT ;  /* 0x000000ff7100720c */ /* 0x000fe20003f85270 */
[-C--:B------:R-:W-:Y:S01]  /*0d00*/  IMAD R10, R11, R165.reuse, R10 ;  /* 0x000000a50b0a7224 */ /* 0x080fe200078e020a */
[----:B------:R-:W-:Y:S01]  /*0d10*/  SHF.R.S32.HI R11, RZ, 0x1f, R92 ;  /* 0x0000001fff0b7819 */ /* 0x000fe2000001145c */
[----:B------:R-:W-:Y:S01]  /*0d20*/  IMAD.WIDE.U32 R4, R79, R165, R114 ;  /* 0x000000a54f047225 */ /* 0x000fe200078e0072 */
[----:B------:R-:W-:-:S02]  /*0d30*/  LOP3.LUT R9, R2, 0xffffff00, RZ, 0xc0, !PT ;  /* 0xffffff0002097812 */ /* 0x000fc400078ec0ff */
[----:B------:R-:W-:Y:S01]  /*0d40*/  LOP3.LUT R0, R0, 0x7fffffe, RZ, 0xc0, !PT ;  /* 0x07fffffe00007812 */ /* 0x000fe200078ec0ff */
[----:B------:R-:W-:Y:S01]  /*0d50*/  IMAD.SHL.U32 R32, R28, 0x4, RZ ;  /* 0x000000041c207824 */ /* 0x000fe200078e00ff */
[----:B------:R-:W-:Y:S01]  /*0d60*/  @P1 LEA R2, P2, R4, c[0x0][0x220], 0x1 ;  /* 0x0000880004021a11 */ /* 0x000fe200078408ff */
[----:B------:R-:W-:Y:S01]  /*0d70*/  IMAD.IADD R14, R5, 0x1, R10 ;  /* 0x00000001050e7824 */ /* 0x000fe200078e020a */
[----:B------:R-:W-:Y:S01]  /*0d80*/  ISETP.GT.AND P0, PT, R8, 0x20, PT ;  /* 0x000000200800780c */ /* 0x000fe20003f04270 */
[----:B------:R-:W-:Y:S01]  /*0d90*/  IMAD.SHL.U32 R24, R28, 0x8, RZ ;  /* 0x000000081c187824 */ /* 0x000fe200078e00ff */
[----:B------:R-:W-:Y:S01]  /*0da0*/  SHF.R.S32.HI R33, RZ, 0x1f, R32 ;  /* 0x0000001fff217819 */ /* 0x000fe20000011420 */
[----:B------:R-:W-:Y:S01]  /*0db0*/  IMAD R15, R11, c[0x0][0x280], RZ ;  /* 0x0000a0000b0f7a24 */ /* 0x000fe200078e02ff */
[----:B------:R-:W-:Y:S01]  /*0dc0*/  @P1 LEA.HI.X R3, R4, c[0x0][0x224], R14, 0x1, P2 ;  /* 0x0000890004031a11 */ /* 0x000fe200010f0c0e */
[----:B------:R-:W-:Y:S01]  /*0dd0*/  IMAD.IADD R0, R92, 0x1, -R0 ;  /* 0x000000015c007824 */ /* 0x000fe200078e0a00 */
[----:B------:R-:W-:Y:S01]  /*0de0*/  ISETP.GE.AND P2, PT, R24, c[0x0][0x27c], PT ;  /* 0x00009f0018007a0c */ /* 0x000fe20003f46270 */
[----:B------:R-:W-:Y:S01]  /*0df0*/  IMAD.SHL.U32 R80, R80, 0x2, RZ ;  /* 0x0000000250507824 */ /* 0x000fe200078e00ff */
[----:B------:R-:W-:Y:S01]  /*0e00*/  SHF.R.S32.HI R25, RZ, 0x1f, R24 ;  /* 0x0000001fff197819 */ /* 0x000fe20000011418 */
[C---:B------:R-:W-:Y:S01]  /*0e10*/  IMAD R15, R92.reuse, c[0x0][0x284], R15 ;  /* 0x0000a1005c0f7a24 */ /* 0x040fe200078e020f */
[----:B------:R-:W-:Y:S01]  /*0e20*/  SEL R5, RZ, c[0x0][0x27c], !P2 ;  /* 0x00009f00ff057a07 */ /* 0x000fe20005000000 */
[----:B------:R-:W-:Y:S01]  /*0e30*/  IMAD.WIDE.U32 R6, R92, c[0x0][0x280], R32 ;  /* 0x0000a0005c067a25 */ /* 0x000fe200078e0020 */
[----:B------:R-:W-:Y:S01]  /*0e40*/  @!PT LDS RZ, [RZ] ;  /* 0x00000000fffff984 */ /* 0x000fe20000000800 */
[----:B------:R-:W-:Y:S01]  /*0e50*/  @!PT LDS RZ, [RZ] ;  /* 0x00000000fffff984 */ /* 0x000fe20000000800 */
[----:B------:R-:W-:Y:S01]  /*0e60*/  @!PT LDS RZ, [RZ] ;  /* 0x00000000fffff984 */ /* 0x000fe20000000800 */
[----:B------:R1:W-:Y:S01]  /*0e70*/  @P1 LDGSTS.E.BYPASS.LTC128B.128 [R80+0x3100], [R2.64], !P4 ;  /* 0x0310000002501fae */ /* 0x0003e2000e101d46 */
[----:B------:R-:W-:-:S02]  /*0e80*/  SHF.L.U64.HI R158, R17, R158, c[0x0][0x23c] ;  /* 0x00008f00119e7619 */ /* 0x000fc4000001029e */
[----:B------:R-:W-:Y:S01]  /*0e90*/  IMAD R100, R0, 0x20, R9 ;  /* 0x0000002000647824 */ /* 0x000fe200078e0209 */
[----:B------:R1:W-:Y:S01]  /*0ea0*/  @P1 LDGSTS.E.BYPASS.LTC128B.128 [R80+0x4100], [R2.64+0x40], !P6 ;  /* 0x0410004002501fae */ /* 0x0003e2000f101d46 */
[----:B------:R-:W-:Y:S01]  /*0eb0*/  IMAD R0, R11, c[0x0][0x290], RZ ;  /* 0x0000a4000b007a24 */ /* 0x000fe200078e02ff */
[----:B------:R-:W-:Y:S01]  /*0ec0*/  IADD3 R34, R32, 0x10, RZ ;  /* 0x0000001020227810 */ /* 0x000fe20007ffe0ff */
[----:B------:R-:W-:Y:S01]  /*0ed0*/  IMAD.IADD R23, R7, 0x1, R15 ;  /* 0x0000000107177824 */ /* 0x000fe200078e020f */
[----:B------:R1:W-:Y:S01]  /*0ee0*/  @P1 LDGSTS.E.BYPASS.LTC128B.128 [R80+0x5100], [R2.64+0x80], !P5 ;  /* 0x0510008002501fae */ /* 0x0003e2000e901d46 */
[----:B------:R-:W-:Y:S01]  /*0ef0*/  IMAD.MOV.U32 R22, RZ, RZ, R6 ;  /* 0x000000ffff167224 */ /* 0x000fe200078e0006 */
[----:B------:R-:W-:Y:S01]  /*0f00*/  @P0 IADD3 R4, P1, R164, R4, RZ ;  /* 0x00000004a4040210 */ /* 0x000fe20007f3e0ff */
[----:B------:R-:W-:Y:S01]  /*0f10*/  IMAD.WIDE.U32 R8, R92, c[0x0][0x280], R24 ;  /* 0x0000a0005c087a25 */ /* 0x000fe200078e0018 */
[----:B------:R-:W-:Y:S02]  /*0f20*/  IADD3 R31, R32, 0x20, RZ ;  /* 0x00000020201f7810 */ /* 0x000fe40007ffe0ff */
[----:B------:R-:W-:Y:S01]  /*0f30*/  IADD3 R95, R24, 0x30, RZ ;  /* 0x00000030185f7810 */ /* 0x000fe20007ffe0ff */
[----:B------:R-:W-:Y:S01]  /*0f40*/  IMAD R0, R92, c[0x0][0x294], R0 ;  /* 0x0000a5005c007a24 */ /* 0x000fe200078e0200 */
[----:B------:R-:W-:Y:S01]  /*0f50*/  IADD3 R94, R24, 0x40, RZ ;  /* 0x00000040185e7810 */ /* 0x000fe20007ffe0ff */
[----:B------:R-:W-:Y:S01]  /*0f60*/  IMAD.WIDE.U32 R10, R92, c[0x0][0x290], R32 ;  /* 0x0000a4005c0a7a25 */ /* 0x000fe200078e0020 */
[----:B------:R-:W-:-:S02]  /*0f70*/  IADD3 R93, R24, 0x50, RZ ;  /* 0x00000050185d7810 */ /* 0x000fc40007ffe0ff */
[----:B------:R-:W-:Y:S01]  /*0f80*/  P2R R151, PR, RZ, 0x4 ;  /* 0x00000004ff977803 */ /* 0x000fe20000000000 */
[----:B------:R-:W-:-:S04]  /*0f90*/  IMAD.WIDE.U32 R6, R92, c[0x0][0x290], R24 ;  /* 0x0000a4005c067a25 */ /* 0x000fc800078e0018 */
[----:B------:R-:W-:Y:S02]  /*0fa0*/  IMAD.IADD R5, R24, 0x1, R5 ;  /* 0x0000000118057824 */ /* 0x000fe400078e0205 */
[----:B------:R-:W-:Y:S02]  /*0fb0*/  IMAD.IADD R17, R15, 0x1, R9 ;  /* 0x000000010f117824 */ /* 0x000fe400078e0209 */
[----:B------:R-:W-:Y:S02]  /*0fc0*/  IMAD.IADD R19, R11, 0x1, R0 ;  /* 0x000000010b137824 */ /* 0x000fe400078e0200 */
[----:B------:R-:W-:Y:S01]  /*0fd0*/  IMAD.IADD R15, R0, 0x1, R7 ;  /* 0x00000001000f7824 */ /* 0x000fe200078e0207 */
[----:B------:R-:W-:Y:S01]  /*0fe0*/  SHF.R.S32.HI R0, RZ, 0x1f, R5 ;  /* 0x0000001fff007819 */ /* 0x000fe20000011405 */
[----:B------:R-:W-:Y:S01]  /*0ff0*/  @P0 IMAD.X R14, R158, 0x1, R14, P1 ;  /* 0x000000019e0e0824 */ /* 0x000fe200008e060e */
[----:B-1----:R-:W-:Y:S01]  /*1000*/  @P0 LEA R2, P1, R4, c[0x0][0x220], 0x1 ;  /* 0x0000880004020a11 */ /* 0x002fe200078208ff */
[----:B------:R-:W-:Y:S01]  /*1010*/  IMAD.IADD R27, R32, 0x1, R34 ;  /* 0x00000001201b7824 */ /* 0x000fe200078e0222 */
[-C--:B------:R-:W-:Y:S01]  /*1020*/  LEA.HI R20, R0, R5.reuse, RZ, 0x3 ;  /* 0x0000000500147211 */ /* 0x080fe200078f18ff */
[----:B------:R-:W-:Y:S01]  /*1030*/  IMAD.MOV.U32 R16, RZ, RZ, R8 ;  /* 0x000000ffff107224 */ /* 0x000fe200078e0008 */
[----:B------:R-:W-:Y:S01]  /*1040*/  @P0 LEA.HI.X R3, R4, c[0x0][0x224], R14, 0x1, P1 ;  /* 0x0000890004030a11 */ /* 0x000fe200008f0c0e */
[----:B------:R-:W-:Y:S01]  /*1050*/  IMAD.IADD R26, R32, 0x1, R31 ;  /* 0x00000001201a7824 */ /* 0x000fe200078e021f */
[----:B------:R-:W-:Y:S01]  /*1060*/  LEA.HI R8, R0, R5, RZ, 0x5 ;  /* 0x0000000500087211 */ /* 0x000fe200078f28ff */
[----:B------:R-:W-:Y:S01]  /*1070*/  IMAD R0, R37, c[0x0][0x260], RZ ;  /* 0x0000980025007a24 */ /* 0x000fe200078e02ff */
[----:B------:R-:W-:Y:S01]  /*1080*/  ISETP.GE.AND P1, PT, R27, c[0x0][0x27c], PT ;  /* 0x00009f001b007a0c */ /* 0x000fe20003f26270 */
[----:B------:R-:W-:Y:S01]  /*1090*/  IMAD.MOV.U32 R14, RZ, RZ, R6 ;  /* 0x000000ffff0e7224 */ /* 0x000fe200078e0006 */
[----:B------:R2:W-:Y:S01]  /*10a0*/  @P0 LDGSTS.E.BYPASS.LTC128B.128 [R80+0x3900], [R2.64], !P4 ;  /* 0x0390000002500fae */ /* 0x0005e2000e101d46 */
[C---:B------:R-:W-:Y:S01]  /*10b0*/  IMAD R0, R36.reuse, c[0x0][0x264], R0 ;  /* 0x0000990024007a24 */ /* 0x040fe200078e0200 */
[----:B------:R-:W-:Y:S01]  /*10c0*/  SEL R6, RZ, c[0x0][0x27c], !P1 ;  /* 0x00009f00ff067a07 */ /* 0x000fe20004800000 */
[----:B------:R-:W-:Y:S01]  /*10d0*/  IMAD.WIDE.U32 R4, R36, c[0x0][0x260], R12 ;  /* 0x0000980024047a25 */ /* 0x000fe200078e000c */
[----:B------:R-:W-:Y:S01]  /*10e0*/  P2R R150, PR, RZ, 0x2 ;  /* 0x00000002ff967803 */ /* 0x000fe20000000000 */
[----:B------:R2:W-:Y:S01]  /*10f0*/  @P0 LDGSTS.E.BYPASS.LTC128B.128 [R80+0x4900], [R2.64+0x40], !P6 ;  /* 0x0490004002500fae */ /* 0x0005e2000f101d46 */
[----:B------:R-:W-:Y:S01]  /*1100*/  ISETP.GE.AND P1, PT, R26, c[0x0][0x27c], PT ;  /* 0x00009f001a007a0c */ /* 0x000fe20003f26270 */
[----:B------:R-:W-:Y:S01]  /*1110*/  IMAD.IADD R5, R5, 0x1, R0 ;  /* 0x0000000105057824 */ /* 0x000fe200078e0200 */
[----:B------:R-:W-:Y:S01]  /*1120*/  SHF.R.S32.HI R144, RZ, 0x3, R20 ;  /* 0x00000003ff907819 */ /* 0x000fe20000011414 */
[----:B------:R-:W-:Y:S01]  /*1130*/  IMAD.IADD R0, R6, 0x1, R27 ;  /* 0x0000000106007824 */ /* 0x000fe200078e021b */
[----:B------:R-:W-:Y:S01]  /*1140*/  SEL R6, RZ, c[0x0][0x27c], !P1 ;  /* 0x00009f00ff067a07 */ /* 0x000fe20004800000 */
[----:B------:R-:W-:Y:S01]  /*1150*/  IMAD.SHL.U32 R7, R21, 0x40, RZ ;  /* 0x0000004015077824 */ /* 0x000fe200078e00ff */
[----:B------:R2:W-:Y:S01]  /*1160*/  @P0 LDGSTS.E.BYPASS.LTC128B.128 [R80+0x5900], [R2.64+0x80], !P5 ;  /* 0x0590008002500fae */ /* 0x0005e2000e901d46 */
[----:B------:R-:W-:Y:S01]  /*1170*/  IMAD.SHL.U32 R8, R8, 0x40, RZ ;  /* 0x0000004008087824 */ /* 0x000fe200078e00ff */
[----:B------:R-:W-:Y:S01]  /*1180*/  SHF.R.S32.HI R9, RZ, 0x1f, R0 ;  /* 0x0000001fff097819 */ /* 0x000fe20000011400 */
[----:B------:R-:W-:Y:S01]  /*1190*/  IMAD.IADD R6, R6, 0x1, R26 ;  /* 0x0000000106067824 */ /* 0x000fe200078e021a */
[----:B------:R-:W-:Y:S01]  /*11a0*/  LOP3.LUT R98, R7, 0xc0, RZ, 0xc0, !PT ;  /* 0x000000c007627812 */ /* 0x000fe200078ec0ff */
[----:B------:R-:W-:Y:S01]  /*11b0*/  IMAD.MOV.U32 R18, RZ, RZ, R10 ;  /* 0x000000ffff127224 */ /* 0x000fe200078e000a */
[CC--:B------:R-:W-:Y:S01]  /*11c0*/  LEA.HI R136, R9.reuse, R0.reuse, RZ, 0x3 ;  /* 0x0000000009887211 */ /* 0x0c0fe200078f18ff */
[----:B------:R-:W-:Y:S01]  /*11d0*/  IMAD R7, R30, c[0x0][0x268], RZ ;  /* 0x00009a001e077a24 */ /* 0x000fe200078e02ff */
[----:B------:R-:W-:Y:S01]  /*11e0*/  LEA.HI R12, R9, R0, RZ, 0x5 ;  /* 0x00000000090c7211 */ /* 0x000fe200078f28ff */
[----:B------:R-:W0:Y:S01]  /*11f0*/  LDGDEPBAR ;  /* 0x00000000000079af */ /* 0x000e220000000000 */
[----:B------:R-:W-:Y:S01]  /*1200*/  SHF.R.S32.HI R0, RZ, 0x1f, R6 ;  /* 0x0000001fff007819 */ /* 0x000fe20000011406 */
[----:B------:R-:W-:Y:S01]  /*1210*/  IMAD R107, R108, c[0x0][0x26c], R7 ;  /* 0x00009b006c6b7a24 */ /* 0x000fe200078e0207 */
[----:B------:R-:W-:Y:S01]  /*1220*/  LOP3.LUT R10, R8, 0x7ffff800, RZ, 0xc0, !PT ;  /* 0x7ffff800080a7812 */ /* 0x000fe200078ec0ff */
[----:B------:R-:W-:Y:S01]  /*1230*/  IMAD.SHL.U32 R8, R12, 0x40, RZ ;  /* 0x000000400c087824 */ /* 0x000fe200078e00ff */
[-C--:B------:R-:W-:Y:S01]  /*1240*/  LEA.HI R11, R0, R6.reuse, RZ, 0x3 ;  /* 0x00000006000b7211 */ /* 0x080fe200078f18ff */
[----:B------:R-:W-:Y:S01]  /*1250*/  IMAD.WIDE.U32 R108, R108, c[0x0][0x268], R4 ;  /* 0x00009a006c6c7a25 */ /* 0x000fe200078e0004 */
[----:B------:R-:W-:-:S02]  /*1260*/  LEA.HI R0, R0, R6, RZ, 0x5 ;  /* 0x0000000600007211 */ /* 0x000fc400078f28ff */
[----:B------:R-:W-:Y:S01]  /*1270*/  SHF.R.U32.HI R99, RZ, 0x3, R98 ;  /* 0x00000003ff637819 */ /* 0x000fe20000011662 */
[----:B------:R-:W-:Y:S01]  /*1280*/  IMAD R4, R37, c[0x0][0x1e8], RZ ;  /* 0x00007a0025047a24 */ /* 0x000fe200078e02ff */
[----:B------:R-:W-:Y:S01]  /*1290*/  LOP3.LUT R6, R98, 0x18, R136, 0xf8, !PT ;  /* 0x0000001862067812 */ /* 0x000fe200078ef888 */
[----:B------:R-:W-:Y:S01]  /*12a0*/  IMAD.SHL.U32 R0, R0, 0x40, RZ ;  /* 0x0000004000007824 */ /* 0x000fe200078e00ff */
[----:B------:R-:W-:Y:S01]  /*12b0*/  LOP3.LUT R9, R98, 0x18, R20, 0xf8, !PT ;  /* 0x0000001862097812 */ /* 0x000fe200078ef814 */
[----:B------:R-:W-:Y:S01]  /*12c0*/  IMAD R4, R36, c[0x0][0x1ec], R4 ;  /* 0x00007b0024047a24 */ /* 0x000fe200078e0204 */
[----:B------:R-:W-:Y:S01]  /*12d0*/  LOP3.LUT R7, R98, 0x18, R11, 0xf8, !PT ;  /* 0x0000001862077812 */ /* 0x000fe200078ef80b */
[----:B------:R-:W-:Y:S01]  /*12e0*/  IMAD.MOV.U32 R162, RZ, RZ, c[0x0][0x280] ;  /* 0x0000a000ffa27624 */ /* 0x000fe200078e00ff */
[----:B------:R-:W-:Y:S01]  /*12f0*/  LOP3.LUT R12, R8, 0x7ffff800, RZ, 0xc0, !PT ;  /* 0x7ffff800080c7812 */ /* 0x000fe200078ec0ff */
[----:B------:R-:W-:Y:S01]  /*1300*/  IMAD.IADD R147, R171, 0x1, R4 ;  /* 0x00000001ab937824 */ /* 0x000fe200078e0204 */
[-C--:B------:R-:W-:Y:S01]  /*1310*/  LOP3.LUT R8, R6, R99.reuse, RZ, 0x3c, !PT ;  /* 0x0000006306087212 */ /* 0x080fe200078e3cff */
[----:B------:R-:W-:Y:S01]  /*1320*/  IMAD.MOV.U32 R163, RZ, RZ, c[0x0][0x290] ;  /* 0x0000a400ffa37624 */ /* 0x000fe200078e00ff */
[-C--:B------:R-:W-:Y:S01]  /*1330*/  LOP3.LUT R9, R9, R99.reuse, RZ, 0x3c, !PT ;  /* 0x0000006309097212 */ /* 0x080fe200078e3cff */
[----:B------:R-:W-:Y:S01]  /*1340*/  IMAD.MOV.U32 R172, RZ, RZ, c[0x0][0x2b8] ;  /* 0x0000ae00ffac7624 */ /* 0x000fe200078e00ff */
[----:B------:R-:W-:Y:S01]  /*1350*/  LOP3.LUT R6, R0, 0x7ffff800, RZ, 0xc0, !PT ;  /* 0x7ffff80000067812 */ /* 0x000fe200078ec0ff */
[----:B------:R-:W-:Y:S01]  /*1360*/  IMAD.MOV.U32 R168, RZ, RZ, c[0x0][0x27c] ;  /* 0x00009f00ffa87624 */ /* 0x000fe200078e00ff */
[----:B------:R-:W-:Y:S01]  /*1370*/  LOP3.LUT R0, R7, R99, RZ, 0x3c, !PT ;  /* 0x0000006307007212 */ /* 0x000fe200078e3cff */
[----:B------:R-:W-:Y:S01]  /*1380*/  IMAD R7, R37, c[0x0][0x210], RZ ;  /* 0x0000840025077a24 */ /* 0x000fe200078e02ff */
[--C-:B------:R-:W-:Y:S01]  /*1390*/  IADD3 R10, R9, R10, R100.reuse ;  /* 0x0000000a090a7210 */ /* 0x100fe20007ffe064 */
[----:B------:R-:W-:Y:S01]  /*13a0*/  IMAD.MOV.U32 R154, RZ, RZ, c[0x0][0x27c] ;  /* 0x00009f00ff9a7624 */ /* 0x000fe200078e00ff */
[----:B------:R-:W-:Y:S01]  /*13b0*/  IADD3 R9, R0, R6, R100 ;  /* 0x0000000600097210 */ /* 0x000fe20007ffe064 */
[----:B-----5:R-:W-:Y:S01]  /*13c0*/  IMAD.WIDE.U32 R124, R157, c[0x0][0x280], R22 ;  /* 0x0000a0009d7c7a25 */ /* 0x020fe200078e0016 */
[----:B------:R-:W-:-:S02]  /*13d0*/  SHF.R.S32.HI R0, RZ, 0x1f, R157 ;  /* 0x0000001fff007819 */ /* 0x000fc4000001149d */
[----:B------:R-:W-:Y:S01]  /*13e0*/  LOP3.LUT P0, RZ, R21, 0x2, RZ, 0xc0, !PT ;  /* 0x0000000215ff7812 */ /* 0x000fe2000780c0ff */
[C---:B------:R-:W-:Y:S01]  /*13f0*/  IMAD.WIDE.U32 R122, R157.reuse, c[0x0][0x290], R18 ;  /* 0x0000a4009d7a7a25 */ /* 0x040fe200078e0012 */
[----:B------:R-:W-:Y:S02]  /*1400*/  IADD3 R12, R8, R12, R100 ;  /* 0x0000000c080c7210 */ /* 0x000fe40007ffe064 */
[----:B------:R-:W-:Y:S01]  /*1410*/  SHF.R.S32.HI R4, RZ, 0x1f, R27 ;  /* 0x0000001fff047819 */ /* 0x000fe2000001141b */
[----:B------:R-:W-:Y:S01]  /*1420*/  IMAD R6, R0, c[0x0][0x280], RZ ;  /* 0x0000a00000067a24 */ /* 0x000fe200078e02ff */
[----:B------:R-:W-:Y:S01]  /*1430*/  SHF.L.U64.HI R155, R162, R156, c[0x0][0x284] ;  /* 0x0000a100a29b7619 */ /* 0x000fe2000001029c */
[----:B------:R-:W-:Y:S01]  /*1440*/  IMAD R5, R0, c[0x0][0x290], RZ ;  /* 0x0000a40000057a24 */ /* 0x000fe200078e02ff */
[----:B------:R-:W-:Y:S01]  /*1450*/  LEA.HI R4, R4, R27, RZ, 0x3 ;  /* 0x0000001b04047211 */ /* 0x000fe200078f18ff */
[----:B------:R-:W-:Y:S01]  /*1460*/  IMAD R0, R36, c[0x0][0x214], R7 ;  /* 0x0000850024007a24 */ /* 0x000fe200078e0207 */
[----:B------:R-:W-:Y:S01]  /*1470*/  P2R R149, PR, RZ, 0x2 ;  /* 0x00000002ff957803 */ /* 0x000fe20000000000 */
[----:B------:R-:W-:Y:S01]  /*1480*/  IMAD R8, R157, c[0x0][0x284], R6 ;  /* 0x0000a1009d087a24 */ /* 0x000fe200078e0206 */
[----:B------:R-:W-:Y:S01]  /*1490*/  SHF.R.S32.HI R6, RZ, 0x1f, R94 ;  /* 0x0000001fff067819 */ /* 0x000fe2000001145e */
[----:B------:R-:W-:Y:S01]  /*14a0*/  IMAD.IADD R146, R167, 0x1, R0 ;  /* 0x00000001a7927824 */ /* 0x000fe200078e0200 */
[----:B------:R-:W-:Y:S01]  /*14b0*/  SHF.R.S32.HI R0, RZ, 0x1f, R95 ;  /* 0x0000001fff007819 */ /* 0x000fe2000001145f */
[C---:B------:R-:W-:Y:S01]  /*14c0*/  IMAD R7, R157.reuse, c[0x0][0x294], R5 ;  /* 0x0000a5009d077a24 */ /* 0x040fe200078e0205 */
[----:B------:R-:W-:Y:S01]  /*14d0*/  SHF.R.S32.HI R5, RZ, 0x1f, R93 ;  /* 0x0000001fff057819 */ /* 0x000fe2000001145d */
[----:B------:R-:W-:Y:S01]  /*14e0*/  IMAD.WIDE.U32 R120, R157, c[0x0][0x280], R16 ;  /* 0x0000a0009d787a25 */ /* 0x000fe200078e0010 */
[----:B------:R-:W-:-:S02]  /*14f0*/  LEA.HI R90, R0, R95, RZ, 0x3 ;  /* 0x0000005f005a7211 */ /* 0x000fc400078f18ff */
[----:B------:R-:W-:Y:S01]  /*1500*/  SHF.R.S32.HI R0, RZ, 0x1f, R26 ;  /* 0x0000001fff007819 */ /* 0x000fe2000001141a */
[----:B------:R-:W-:Y:S01]  /*1510*/  IMAD.WIDE.U32 R118, R157, c[0x0][0x290], R14 ;  /* 0x0000a4009d767a25 */ /* 0x000fe200078e000e */
[----:B------:R-:W-:Y:S02]  /*1520*/  LEA.HI R6, R6, R94, RZ, 0x3 ;  /* 0x0000005e06067211 */ /* 0x000fe400078f18ff */
[----:B------:R-:W-:Y:S01]  /*1530*/  LEA.HI R86, R0, R26, RZ, 0x3 ;  /* 0x0000001a00567211 */ /* 0x000fe200078f18ff */
[----:B------:R-:W-:Y:S01]  /*1540*/  IMAD.SHL.U32 R162, R162, 0x40, RZ ;  /* 0x00000040a2a27824 */ /* 0x000fe200078e00ff */
[----:B------:R-:W-:Y:S01]  /*1550*/  LEA.HI R5, R5, R93, RZ, 0x3 ;  /* 0x0000005d05057211 */ /* 0x000fe200078f18ff */
[----:B------:R-:W-:Y:S01]  /*1560*/  IMAD.SHL.U32 R154, R154, 0x2, RZ ;  /* 0x000000029a9a7824 */ /* 0x000fe200078e00ff */
[----:B------:R-:W-:Y:S01]  /*1570*/  LOP3.LUT R87, R4, 0xfffffff8, RZ, 0xc0, !PT ;  /* 0xfffffff804577812 */ /* 0x000fe200078ec0ff */
[----:B------:R-:W-:Y:S01]  /*1580*/  IMAD R112, R28, 0x40, R92 ;  /* 0x000000401c707824 */ /* 0x000fe200078e025c */
[----:B------:R-:W-:Y:S01]  /*1590*/  LOP3.LUT R90, R90, 0xfffffff8, RZ, 0xc0, !PT ;  /* 0xfffffff85a5a7812 */ /* 0x000fe200078ec0ff */
[----:B------:R-:W-:Y:S01]  /*15a0*/  IMAD.IADD R142, R125, 0x1, R8 ;  /* 0x000000017d8e7824 */ /* 0x000fe200078e0208 */
[----:B------:R-:W-:Y:S01]  /*15b0*/  LOP3.LUT R89, R6, 0xfffffff8, RZ, 0xc0, !PT ;  /* 0xfffffff806597812 */ /* 0x000fe200078ec0ff */
[----:B------:R-:W-:Y:S01]  /*15c0*/  IMAD.IADD R140, R8, 0x1, R121 ;  /* 0x00000001088c7824 */ /* 0x000fe200078e0279 */
[----:B------:R-:W-:Y:S01]  /*15d0*/  LOP3.LUT R88, R5, 0xfffffff8, RZ, 0xc0, !PT ;  /* 0xfffffff805587812 */ /* 0x000fe200078ec0ff */
[----:B------:R-:W-:Y:S01]  /*15e0*/  IMAD.IADD R141, R123, 0x1, R7 ;  /* 0x000000017b8d7824 */ /* 0x000fe200078e0207 */
[----:B------:R-:W-:Y:S01]  /*15f0*/  LOP3.LUT R86, R86, 0xfffffff8, RZ, 0xc0, !PT ;  /* 0xfffffff856567812 */ /* 0x000fe200078ec0ff */
[----:B------:R-:W-:Y:S01]  /*1600*/  IMAD.IADD R139, R7, 0x1, R119 ;  /* 0x00000001078b7824 */ /* 0x000fe200078e0277 */
[C---:B------:R-:W-:Y:S01]  /*1610*/  SHF.L.U64.HI R156, R163.reuse, R156, c[0x0][0x294] ;  /* 0x0000a500a39c7619 */ /* 0x040fe2000001029c */
[----:B------:R-:W-:Y:S01]  /*1620*/  IMAD.SHL.U32 R163, R163, 0x40, RZ ;  /* 0x00000040a3a37824 */ /* 0x000fe200078e00ff */
[C---:B------:R-:W-:Y:S01]  /*1630*/  IADD3 R37, R32.reuse, 0x28, RZ ;  /* 0x0000002820257810 */ /* 0x040fe20007ffe0ff */
[----:B------:R-:W-:Y:S01]  /*1640*/  IMAD.IADD R107, R109, 0x1, R107 ;  /* 0x000000016d6b7824 */ /* 0x000fe200078e026b */
[----:B------:R-:W-:Y:S01]  /*1650*/  IADD3 R36, R32, 0x8, RZ ;  /* 0x0000000820247810 */ /* 0x000fe20007ffe0ff */
[----:B------:R-:W-:Y:S01]  /*1660*/  IMAD.SHL.U32 R134, R10, 0x2, RZ ;  /* 0x000000020a867824 */ /* 0x000fe200078e00ff */
[----:B------:R-:W-:Y:S01]  /*1670*/  SHF.R.S32.HI R105, RZ, 0x1f, R90 ;  /* 0x0000001fff697819 */ /* 0x000fe2000001145a */
[----:B------:R-:W-:Y:S01]  /*1680*/  IMAD.SHL.U32 R129, R12, 0x2, RZ ;  /* 0x000000020c817824 */ /* 0x000fe200078e00ff */
[----:B------:R-:W-:Y:S01]  /*1690*/  SHF.R.S32.HI R104, RZ, 0x1f, R89 ;  /* 0x0000001fff687819 */ /* 0x000fe20000011459 */
[----:B------:R-:W-:Y:S01]  /*16a0*/  IMAD.SHL.U32 R128, R9, 0x2, RZ ;  /* 0x0000000209807824 */ /* 0x000fe200078e00ff */
[----:B------:R-:W-:-:S02]  /*16b0*/  SHF.R.S32.HI R103, RZ, 0x1f, R88 ;  /* 0x0000001fff677819 */ /* 0x000fc40000011458 */
[----:B------:R-:W-:Y:S02]  /*16c0*/  SHF.R.S32.HI R102, RZ, 0x1f, R87 ;  /* 0x0000001fff667819 */ /* 0x000fe40000011457 */
[----:B------:R-:W-:Y:S02]  /*16d0*/  SHF.R.S32.HI R101, RZ, 0x1f, R86 ;  /* 0x0000001fff657819 */ /* 0x000fe40000011456 */
[----:B------:R-:W-:Y:S01]  /*16e0*/  SHF.R.S32.HI R135, RZ, 0x3, R11 ;  /* 0x00000003ff877819 */ /* 0x000fe2000001140b */
[----:B------:R-:W-:Y:S01]  /*16f0*/  BAR.SYNC.DEFER_BLOCKING 0x0 ;  /* 0x0000000000007b1d */ /* 0x000fe20000010000 */
[----:B------:R-:W-:Y:S02]  /*1700*/  ISETP.NE.AND P1, PT, R172, 0x1, PT ;  /* 0x00000001ac00780c */ /* 0x000fe40003f25270 */
[----:B--2---:R-:W-:Y:S01]  /*1710*/  @P3 SHF.R.S32.HI R3, RZ, 0x1f, R35 ;  /* 0x0000001fff033819 */ /* 0x004fe20000011423 */
[----:B------:R-:W-:Y:S02]  /*1720*/  @!P3 IMAD.MOV.U32 R3, RZ, RZ, R29 ;  /* 0x000000ffff03b224 */ /* 0x000fe400078e001d */
[----:B------:R-:W-:Y:S01]  /*1730*/  @P3 IMAD.MOV.U32 R2, RZ, RZ, R35 ;  /* 0x000000ffff023224 */ /* 0x000fe200078e0023 */
[----:B------:R-:W-:Y:S01]  /*1740*/  IADD3 R35, R32, 0x18, RZ ;  /* 0x0000001820237810 */ /* 0x000fe20007ffe0ff */
[----:B------:R-:W-:-:S02]  /*1750*/  @!P3 IMAD.MOV.U32 R2, RZ, RZ, R38 ;  /* 0x000000ffff02b224 */ /* 0x000fc400078e0026 */
[----:B------:R-:W-:Y:S02]  /*1760*/  IMAD R0, R3, c[0x0][0x2b0], RZ ;  /* 0x0000ac0003007a24 */ /* 0x000fe400078e02ff */
[----:B------:R-:W-:-:S04]  /*1770*/  IMAD.WIDE.U32 R126, R2, c[0x0][0x2b0], RZ ;  /* 0x0000ac00027e7a25 */ /* 0x000fc800078e00ff */
[----:B------:R-:W-:Y:S01]  /*1780*/  IMAD R3, R2, c[0x0][0x2b4], R0 ;  /* 0x0000ad0002037a24 */ /* 0x000fe200078e0200 */
[----:B------:R-:W-:Y:S02]  /*1790*/  LOP3.LUT R2, R98, 0x8, R24, 0xf8, !PT ;  /* 0x0000000862027812 */ /* 0x000fe400078ef818 */
[----:B------:R-:W-:Y:S01]  /*17a0*/  LOP3.LUT R0, R20, 0xfffffff8, RZ, 0xc0, !PT ;  /* 0xfffffff814007812 */ /* 0x000fe200078ec0ff */
[----:B------:R-:W-:Y:S01]  /*17b0*/  IMAD.IADD R143, R127, 0x1, R3 ;  /* 0x000000017f8f7824 */ /* 0x000fe200078e0203 */
[----:B------:R-:W-:Y:S02]  /*17c0*/  LOP3.LUT R2, R2, R99, RZ, 0x3c, !PT ;  /* 0x0000006302027212 */ /* 0x000fe400078e3cff */
[----:B------:R-:W-:Y:S01]  /*17d0*/  LOP3.LUT R3, R136, 0xfffffff8, RZ, 0xc0, !PT ;  /* 0xfffffff888037812 */ /* 0x000fe200078ec0ff */
[----:B------:R-:W-:Y:S01]  /*17e0*/  IMAD.SHL.U32 R137, R0, 0x2, RZ ;  /* 0x0000000200897824 */ /* 0x000fe200078e00ff */
[----:B------:R-:W-:Y:S01]  /*17f0*/  SHF.R.S32.HI R136, RZ, 0x3, R136 ;  /* 0x00000003ff887819 */ /* 0x000fe20000011488 */
[----:B------:R-:W-:Y:S01]  /*1800*/  IMAD.IADD R81, R100, 0x1, R2 ;  /* 0x0000000164517824 */ /* 0x000fe200078e0202 */
[----:B------:R-:W-:Y:S01]  /*1810*/  SHF.R.S32.HI R2, RZ, 0x1f, R0 ;  /* 0x0000001fff027819 */ /* 0x000fe20000011400 */
[----:B------:R-:W-:Y:S01]  /*1820*/  IMAD.SHL.U32 R132, R3, 0x2, RZ ;  /* 0x0000000203847824 */ /* 0x000fe200078e00ff */
[----:B------:R-:W-:-:S02]  /*1830*/  SHF.R.S32.HI R4, RZ, 0x1f, R3 ;  /* 0x0000001fff047819 */ /* 0x000fc40000011403 */
[----:B------:R-:W-:Y:S02]  /*1840*/  SHF.L.U64.HI R138, R0, 0x1, R2 ;  /* 0x00000001008a7819 */ /* 0x000fe40000010202 */
[----:B------:R-:W-:Y:S02]  /*1850*/  LOP3.LUT R0, R11, 0xfffffff8, RZ, 0xc0, !PT ;  /* 0xfffffff80b007812 */ /* 0x000fe400078ec0ff */
[----:B------:R-:W-:Y:S02]  /*1860*/  LEA R81, R81, 0x100, 0x1 ;  /* 0x0000010051517811 */ /* 0x000fe400078e08ff */
[----:B------:R-:W-:Y:S01]  /*1870*/  SHF.R.S32.HI R2, RZ, 0x1f, R0 ;  /* 0x0000001fff027819 */ /* 0x000fe20000011400 */
[----:B------:R-:W-:Y:S01]  /*1880*/  IMAD.SHL.U32 R130, R0, 0x2, RZ ;  /* 0x0000000200827824 */ /* 0x000fe200078e00ff */
[C---:B------:R-:W-:Y:S02]  /*1890*/  IADD3 R82, R81.reuse, 0x20, RZ ;  /* 0x0000002051527810 */ /* 0x040fe40007ffe0ff */
[----:B------:R-:W-:-:S02]  /*18a0*/  @P0 IADD3 R82, R81, -0x20, RZ ;  /* 0xffffffe051520810 */ /* 0x000fc40007ffe0ff */
[----:B------:R-:W-:Y:S02]  /*18b0*/  SHF.L.U64.HI R133, R3, 0x1, R4 ;  /* 0x0000000103857819 */ /* 0x000fe40000010204 */
[----:B------:R-:W-:Y:S02]  /*18c0*/  SHF.L.U64.HI R131, R0, 0x1, R2 ;  /* 0x0000000100837819 */ /* 0x000fe40000010202 */
[----:B------:R-:W-:Y:S02]  /*18d0*/  ISETP.GE.AND P0, PT, R168, 0x1, PT ;  /* 0x00000001a800780c */ /* 0x000fe40003f06270 */
.L_x_90:
[----:B------:R-:W-:Y:S01]  /*18e0*/  IMAD.SHL.U32 R91, R79, 0x40, RZ ;  /* 0x000000404f5b7824 */ /* 0x000fe200078e00ff */
[----:B------:R-:W-:Y:S04]  /*18f0*/  DEPBAR.LE SB0, 0x0 ;  /* 0x000080000000791a */ /* 0x000fe80000000000 */
[----:B-1----:R-:W-:Y:S01]  /*1900*/  IMAD.IADD R2, R112, 0x1, R91 ;  /* 0x0000000170027824 */ /* 0x002fe200078e025b */
[----:B------:R-:W-:Y:S01]  /*1910*/  ISETP.NE.AND P1, PT, R172, 0x1, PT ;  /* 0x00000001ac00780c */ /* 0x000fe20003f25270 */
[----:B------:R-:W-:Y:S01]  /*1920*/  IMAD.MOV.U32 R83, RZ, RZ, RZ ;  /* 0x000000ffff537224 */ /* 0x000fe200078e00ff */
[----:B------:R-:W-:Y:S01]  /*1930*/  ISETP.GE.AND P2, PT, R168, 0x1, PT ;  /* 0x00000001a800780c */ /* 0x000fe20003f46270 */
[----:B------:R-:W-:Y:S01]  /*1940*/  IMAD.IADD R0, R152, 0x1, R2 ;  /* 0x0000000198007824 */ /* 0x000fe200078e0202 */
[----:B------:R-:W-:Y:S01]  /*1950*/  ISETP.GE.AND P0, PT, R2, R106, PT ;  /* 0x0000006a0200720c */ /* 0x000fe20003f06270 */
[----:B------:R-:W-:Y:S02]  /*1960*/  BSSY B1, `(.L_x_66) ;  /* 0x00003d8000017945 */ /* 0x000fe40003800000 */
[----:B------:R-:W-:Y:S01]  /*1970*/  IMAD.MOV.U32 R2, RZ, RZ, R0 ;  /* 0x000000ffff027224 */ /* 0x000fe200078e0000 */
[----:B------:R-:W-:Y:S05]  /*1980*/  ISETP.GT.OR P0, PT, R112, 0x3f, P0 ;  /* 0x0000003f7000780c */ /* 0x000fea0000704670 */
[----:B------:R-:W-:Y:S05]  /*1990*/  @P1 IMAD.HI.U32 R3, R0, c[0x0][0x2bc], RZ ;  /* 0x0000af0000031a27 */ /* 0x000fea00078e00ff */
[----:B------:R-:W-:Y:S04]  /*19a0*/  @P1 SHF.R.U32.HI R2, RZ, c[0x0][0x2c0], R3 ;  /* 0x0000b000ff021a19 */ /* 0x000fe80000011603 */
[C---:B------:R-:W-:Y:S04]  /*19b0*/  @!P0 IADD3 R3, P1, R2.reuse, R126, RZ ;  /* 0x0000007e02038210 */ /* 0x040fe80007f3e0ff */
[----:B------:R-:W-:Y:S01]  /*19c0*/  @!P0 LEA.HI.X.SX32 R5, R2, R143, 0x1, P1 ;  /* 0x0000008f02058211 */ /* 0x000fe200008f0eff */
[----:B------:R-:W-:Y:S01]  /*19d0*/  IMAD.MOV R2, RZ, RZ, -R2 ;  /* 0x000000ffff027224 */ /* 0x000fe200078e0a02 */
[C---:B------:R-:W-:Y:S03]  /*19e0*/  @!P0 LEA R4, P1, R3.reuse, c[0x0][0x2a0], 0x2 ;  /* 0x0000a80003048a11 */ /* 0x040fe600078210ff */
[----:B------:R-:W-:Y:S01]  /*19f0*/  IMAD R84, R2, c[0x0][0x2b8], R0 ;  /* 0x0000ae0002547a24 */ /* 0x000fe200078e0200 */
[----:B------:R-:W-:Y:S03]  /*1a00*/  @!P0 LEA.HI.X R5, R3, c[0x0][0x2a4], R5, 0x2, P1 ;  /* 0x0000a90003058a11 */ /* 0x000fe600008f1405 */
[----:B------:R-:W-:Y:S01]  /*1a10*/  IMAD.WIDE.U32 R2, R84, c[0x0][0x1e0], RZ ;  /* 0x0000780054027a25 */ /* 0x000fe200078e00ff */
[----:B------:R-:W-:Y:S01]  /*1a20*/  SHF.R.S32.HI R96, RZ, 0x1f, R84 ;  /* 0x0000001fff607819 */ /* 0x000fe20000011454 */
[----:B------:R-:W2:Y:S04]  /*1a30*/  @!P0 LDG.E R83, [R4.64] ;  /* 0x0000000604538981 */ /* 0x000ea8000c1e1900 */
[----:B------:R-:W-:Y:S01]  /*1a40*/  IMAD R0, R96, c[0x0][0x1e0], RZ ;  /* 0x0000780060007a24 */ /* 0x000fe200078e02ff */
[----:B------:R-:W-:Y:S03]  /*1a50*/  BAR.SYNC.DEFER_BLOCKING 0x0 ;  /* 0x0000000000007b1d */ /* 0x000fe60000010000 */
[----:B------:R-:W-:Y:S04]  /*1a60*/  IMAD R0, R84, c[0x0][0x1e4], R0 ;  /* 0x0000790054007a24 */ /* 0x000fe800078e0200 */
[----:B------:R-:W-:Y:S01]  /*1a70*/  IMAD.IADD R3, R3, 0x1, R0 ;  /* 0x0000000103037824 */ /* 0x000fe200078e0200 */
[----:B--2---:R-:W-:Y:S03]  /*1a80*/  SHF.R.S32.HI R97, RZ, 0x1f, R83 ;  /* 0x0000001fff617819 */ /* 0x004fe60000011453 */
[----:B------:R-:W-:Y:S04]  /*1a90*/  IMAD.WIDE.U32 R2, R83, c[0x0][0x1f0], R2 ;  /* 0x00007c0053027a25 */ /* 0x000fe800078e0002 */
[----:B------:R-:W-:Y:S01]  /*1aa0*/  IMAD R4, R97, c[0x0][0x1f0], RZ ;  /* 0x00007c0061047a24 */ /* 0x000fe200078e02ff */
[----:B------:R-:W-:Y:S03]  /*1ab0*/  IADD3 R0, P0, R170, R2, RZ ;  /* 0x00000002aa007210 */ /* 0x000fe60007f1e0ff */
[----:B------:R-:W-:Y:S05]  /*1ac0*/  IMAD R4, R83, c[0x0][0x1f4], R4 ;  /* 0x00007d0053047a24 */ /* 0x000fea00078e0204 */
[----:B------:R-:W-:Y:S02]  /*1ad0*/  IADD3.X R2, R147, R3, R4, P0, !PT ;  /* 0x0000000393027210 */ /* 0x000fe400007fe404 */
[C---:B------:R-:W-:Y:S04]  /*1ae0*/  LEA R15, P0, R0.reuse, c[0x0][0x1c8], 0x1 ;  /* 0x00007200000f7a11 */ /* 0x040fe800078008ff */
[----:B------:R-:W-:Y:S01]  /*1af0*/  LEA.HI.X R14, R0, c[0x0][0x1cc], R2, 0x1, P0 ;  /* 0x00007300000e7a11 */ /* 0x000fe200000f0c02 */
[----:B----4-:R-:W-:-:S05]  /*1b00*/  @!P2 BRA `(.L_x_67) ;  /* 0x000039700000a947 */ /* 0x010fca0003800000 */
[-C--:B------:R-:W-:Y:S01]  /*1b10*/  IMAD R3, R155, R79.reuse, RZ ;  /* 0x0000004f9b037224 */ /* 0x080fe200078e02ff */
[----:B------:R-:W-:Y:S01]  /*1b20*/  ISETP.NE.AND P0, PT, RZ, UR4, PT ;  /* 0x00000004ff007c0c */ /* 0x000fe2000bf05270 */
[-C--:B------:R-:W-:Y:S01]  /*1b30*/  IMAD R2, R156, R79.reuse, RZ ;  /* 0x0000004f9c027224 */ /* 0x080fe200078e02ff */
[----:B------:R-:W-:Y:S01]  /*1b40*/  SHF.R.S32.HI R0, RZ, 0x1f, R79 ;  /* 0x0000001fff007819 */ /* 0x000fe2000001144f */
[----:B------:R-:W-:Y:S01]  /*1b50*/  IMAD.WIDE.U32 R8, R162, R79, RZ ;  /* 0x0000004fa2087225 */ /* 0x000fe200078e00ff */
[----:B------:R-:W-:Y:S03]  /*1b60*/  IADD3 R4, -R91, R106, RZ ;  /* 0x0000006a5b047210 */ /* 0x000fe60007ffe1ff */
[----:B------:R-:W-:Y:S01]  /*1b70*/  IMAD R3, R0, R162, R3 ;  /* 0x000000a200037224 */ /* 0x000fe200078e0203 */
[----:B------:R-:W-:Y:S01]  /*1b80*/  IMNMX R85, R4, 0x40, PT ;  /* 0x0000004004557817 */ /* 0x000fe20003800200 */
[----:B------:R-:W-:Y:S02]  /*1b90*/  IMAD R0, R0, R163, R2 ;  /* 0x000000a300007224 */ /* 0x000fe400078e0202 */
[----:B------:R-:W-:Y:S01]  /*1ba0*/  IMAD.WIDE.U32 R10, R163, R79, RZ ;  /* 0x0000004fa30a7225 */ /* 0x000fe200078e00ff */
[----:B------:R-:W-:Y:S04]  /*1bb0*/  IADD3 R28, R9, R3, RZ ;  /* 0x00000003091c7210 */ /* 0x000fe80007ffe0ff */
[----:B------:R-:W-:Y:S01]  /*1bc0*/  IADD3 R29, R11, R0, RZ ;  /* 0x000000000b1d7210 */ /* 0x000fe20007ffe0ff */
[----:B------:R-:W-:-:S05]  /*1bd0*/  @!P0 BRA `(.L_x_68) ;  /* 0x00001c1000008947 */ /* 0x000fca0003800000 */
[----:B------:R-:W-:Y:S01]  /*1be0*/  ISETP.GE.AND P1, PT, R92, R85, PT ;  /* 0x000000555c00720c */ /* 0x000fe20003f26270 */
[----:B------:R-:W-:Y:S01]  /*1bf0*/  BSSY B0, `(.L_x_69) ;  /* 0x000003a000007945 */ /* 0x000fe20003800000 */
[----:B------:R-:W-:Y:S01]  /*1c00*/  CS2R R20, SRZ ;  /* 0x0000000000147805 */ /* 0x000fe2000001ff00 */
        /* <DEDUP_REMOVED lines=11> */
[----:B------:R-:W-:-:S05]  /*1cc0*/  @P1 BRA `(.L_x_70) ;  /* 0x000002c000001947 */ /* 0x000fca0003800000 */
[----:B------:R-:W-:Y:S01]  /*1cd0*/  IADD3 R0, P0, R124, R8, RZ ;  /* 0x000000087c007210 */ /* 0x000fe20007f1e0ff */
[----:B------:R-:W-:Y:S01]  /*1ce0*/  CS2R R38, SRZ ;  /* 0x0000000000267805 */ /* 0x000fe2000001ff00 */
[----:B------:R-:W-:Y:S01]  /*1cf0*/  CS2R R6, SRZ ;  /* 0x0000000000067805 */ /* 0x000fe2000001ff00 */
[----:B------:R-:W-:Y:S01]  /*1d00*/  CS2R R44, SRZ ;  /* 0x00000000002c7805 */ /* 0x000fe2000001ff00 */
[----:B------:R-:W-:Y:S01]  /*1d10*/  CS2R R12, SRZ ;  /* 0x00000000000c7805 */ /* 0x000fe2000001ff00 */
[----:B------:R-:W-:Y:S01]  /*1d20*/  IMAD.X R3, R28, 0x1, R142, P0 ;  /* 0x000000011c037824 */ /* 0x000fe200000e068e */
[----:B------:R-:W-:Y:S01]  /*1d30*/  IADD3 R2, P0, R122, R10, RZ ;  /* 0x0000000a7a027210 */ /* 0x000fe20007f1e0ff */
[----:B------:R-:W-:Y:S01]  /*1d40*/  CS2R R46, SRZ ;  /* 0x00000000002e7805 */ /* 0x000fe2000001ff00 */
[----:B------:R-:W-:Y:S01]  /*1d50*/  CS2R R16, SRZ ;  /* 0x0000000000107805 */ /* 0x000fe2000001ff00 */
[----:B------:R-:W-:Y:S01]  /*1d60*/  CS2R R48, SRZ ;  /* 0x0000000000307805 */ /* 0x000fe2000001ff00 */
[----:B------:R-:W-:Y:S01]  /*1d70*/  CS2R R18, SRZ ;  /* 0x0000000000127805 */ /* 0x000fe2000001ff00 */
[----:B------:R-:W-:Y:S01]  /*1d80*/  IMAD.X R5, R29, 0x1, R141, P0 ;  /* 0x000000011d057824 */ /* 0x000fe200000e068d */
[C---:B------:R-:W-:Y:S01]  /*1d90*/  LEA R8, P0, R0.reuse, c[0x0][0x270], 0x1 ;  /* 0x00009c0000087a11 */ /* 0x040fe200078008ff */
[----:B------:R-:W-:Y:S01]  /*1da0*/  CS2R R50, SRZ ;  /* 0x0000000000327805 */ /* 0x000fe2000001ff00 */
[----:B------:R-:W-:Y:S01]  /*1db0*/  CS2R R20, SRZ ;  /* 0x0000000000147805 */ /* 0x000fe2000001ff00 */
[----:B------:R-:W-:Y:S01]  /*1dc0*/  CS2R R52, SRZ ;  /* 0x0000000000347805 */ /* 0x000fe2000001ff00 */
[----:B------:R-:W-:Y:S02]  /*1dd0*/  LEA.HI.X R9, R0, c[0x0][0x274], R3, 0x1, P0 ;  /* 0x00009d0000097a11 */ /* 0x000fe400000f0c03 */
[C---:B------:R-:W-:Y:S04]  /*1de0*/  LEA R4, P0, R2.reuse, c[0x0][0x288], 0x1 ;  /* 0x0000a20002047a11 */ /* 0x040fe800078008ff */
[----:B------:R-:W-:Y:S02]  /*1df0*/  LEA.HI.X R5, R2, c[0x0][0x28c], R5, 0x1, P0 ;  /* 0x0000a30002057a11 */ /* 0x000fe400000f0c05 */
[----:B------:R-:W-:Y:S01]  /*1e00*/  ISETP.GE.AND P0, PT, R32, c[0x0][0x27c], PT ;  /* 0x00009f0020007a0c */ /* 0x000fe20003f06270 */
[----:B------:R-:W-:Y:S11]  /*1e10*/  CS2R R2, SRZ ;  /* 0x0000000000027805 */ /* 0x000ff6000001ff00 */
[----:B------:R-:W-:Y:S01]  /*1e20*/  @!UPT UIADD3 URZ, URZ, URZ, URZ ;  /* 0x0000003f3f3ff290 */ /* 0x000fe2000fffe03f */
[----:B------:R1:W5:Y:S04]  /*1e30*/  @!P0 LDG.E.64 R2, [R8.64] ;  /* 0x0000000608028981 */ /* 0x000368000c1e1b00 */
[----:B------:R1:W5:Y:S01]  /*1e40*/  @!P0 LDG.E.64 R38, [R4.64] ;  /* 0x0000000604268981 */ /* 0x000362000c1e1b00 */
[----:B------:R-:W-:Y:S11]  /*1e50*/  ISETP.GE.AND P0, PT, R36, c[0x0][0x27c], PT ;  /* 0x00009f0024007a0c */ /* 0x000ff60003f06270 */
[----:B------:R-:W-:Y:S02]  /*1e60*/  @!UPT UIADD3 URZ, URZ, URZ, URZ ;  /* 0x0000003f3f3ff290 */ /* 0x000fe4000fffe03f */
[----:B------:R1:W5:Y:S04]  /*1e70*/  @!P0 LDG.E.64 R6, [R8.64+0x10] ;  /* 0x0000100608068981 */ /* 0x000368000c1e1b00 */
[----:B------:R1:W5:Y:S01]  /*1e80*/  @!P0 LDG.E.64 R44, [R4.64+0x10] ;  /* 0x00001006042c8981 */ /* 0x000362000c1e1b00 */
        /* <DEDUP_REMOVED lines=15> */
[----:B------:R1:W5:Y:S02]  /*1f80*/  @!P0 LDG.E.64 R52, [R4.64+0x50] ;  /* 0x0000500604348981 */ /* 0x000364000c1e1b00 */
.L_x_70:
[----:B------:R-:W-:Y:S05]  /*1f90*/  BSYNC B0 ;  /* 0x0000000000007941 */ /* 0x000fea0003800000 */
.L_x_69:
[----:B------:R2:W3:Y:S04]  /*1fa0*/  SHFL.IDX PT, R65, R14, RZ, 0x1e1f ;  /* 0x001e1fff0e417589 */ /* 0x0004e800000e0000 */
[----:B------:R2:W4:Y:S01]  /*1fb0*/  SHFL.IDX PT, R64, R15, RZ, 0x1e1f ;  /* 0x001e1fff0f407589 */ /* 0x00052200000e0000 */
[----:B------:R-:W-:-:S05]  /*1fc0*/  @P1 BRA `(.L_x_71) ;  /* 0x0000371000001947 */ /* 0x000fca0003800000 */
[----:B-----5:R-:W-:Y:S01]  /*1fd0*/  MOV R0, R19 ;  /* 0x0000001300007202 */ /* 0x020fe20000000f00 */
[----:B-1----:R-:W-:Y:S01]  /*1fe0*/  IMAD.MOV.U32 R8, RZ, RZ, R20 ;  /* 0x000000ffff087224 */ /* 0x002fe200078e0014 */
[----:B------:R-:W-:Y:S01]  /*1ff0*/  ISETP.GE.AND P0, PT, R24, c[0x0][0x1d4], PT ;  /* 0x0000750018007a0c */ /* 0x000fe20003f06270 */
[----:B------:R-:W-:Y:S01]  /*2000*/  IMAD.MOV.U32 R5, RZ, RZ, R21 ;  /* 0x000000ffff057224 */ /* 0x000fe200078e0015 */
[----:B------:R-:W-:Y:S01]  /*2010*/  BSSY B0, `(.L_x_72) ;  /* 0x0000057000007945 */ /* 0x000fe20003800000 */
[----:B------:R-:W-:Y:S03]  /*2020*/  IMAD.MOV.U32 R4, RZ, RZ, R18 ;  /* 0x000000ffff047224 */ /* 0x000fe600078e0012 */
[----:B------:R-:W-:Y:S01]  /*2030*/  PRMT R29, R5, 0x5410, R8 ;  /* 0x00005410051d7816 */ /* 0x000fe20000000008 */
[----:B------:R-:W-:Y:S01]  /*2040*/  IMAD.MOV.U32 R8, RZ, RZ, R16 ;  /* 0x000000ffff087224 */ /* 0x000fe200078e0010 */
[----:B------:R-:W-:Y:S01]  /*2050*/  PRMT R28, R0, 0x5410, R4 ;  /* 0x00005410001c7816 */ /* 0x000fe20000000004 */
[----:B------:R-:W-:Y:S01]  /*2060*/  IMAD.MOV.U32 R5, RZ, RZ, R17 ;  /* 0x000000ffff057224 */ /* 0x000fe200078e0011 */
[----:B------:R-:W-:Y:S01]  /*2070*/  MOV R4, R12 ;  /* 0x0000000c00047202 */ /* 0x000fe20000000f00 */
[----:B------:R-:W-:Y:S03]  /*2080*/  IMAD.MOV.U32 R0, RZ, RZ, R13 ;  /* 0x000000ffff007224 */ /* 0x000fe600078e000d */
[----:B------:R-:W-:Y:S01]  /*2090*/  PRMT R23, R5, 0x5410, R8 ;  /* 0x0000541005177816 */ /* 0x000fe20000000008 */
[----:B------:R-:W-:Y:S01]  /*20a0*/  IMAD.MOV.U32 R8, RZ, RZ, R52 ;  /* 0x000000ffff087224 */ /* 0x000fe200078e0034 */
[----:B------:R-:W-:Y:S01]  /*20b0*/  PRMT R22, R0, 0x5410, R4 ;  /* 0x0000541000167816 */ /* 0x000fe20000000004 */
[----:B------:R-:W-:Y:S01]  /*20c0*/  IMAD.MOV.U32 R4, RZ, RZ, R6 ;  /* 0x000000ffff047224 */ /* 0x000fe200078e0006 */
[----:B------:R-:W-:Y:S01]  /*20d0*/  MOV R0, R7 ;  /* 0x0000000700007202 */ /* 0x000fe20000000f00 */
[----:B------:R-:W-:Y:S03]  /*20e0*/  IMAD.MOV.U32 R5, RZ, RZ, R53 ;  /* 0x000000ffff057224 */ /* 0x000fe600078e0035 */
[----:B--2---:R-:W-:Y:S01]  /*20f0*/  PRMT R15, R0, 0x5410, R4 ;  /* 0x00005410000f7816 */ /* 0x004fe20000000004 */
[----:B------:R-:W-:Y:S01]  /*2100*/  IMAD.MOV.U32 R4, RZ, RZ, R48 ;  /* 0x000000ffff047224 */ /* 0x000fe200078e0030 */
[----:B------:R-:W-:Y:S01]  /*2110*/  PRMT R57, R8, 0x5410, R5 ;  /* 0x0000541008397816 */ /* 0x000fe20000000005 */
[----:B------:R-:W-:Y:S01]  /*2120*/  IMAD.MOV.U32 R5, RZ, RZ, R51 ;  /* 0x000000ffff057224 */ /* 0x000fe200078e0033 */
[----:B------:R-:W-:Y:S02]  /*2130*/  MOV R8, R50 ;  /* 0x0000003200087202 */ /* 0x000fe40000000f00 */
[----:B------:R-:W-:Y:S02]  /*2140*/  MOV R0, R49 ;  /* 0x0000003100007202 */ /* 0x000fe40000000f00 */
[----:B------:R-:W-:Y:S01]  /*2150*/  PRMT R56, R8, 0x5410, R5 ;  /* 0x0000541008387816 */ /* 0x000fe20000000005 */
[----:B------:R-:W-:Y:S01]  /*2160*/  IMAD.MOV.U32 R8, RZ, RZ, R46 ;  /* 0x000000ffff087224 */ /* 0x000fe200078e002e */
[----:B------:R-:W-:Y:S01]  /*2170*/  PRMT R55, R4, 0x5410, R0 ;  /* 0x0000541004377816 */ /* 0x000fe20000000000 */
[----:B------:R-:W-:Y:S01]  /*2180*/  IMAD.MOV.U32 R5, RZ, RZ, R47 ;  /* 0x000000ffff057224 */ /* 0x000fe200078e002f */
[----:B------:R-:W-:Y:S01]  /*2190*/  MOV R4, R44 ;  /* 0x0000002c00047202 */ /* 0x000fe20000000f00 */
[----:B------:R-:W-:Y:S03]  /*21a0*/  IMAD.MOV.U32 R0, RZ, RZ, R45 ;  /* 0x000000ffff007224 */ /* 0x000fe600078e002d */
[----:B------:R-:W-:Y:S02]  /*21b0*/  PRMT R54, R8, 0x5410, R5 ;  /* 0x0000541008367816 */ /* 0x000fe40000000005 */
[----:B------:R-:W-:Y:S01]  /*21c0*/  PRMT R43, R4, 0x5410, R0 ;  /* 0x00005410042b7816 */ /* 0x000fe20000000000 */
[----:B------:R-:W-:-:S05]  /*21d0*/  @P0 BRA `(.L_x_73) ;  /* 0x000003a000000947 */ /* 0x000fca0003800000 */
[C---:B----4-:R-:W-:Y:S01]  /*21e0*/  LEA R58, P0, R24.reuse, R64, 0x1 ;  /* 0x00000040183a7211 */ /* 0x050fe200078008ff */
[----:B------:R-:W1:Y:S01]  /*21f0*/  LDS.128 R8, [R81+0x3000] ;  /* 0x0030000051087984 */ /* 0x000e620000000c00 */
[----:B------:R-:W-:Y:S01]  /*2200*/  MOV R4, R2 ;  /* 0x0000000200047202 */ /* 0x000fe20000000f00 */
[----:B------:R-:W-:Y:S01]  /*2210*/  IMAD.MOV.U32 R30, RZ, RZ, R38 ;  /* 0x000000ffff1e7224 */ /* 0x000fe200078e0026 */
[----:B---3--:R-:W-:Y:S01]  /*2220*/  LEA.HI.X R59, R24, R65, R25, 0x1, P0 ;  /* 0x00000041183b7211 */ /* 0x008fe200000f0c19 */
[--C-:B------:R-:W-:Y:S01]  /*2230*/  IMAD.MOV.U32 R40, RZ, RZ, R39.reuse ;  /* 0x000000ffff287224 */ /* 0x100fe200078e0027 */
[----:B------:R-:W-:Y:S11]  /*2240*/  ISETP.GE.AND P0, PT, R32, c[0x0][0x27c], PT ;  /* 0x00009f0020007a0c */ /* 0x000ff60003f06270 */
[----:B------:R-:W-:Y:S02]  /*2250*/  @!UPT UIADD3 URZ, URZ, URZ, URZ ;  /* 0x0000003f3f3ff290 */ /* 0x000fe4000fffe03f */
[----:B------:R-:W-:Y:S02]  /*2260*/  @!P0 SHF.R.U64 R38, R38, 0x10, R39 ;  /* 0x0000001026268819 */ /* 0x000fe40000001227 */
[--C-:B------:R-:W-:Y:S01]  /*2270*/  @!P0 SHF.R.U64 R5, R2, 0x10, R3.reuse ;  /* 0x0000001002058819 */ /* 0x100fe20000001203 */
[----:B------:R-:W-:Y:S01]  /*2280*/  IMAD.MOV.U32 R2, RZ, RZ, R3 ;  /* 0x000000ffff027224 */ /* 0x000fe200078e0003 */
[----:B------:R-:W-:Y:S02]  /*2290*/  @!P0 SHF.R.U32.HI R14, RZ, 0x10, R39 ;  /* 0x00000010ff0e8819 */ /* 0x000fe40000011627 */
[----:B------:R-:W-:Y:S02]  /*22a0*/  @!P0 SHF.R.U32.HI R0, RZ, 0x10, R3 ;  /* 0x00000010ff008819 */ /* 0x000fe40000011603 */
[----:B------:R-:W-:Y:S02]  /*22b0*/  @!P0 PRMT R38, R30, 0x5410, R38 ;  /* 0x000054101e268816 */ /* 0x000fe40000000026 */
[----:B------:R-:W-:Y:S02]  /*22c0*/  @!P0 PRMT R4, R4, 0x5410, R5 ;  /* 0x0000541004048816 */ /* 0x000fe40000000005 */
[----:B------:R-:W-:Y:S01]  /*22d0*/  @!P0 PRMT R41, R40, 0x5410, R14 ;  /* 0x0000541028298816 */ /* 0x000fe2000000000e */
[----:B------:R-:W-:Y:S01]  /*22e0*/  @!P0 IMAD.U32 R5, R38, 0x10000, RZ ;  /* 0x0001000026058824 */ /* 0x000fe200078e00ff */
[----:B------:R-:W-:Y:S02]  /*22f0*/  @!P0 PRMT R14, R2, 0x5410, R0 ;  /* 0x00005410020e8816 */ /* 0x000fe40000000000 */
[----:B------:R-:W-:Y:S02]  /*2300*/  @!P0 SHF.L.U32 R3, R4, 0x10, RZ ;  /* 0x0000001004038819 */ /* 0x000fe400000006ff */
[----:B------:R-:W-:Y:S02]  /*2310*/  @!P0 LOP3.LUT R38, R38, 0xffff0000, RZ, 0xc0, !PT ;  /* 0xffff000026268812 */ /* 0x000fe400078ec0ff */
[----:B------:R-:W-:Y:S01]  /*2320*/  @!P0 LOP3.LUT R4, R4, 0xffff0000, RZ, 0xc0, !PT ;  /* 0xffff000004048812 */ /* 0x000fe200078ec0ff */
[C---:B-1----:R-:W-:Y:S01]  /*2330*/  @!P0 IMAD.U32 R30, R8.reuse, 0x10000, RZ ;  /* 0x00010000081e8824 */ /* 0x042fe200078e00ff */
[----:B------:R-:W-:Y:S01]  /*2340*/  @!P0 LOP3.LUT R0, R8, 0xffff0000, RZ, 0xc0, !PT ;  /* 0xffff000008008812 */ /* 0x000fe200078ec0ff */
[C---:B------:R-:W-:Y:S01]  /*2350*/  @!P0 IMAD.U32 R39, R9.reuse, 0x10000, RZ ;  /* 0x0001000009278824 */ /* 0x040fe200078e00ff */
[----:B------:R-:W-:Y:S03]  /*2360*/  @!P0 LOP3.LUT R2, R9, 0xffff0000, RZ, 0xc0, !PT ;  /* 0xffff000009028812 */ /* 0x000fe600078ec0ff */
[C---:B------:R-:W-:Y:S02]  /*2370*/  @!P0 FMUL.FTZ R40, R0.reuse, R5 ;  /* 0x0000000500288220 */ /* 0x040fe40000410000 */
[-C--:B------:R-:W-:Y:S02]  /*2380*/  @!P0 FMUL.FTZ R0, R0, R3.reuse ;  /* 0x0000000300008220 */ /* 0x080fe40000410000 */
[----:B------:R-:W-:Y:S02]  /*2390*/  @!P0 FMUL.FTZ R42, R2, R38 ;  /* 0x00000026022a8220 */ /* 0x000fe40000410000 */
[----:B------:R-:W-:Y:S01]  /*23a0*/  @!P0 FFMA.FTZ R63, R30, R3, -R40 ;  /* 0x000000031e3f8223 */ /* 0x000fe20000010828 */
[----:B------:R-:W-:Y:S01]  /*23b0*/  @!P0 LOP3.LUT R3, R10, 0xffff0000, RZ, 0xc0, !PT ;  /* 0xffff00000a038812 */ /* 0x000fe200078ec0ff */
[----:B------:R-:W-:Y:S01]  /*23c0*/  @!P0 FFMA.FTZ R0, R5, R30, R0 ;  /* 0x0000001e05008223 */ /* 0x000fe20000010000 */
[C---:B------:R-:W-:Y:S01]  /*23d0*/  @!P0 SHF.L.U32 R30, R41.reuse, 0x10, RZ ;  /* 0x00000010291e8819 */ /* 0x040fe200000006ff */
[----:B------:R-:W-:Y:S01]  /*23e0*/  @!P0 IMAD.U32 R5, R14, 0x10000, RZ ;  /* 0x000100000e058824 */ /* 0x000fe200078e00ff */
[----:B------:R-:W-:Y:S01]  /*23f0*/  @!P0 LOP3.LUT R41, R41, 0xffff0000, RZ, 0xc0, !PT ;  /* 0xffff000029298812 */ /* 0x000fe200078ec0ff */
[-C--:B------:R-:W-:Y:S01]  /*2400*/  @!P0 FMUL.FTZ R2, R2, R4.reuse ;  /* 0x0000000402028220 */ /* 0x080fe20000410000 */
[----:B------:R-:W-:Y:S01]  /*2410*/  @!P0 F2FP.BF16.PACK_AB R0, R0, R63 ;  /* 0x0000003f0000823e */ /* 0x000fe200000010ff */
[----:B------:R-:W-:Y:S01]  /*2420*/  @!P0 FFMA.FTZ R62, R39, R4, -R42 ;  /* 0x00000004273e8223 */ /* 0x000fe2000001082a */
[----:B------:R-:W-:Y:S01]  /*2430*/  @!P0 LOP3.LUT R4, R11, 0xffff0000, RZ, 0xc0, !PT ;  /* 0xffff00000b048812 */ /* 0x000fe200078ec0ff */
[----:B------:R-:W-:Y:S01]  /*2440*/  @!P0 IMAD.U32 R40, R10, 0x10000, RZ ;  /* 0x000100000a288824 */ /* 0x000fe200078e00ff */
[----:B------:R-:W-:Y:S01]  /*2450*/  @!P0 LOP3.LUT R14, R14, 0xffff0000, RZ, 0xc0, !PT ;  /* 0xffff00000e0e8812 */ /* 0x000fe200078ec0ff */
[----:B------:R-:W-:Y:S01]  /*2460*/  @!P0 FMUL.FTZ R60, R3, R30 ;  /* 0x0000001e033c8220 */ /* 0x000fe20000410000 */
[----:B------:R-:W-:Y:S01]  /*2470*/  @!P0 SHF.L.U32 R42, R11, 0x10, RZ ;  /* 0x000000100b2a8819 */ /* 0x000fe200000006ff */
[----:B------:R-:W-:Y:S02]  /*2480*/  @!P0 FMUL.FTZ R3, R3, R5 ;  /* 0x0000000503038220 */ /* 0x000fe40000410000 */
[C---:B------:R-:W-:Y:S02]  /*2490*/  @!P0 FMUL.FTZ R61, R4.reuse, R41 ;  /* 0x00000029043d8220 */ /* 0x040fe40000410000 */
[----:B------:R-:W-:Y:S02]  /*24a0*/  @!P0 FMUL.FTZ R4, R4, R14 ;  /* 0x0000000e04048220 */ /* 0x000fe40000410000 */
[----:B------:R-:W-:Y:S02]  /*24b0*/  @!P0 FFMA.FTZ R2, R38, R39, R2 ;  /* 0x0000002726028223 */ /* 0x000fe40000010002 */
[----:B------:R-:W-:Y:S02]  /*24c0*/  @!P0 FFMA.FTZ R3, R30, R40, R3 ;  /* 0x000000281e038223 */ /* 0x000fe40000010003 */
[----:B------:R-:W-:Y:S01]  /*24d0*/  @!P0 FFMA.FTZ R60, R40, R5, -R60 ;  /* 0x00000005283c8223 */ /* 0x000fe2000001083c */
[----:B------:R-:W-:Y:S01]  /*24e0*/  @!P0 F2FP.BF16.PACK_AB R2, R2, R62 ;  /* 0x0000003e0202823e */ /* 0x000fe200000010ff */
[----:B------:R-:W-:Y:S02]  /*24f0*/  @!P0 FFMA.FTZ R61, R42, R14, -R61 ;  /* 0x0000000e2a3d8223 */ /* 0x000fe4000001083d */
[----:B------:R-:W-:Y:S01]  /*2500*/  @!P0 FFMA.FTZ R4, R41, R42, R4 ;  /* 0x0000002a29048223 */ /* 0x000fe20000010004 */
[----:B------:R-:W-:Y:S01]  /*2510*/  @!P0 F2FP.BF16.PACK_AB R3, R3, R60 ;  /* 0x0000003c0303823e */ /* 0x000fe200000010ff */
[----:B------:R-:W-:Y:S01]  /*2520*/  @!P0 IMAD.MOV.U32 R8, RZ, RZ, R0 ;  /* 0x000000ffff088224 */ /* 0x000fe200078e0000 */
[----:B------:R-:W-:Y:S02]  /*2530*/  @!P0 MOV R9, R2 ;  /* 0x0000000200098202 */ /* 0x000fe40000000f00 */
[----:B------:R-:W-:Y:S01]  /*2540*/  @!P0 F2FP.BF16.PACK_AB R4, R4, R61 ;  /* 0x0000003d0404823e */ /* 0x000fe200000010ff */
[----:B------:R-:W-:Y:S03]  /*2550*/  @!P0 IMAD.MOV.U32 R10, RZ, RZ, R3 ;  /* 0x000000ffff0a8224 */ /* 0x000fe600078e0003 */
[----:B------:R-:W-:Y:S05]  /*2560*/  @!P0 MOV R11, R4 ;  /* 0x00000004000b8202 */ /* 0x000fea0000000f00 */
[----:B------:R1:W-:Y:S02]  /*2570*/  ST.E.128 [R58.64], R8 ;  /* 0x000000083a007985 */ /* 0x0003e4000c101d06 */
.L_x_73:
[----:B------:R-:W-:Y:S05]  /*2580*/  BSYNC B0 ;  /* 0x0000000000007941 */ /* 0x000fea0003800000 */
.L_x_72:
[----:B------:R-:W-:Y:S01]  /*2590*/  ISETP.GE.AND P0, PT, R27, c[0x0][0x1d4], PT ;  /* 0x000075001b007a0c */ /* 0x000fe20003f06270 */
[----:B------:R-:W-:Y:S01]  /*25a0*/  @!UPT UIADD3 URZ, URZ, URZ, URZ ;  /* 0x0000003f3f3ff290 */ /* 0x000fe2000fffe03f */
[----:B------:R-:W-:Y:S11]  /*25b0*/  BSSY B0, `(.L_x_74) ;  /* 0x0000038000007945 */ /* 0x000ff60003800000 */
[----:B------:R-:W-:-:S05]  /*25c0*/  @P0 BRA `(.L_x_75) ;  /* 0x0000036000000947 */ /* 0x000fca0003800000 */
[C---:B----4-:R-:W-:Y:S01]  /*25d0*/  LEA R40, P0, R87.reuse, R64, 0x1 ;  /* 0x0000004057287211 */ /* 0x050fe200078008ff */
[----:B-1----:R-:W1:Y:S03]  /*25e0*/  LDS.128 R8, [R82+0x3000] ;  /* 0x0030000052087984 */ /* 0x002e660000000c00 */
[----:B---3--:R-:W-:Y:S02]  /*25f0*/  LEA.HI.X R41, R87, R65, R102, 0x1, P0 ;  /* 0x0000004157297211 */ /* 0x008fe400000f0c66 */
[----:B------:R-:W-:Y:S11]  /*2600*/  ISETP.GE.AND P0, PT, R36, c[0x0][0x27c], PT ;  /* 0x00009f0024007a0c */ /* 0x000ff60003f06270 */
[----:B------:R-:W-:Y:S02]  /*2610*/  @!UPT UIADD3 URZ, URZ, URZ, URZ ;  /* 0x0000003f3f3ff290 */ /* 0x000fe4000fffe03f */
[----:B------:R-:W-:Y:S02]  /*2620*/  @!P0 SHF.R.U64 R4, R44, 0x10, R45 ;  /* 0x000000102c048819 */ /* 0x000fe4000000122d */
[--C-:B------:R-:W-:Y:S02]  /*2630*/  @!P0 SHF.R.U64 R0, R6, 0x10, R7.reuse ;  /* 0x0000001006008819 */ /* 0x100fe40000001207 */
[----:B------:R-:W-:Y:S02]  /*2640*/  @!P0 PRMT R4, R43, 0x5410, R4 ;  /* 0x000054102b048816 */ /* 0x000fe40000000004 */
[C---:B------:R-:W-:Y:S02]  /*2650*/  @!P0 PRMT R0, R15.reuse, 0x5432, R0 ;  /* 0x000054320f008816 */ /* 0x040fe40000000000 */
[----:B------:R-:W-:Y:S01]  /*2660*/  @!P0 SHF.R.U32.HI R6, RZ, 0x10, R7 ;  /* 0x00000010ff068819 */ /* 0x000fe20000011607 */
[----:B------:R-:W-:Y:S01]  /*2670*/  @!P0 IMAD.U32 R7, R4, 0x10000, RZ ;  /* 0x0001000004078824 */ /* 0x000fe200078e00ff */
[----:B------:R-:W-:Y:S01]  /*2680*/  @!P0 SHF.R.U32.HI R38, RZ, 0x10, R45 ;  /* 0x00000010ff268819 */ /* 0x000fe2000001162d */
[----:B------:R-:W-:Y:S01]  /*2690*/  @!P0 IMAD.U32 R5, R0, 0x10000, RZ ;  /* 0x0001000000058824 */ /* 0x000fe200078e00ff */
[----:B------:R-:W-:Y:S02]  /*26a0*/  @!P0 PRMT R6, R15, 0x5410, R6 ;  /* 0x000054100f068816 */ /* 0x000fe40000000006 */
[----:B------:R-:W-:Y:S02]  /*26b0*/  @!P0 LOP3.LUT R15, R4, 0xffff0000, RZ, 0xc0, !PT ;  /* 0xffff0000040f8812 */ /* 0x000fe400078ec0ff */
[----:B------:R-:W-:Y:S02]  /*26c0*/  @!P0 LOP3.LUT R4, R0, 0xffff0000, RZ, 0xc0, !PT ;  /* 0xffff000000048812 */ /* 0x000fe400078ec0ff */
[----:B------:R-:W-:Y:S01]  /*26d0*/  @!P0 PRMT R38, R43, 0x5432, R38 ;  /* 0x000054322b268816 */ /* 0x000fe20000000026 */
[C---:B-1----:R-:W-:Y:S01]  /*26e0*/  @!P0 IMAD.U32 R14, R8.reuse, 0x10000, RZ ;  /* 0x00010000080e8824 */ /* 0x042fe200078e00ff */
[----:B------:R-:W-:Y:S02]  /*26f0*/  @!P0 LOP3.LUT R2, R8, 0xffff0000, RZ, 0xc0, !PT ;  /* 0xffff000008028812 */ /* 0x000fe400078ec0ff */
[C---:B------:R-:W-:Y:S02]  /*2700*/  @!P0 LOP3.LUT R3, R9.reuse, 0xffff0000, RZ, 0xc0, !PT ;  /* 0xffff000009038812 */ /* 0x040fe400078ec0ff */
[----:B------:R-:W-:Y:S01]  /*2710*/  @!P0 SHF.L.U32 R30, R9, 0x10, RZ ;  /* 0x00000010091e8819 */ /* 0x000fe200000006ff */
[C---:B------:R-:W-:Y:S02]  /*2720*/  @!P0 FMUL.FTZ R39, R2.reuse, R7 ;  /* 0x0000000702278220 */ /* 0x040fe40000410000 */
[----:B------:R-:W-:Y:S02]  /*2730*/  @!P0 FMUL.FTZ R0, R2, R5 ;  /* 0x0000000502008220 */ /* 0x000fe40000410000 */
[C---:B------:R-:W-:Y:S02]  /*2740*/  @!P0 FMUL.FTZ R42, R3.reuse, R15 ;  /* 0x0000000f032a8220 */ /* 0x040fe40000410000 */
[----:B------:R-:W-:Y:S01]  /*2750*/  @!P0 FFMA.FTZ R45, R14, R5, -R39 ;  /* 0x000000050e2d8223 */ /* 0x000fe20000010827 */
[----:B------:R-:W-:Y:S01]  /*2760*/  @!P0 SHF.L.U32 R5, R6, 0x10, RZ ;  /* 0x0000001006058819 */ /* 0x000fe200000006ff */
[----:B------:R-:W-:Y:S01]  /*2770*/  @!P0 FMUL.FTZ R2, R3, R4 ;  /* 0x0000000403028220 */ /* 0x000fe20000410000 */
[----:B------:R-:W-:Y:S01]  /*2780*/  @!P0 LOP3.LUT R3, R10, 0xffff0000, RZ, 0xc0, !PT ;  /* 0xffff00000a038812 */ /* 0x000fe200078ec0ff */
[----:B------:R-:W-:Y:S01]  /*2790*/  @!P0 FFMA.FTZ R0, R7, R14, R0 ;  /* 0x0000000e07008223 */ /* 0x000fe20000010000 */
[----:B------:R-:W-:Y:S01]  /*27a0*/  @!P0 LOP3.LUT R6, R6, 0xffff0000, RZ, 0xc0, !PT ;  /* 0xffff000006068812 */ /* 0x000fe200078ec0ff */
[C---:B------:R-:W-:Y:S01]  /*27b0*/  @!P0 IMAD.U32 R7, R38.reuse, 0x10000, RZ ;  /* 0x0001000026078824 */ /* 0x040fe200078e00ff */
[----:B------:R-:W-:Y:S01]  /*27c0*/  @!P0 LOP3.LUT R38, R38, 0xffff0000, RZ, 0xc0, !PT ;  /* 0xffff000026268812 */ /* 0x000fe200078ec0ff */
[----:B------:R-:W-:Y:S01]  /*27d0*/  @!P0 FFMA.FTZ R44, R30, R4, -R42 ;  /* 0x000000041e2c8223 */ /* 0x000fe2000001082a */
[----:B------:R-:W-:Y:S01]  /*27e0*/  @!P0 LOP3.LUT R4, R11, 0xffff0000, RZ, 0xc0, !PT ;  /* 0xffff00000b048812 */ /* 0x000fe200078ec0ff */
[----:B------:R-:W-:Y:S01]  /*27f0*/  @!P0 IMAD.U32 R14, R10, 0x10000, RZ ;  /* 0x000100000a0e8824 */ /* 0x000fe200078e00ff */
[----:B------:R-:W-:Y:S01]  /*2800*/  @!P0 F2FP.BF16.PACK_AB R0, R0, R45 ;  /* 0x0000002d0000823e */ /* 0x000fe200000010ff */
[C---:B------:R-:W-:Y:S02]  /*2810*/  @!P0 FMUL.FTZ R42, R3.reuse, R7 ;  /* 0x00000007032a8220 */ /* 0x040fe40000410000 */
[-C--:B------:R-:W-:Y:S02]  /*2820*/  @!P0 FMUL.FTZ R3, R3, R5.reuse ;  /* 0x0000000503038220 */ /* 0x080fe40000410000 */
[----:B------:R-:W-:Y:S02]  /*2830*/  @!P0 IMAD.U32 R39, R11, 0x10000, RZ ;  /* 0x000100000b278824 */ /* 0x000fe400078e00ff */
        /* <DEDUP_REMOVED lines=15> */
.L_x_75:
[----:B------:R-:W-:Y:S05]  /*2930*/  BSYNC B0 ;  /* 0x0000000000007941 */ /* 0x000fea0003800000 */
.L_x_74:
        /* <DEDUP_REMOVED lines=11> */
[----:B------:R-:W-:Y:S02]  /*29f0*/  @!P0 SHF.R.U32.HI R2, RZ, 0x10, R13 ;  /* 0x00000010ff028819 */ /* 0x000fe4000001160d */
[----:B------:R-:W-:Y:S02]  /*2a00*/  @!P0 PRMT R13, R54, 0x5410, R3 ;  /* 0x00005410360d8816 */ /* 0x000fe40000000003 */
[C---:B------:R-:W-:Y:S02]  /*2a10*/  @!P0 PRMT R0, R22.reuse, 0x5432, R0 ;  /* 0x0000543216008816 */ /* 0x040fe40000000000 */
[----:B------:R-:W-:Y:S01]  /*2a20*/  @!P0 PRMT R5, R22, 0x5410, R2 ;  /* 0x0000541016058816 */ /* 0x000fe20000000002 */
[C---:B------:R-:W-:Y:S01]  /*2a30*/  @!P0 IMAD.U32 R7, R13.reuse, 0x10000, RZ ;  /* 0x000100000d078824 */ /* 0x040fe200078e00ff */
[----:B------:R-:W-:Y:S01]  /*2a40*/  @!P0 SHF.R.U32.HI R15, RZ, 0x10, R47 ;  /* 0x00000010ff0f8819 */ /* 0x000fe2000001162f */
[C---:B------:R-:W-:Y:S01]  /*2a50*/  @!P0 IMAD.U32 R6, R0.reuse, 0x10000, RZ ;  /* 0x0001000000068824 */ /* 0x040fe200078e00ff */
        /* <DEDUP_REMOVED lines=8> */
[-C--:B------:R-:W-:Y:S02]  /*2ae0*/  @!P0 FMUL.FTZ R0, R2, R6.reuse ;  /* 0x0000000602008220 */ /* 0x080fe40000410000 */
[----:B------:R-:W-:Y:S02]  /*2af0*/  @!P0 FMUL.FTZ R30, R3, R13 ;  /* 0x0000000d031e8220 */ /* 0x000fe40000410000 */
        /* <DEDUP_REMOVED lines=13> */
[----:B------:R-:W-:Y:S02]  /*2bd0*/  @!P0 FMUL.FTZ R3, R3, R6 ;  /* 0x0000000603038220 */ /* 0x000fe40000410000 */
        /* <DEDUP_REMOVED lines=16> */
.L_x_77:
[----:B------:R-:W-:Y:S05]  /*2ce0*/  BSYNC B0 ;  /* 0x0000000000007941 */ /* 0x000fea0003800000 */
.L_x_76:
[----:B------:R-:W-:Y:S01]  /*2cf0*/  ISETP.GE.AND P0, PT, R95, c[0x0][0x1d4], PT ;  /* 0x000075005f007a0c */ /* 0x000fe20003f06270 */
[----:B------:R-:W-:Y:S01]  /*2d00*/  @!UPT UIADD3 URZ, URZ, URZ, URZ ;  /* 0x0000003f3f3ff290 */ /* 0x000fe2000fffe03f */
[----:B------:R-:W-:Y:S11]  /*2d10*/  BSSY B0, `(.L_x_78) ;  /* 0x0000038000007945 */ /* 0x000ff60003800000 */
[----:B------:R-:W-:-:S05]  /*2d20*/  @P0 BRA `(.L_x_79) ;  /* 0x0000036000000947 */ /* 0x000fca0003800000 */
[C---:B-1--4-:R-:W-:Y:S01]  /*2d30*/  LEA R38, P0, R90.reuse, R64, 0x1 ;  /* 0x000000405a267211 */ /* 0x052fe200078008ff */
[----:B------:R-:W1:Y:S03]  /*2d40*/  LDS.128 R8, [R82+0x4000] ;  /* 0x0040000052087984 */ /* 0x000e660000000c00 */
        /* <DEDUP_REMOVED lines=52> */
.L_x_79:
[----:B------:R-:W-:Y:S05]  /*3090*/  BSYNC B0 ;  /* 0x0000000000007941 */ /* 0x000fea0003800000 */
.L_x_78:
        /* <DEDUP_REMOVED lines=58> */
.L_x_81:
[----:B------:R-:W-:Y:S05]  /*3440*/  BSYNC B0 ;  /* 0x0000000000007941 */ /* 0x000fea0003800000 */
.L_x_80:
[----:B------:R-:W-:Y:S11]  /*3450*/  ISETP.GE.AND P0, PT, R93, c[0x0][0x1d4], PT ;  /* 0x000075005d007a0c */ /* 0x000ff60003f06270 */
[----:B------:R-:W-:Y:S02]  /*3460*/  @!UPT UIADD3 URZ, URZ, URZ, URZ ;  /* 0x0000003f3f3ff290 */ /* 0x000fe4000fffe03f */
        /* <DEDUP_REMOVED lines=54> */
[----:B------:R1:W-:Y:S01]  /*37d0*/  ST.E.128 [R22.64], R8 ;  /* 0x0000000816007985 */ /* 0x0003e2000c101d06 */
[----:B------:R-:W-:-:S05]  /*37e0*/  BRA `(.L_x_71) ;  /* 0x00001ef000007947 */ /* 0x000fca0003800000 */
.L_x_68:
        /* <DEDUP_REMOVED lines=37> */
[----:B------:R1:W5:Y:S04]  /*3a40*/  @!P0 LDG.E.128 R4, [R8.64] ;  /* 0x0000000608048981 */ /* 0x000368000c1e1d00 */
[----:B------:R1:W5:Y:S01]  /*3a50*/  @!P0 LDG.E.128 R40, [R2.64] ;  /* 0x0000000602288981 */ /* 0x000362000c1e1d00 */
[----:B------:R-:W-:Y:S11]  /*3a60*/  ISETP.GE.AND P0, PT, R27, c[0x0][0x27c], PT ;  /* 0x00009f001b007a0c */ /* 0x000ff60003f06270 */
[----:B------:R-:W-:Y:S02]  /*3a70*/  @!UPT UIADD3 URZ, URZ, URZ, URZ ;  /* 0x0000003f3f3ff290 */ /* 0x000fe4000fffe03f */
[----:B------:R1:W5:Y:S04]  /*3a80*/  @!P0 LDG.E.128 R16, [R8.64+0x20] ;  /* 0x0000200608108981 */ /* 0x000368000c1e1d00 */
[----:B------:R1:W5:Y:S01]  /*3a90*/  @!P0 LDG.E.128 R56, [R2.64+0x20] ;  /* 0x0000200602388981 */ /* 0x000362000c1e1d00 */
[----:B------:R-:W-:Y:S11]  /*3aa0*/  ISETP.GE.AND P0, PT, R26, c[0x0][0x27c], PT ;  /* 0x00009f001a007a0c */ /* 0x000ff60003f06270 */
[----:B------:R-:W-:Y:S02]  /*3ab0*/  @!UPT UIADD3 URZ, URZ, URZ, URZ ;  /* 0x0000003f3f3ff290 */ /* 0x000fe4000fffe03f */
[----:B------:R1:W5:Y:S04]  /*3ac0*/  @!P0 LDG.E.128 R20, [R8.64+0x40] ;  /* 0x0000400608148981 */ /* 0x000368000c1e1d00 */
[----:B------:R1:W5:Y:S02]  /*3ad0*/  @!P0 LDG.E.128 R60, [R2.64+0x40] ;  /* 0x00004006023c8981 */ /* 0x000364000c1e1d00 */
.L_x_83:
[----:B------:R-:W-:Y:S05]  /*3ae0*/  BSYNC B0 ;  /* 0x0000000000007941 */ /* 0x000fea0003800000 */
.L_x_82:
[----:B------:R2:W3:Y:S04]  /*3af0*/  SHFL.IDX PT, R69, R14, RZ, 0x1e1f ;  /* 0x001e1fff0e457589 */ /* 0x0004e800000e0000 */
[----:B------:R2:W4:Y:S01]  /*3b00*/  SHFL.IDX PT, R68, R15, RZ, 0x1e1f ;  /* 0x001e1fff0f447589 */ /* 0x00052200000e0000 */
[----:B------:R-:W-:-:S05]  /*3b10*/  @P1 BRA `(.L_x_71) ;  /* 0x00001bc000001947 */ /* 0x000fca0003800000 */
[----:B------:R-:W-:Y:S01]  /*3b20*/  ISETP.GE.AND P0, PT, R24, c[0x0][0x1d4], PT ;  /* 0x0000750018007a0c */ /* 0x000fe20003f06270 */
[----:B-1---5:R-:W-:Y:S01]  /*3b30*/  IMAD.MOV.U32 R8, RZ, RZ, R22 ;  /* 0x000000ffff087224 */ /* 0x022fe200078e0016 */
[----:B------:R-:W-:Y:S01]  /*3b40*/  IADD3 R153, -R154, c[0x0][0x1d4], RZ ;  /* 0x000075009a997a10 */ /* 0x000fe20007ffe1ff */
[----:B------:R-:W-:Y:S01]  /*3b50*/  IMAD.MOV.U32 R3, RZ, RZ, R23 ;  /* 0x000000ffff037224 */ /* 0x000fe200078e0017 */
[----:B------:R-:W-:Y:S01]  /*3b60*/  BSSY B0, `(.L_x_84) ;  /* 0x0000097000007945 */ /* 0x000fe20003800000 */
[----:B------:R-:W-:Y:S02]  /*3b70*/  IMAD.MOV.U32 R2, RZ, RZ, R20 ;  /* 0x000000ffff027224 */ /* 0x000fe400078e0014 */
[----:B------:R-:W-:Y:S01]  /*3b80*/  IMAD.MOV.U32 R0, RZ, RZ, R21 ;  /* 0x000000ffff007224 */ /* 0x000fe200078e0015 */
[----:B------:R-:W-:Y:S01]  /*3b90*/  PRMT R30, R3, 0x5410, R8 ;  /* 0x00005410031e7816 */ /* 0x000fe20000000008 */
[----:B------:R-:W-:Y:S01]  /*3ba0*/  IMAD.MOV.U32 R3, RZ, RZ, R19 ;  /* 0x000000ffff037224 */ /* 0x000fe200078e0013 */
[----:B------:R-:W-:Y:S02]  /*3bb0*/  MOV R8, R18 ;  /* 0x0000001200087202 */ /* 0x000fe40000000f00 */
        /* <DEDUP_REMOVED lines=18> */
[----:B------:R-:W-:Y:S01]  /*3ce0*/  ISETP.NE.AND P2, PT, R151, RZ, PT ;  /* 0x000000ff9700720c */ /* 0x000fe20003f45270 */
[----:B------:R-:W1:Y:S01]  /*3cf0*/  LDS.128 R52, [R134+0x3100] ;  /* 0x0031000086347984 */ /* 0x000e620000000c00 */
[----:B------:R-:W-:Y:S01]  /*3d00*/  ISETP.GE.AND P0, PT, R24, c[0x0][0x27c], PT ;  /* 0x00009f0018007a0c */ /* 0x000fe20003f06270 */
[----:B------:R-:W-:Y:S01]  /*3d10*/  IMAD.MOV.U32 R45, RZ, RZ, R40 ;  /* 0x000000ffff2d7224 */ /* 0x000fe200078e0028 */
[----:B------:R-:W-:Y:S01]  /*3d20*/  SEL R0, R154, R153, !P2 ;  /* 0x000000999a007207 */ /* 0x000fe20005000000 */
[----:B------:R-:W-:Y:S01]  /*3d30*/  IMAD.MOV.U32 R9, RZ, RZ, R4 ;  /* 0x000000ffff097224 */ /* 0x000fe200078e0004 */
[----:B------:R-:W-:Y:S01]  /*3d40*/  MOV R47, R41 ;  /* 0x00000029002f7202 */ /* 0x000fe20000000f00 */
[----:B------:R-:W-:Y:S01]  /*3d50*/  IMAD.MOV.U32 R8, RZ, RZ, R5 ;  /* 0x000000ffff087224 */ /* 0x000fe200078e0005 */
[----:B------:R-:W-:Y:S01]  /*3d60*/  SHF.R.S32.HI R2, RZ, 0x1f, R0 ;  /* 0x0000001fff027819 */ /* 0x000fe20000011400 */
[----:B------:R-:W-:Y:S02]  /*3d70*/  IMAD.MOV.U32 R3, RZ, RZ, R6 ;  /* 0x000000ffff037224 */ /* 0x000fe400078e0006 */
[----:B------:R-:W-:Y:S01]  /*3d80*/  IMAD.MOV.U32 R39, RZ, RZ, R42 ;  /* 0x000000ffff277224 */ /* 0x000fe200078e002a */
[----:B------:R-:W-:Y:S03]  /*3d90*/  LEA.HI R0, R2, R0, RZ, 0x4 ;  /* 0x0000000002007211 */ /* 0x000fe600078f20ff */
[--C-:B------:R-:W-:Y:S02]  /*3da0*/  @!P0 SHF.R.U64 R46, R40, 0x10, R41.reuse ;  /* 0x00000010282e8819 */ /* 0x100fe40000001229 */
[----:B------:R-:W-:Y:S02]  /*3db0*/  LEA.HI.SX32 R0, R0, R144, 0x1c ;  /* 0x0000009000007211 */ /* 0x000fe400078fe2ff */
[----:B------:R-:W-:Y:S02]  /*3dc0*/  @!P0 SHF.R.U32.HI R44, RZ, 0x10, R41 ;  /* 0x00000010ff2c8819 */ /* 0x000fe40000011629 */
[----:B------:R-:W-:Y:S01]  /*3dd0*/  SHF.R.S32.HI R2, RZ, 0x1f, R0 ;  /* 0x0000001fff027819 */ /* 0x000fe20000011400 */
[----:B------:R-:W-:Y:S01]  /*3de0*/  IMAD.SHL.U32 R71, R0, 0x8, RZ ;  /* 0x0000000800477824 */ /* 0x000fe200078e00ff */
[----:B------:R-:W-:Y:S02]  /*3df0*/  @!P0 SHF.R.U64 R10, R4, 0x10, R5 ;  /* 0x00000010040a8819 */ /* 0x000fe40000001205 */
[----:B------:R-:W-:Y:S02]  /*3e00*/  LEA.HI R0, R2, R0, RZ, 0x2 ;  /* 0x0000000002007211 */ /* 0x000fe400078f10ff */
[----:B------:R-:W-:Y:S02]  /*3e10*/  @!P0 SHF.R.U32.HI R38, RZ, 0x10, R43 ;  /* 0x00000010ff268819 */ /* 0x000fe4000001162b */
[----:B------:R-:W-:Y:S01]  /*3e20*/  @!P0 PRMT R45, R45, 0x5410, R46 ;  /* 0x000054102d2d8816 */ /* 0x000fe2000000002e */
[----:B------:R-:W-:Y:S01]  /*3e30*/  IMAD.SHL.U32 R0, R0, 0x200, RZ ;  /* 0x0000020000007824 */ /* 0x000fe200078e00ff */
[----:B------:R-:W-:Y:S02]  /*3e40*/  LOP3.LUT R2, R98, 0x18, R71, 0xf8, !PT ;  /* 0x0000001862027812 */ /* 0x000fe400078ef847 */
[----:B------:R-:W-:Y:S02]  /*3e50*/  @!P0 SHF.R.U32.HI R4, RZ, 0x10, R5 ;  /* 0x00000010ff048819 */ /* 0x000fe40000011605 */
[----:B------:R-:W-:Y:S02]  /*3e60*/  LOP3.LUT R2, R2, R99, RZ, 0x3c, !PT ;  /* 0x0000006302027212 */ /* 0x000fe400078e3cff */
[----:B------:R-:W-:Y:S02]  /*3e70*/  LOP3.LUT R0, R0, 0x7ffff800, RZ, 0xc0, !PT ;  /* 0x7ffff80000007812 */ /* 0x000fe400078ec0ff */
[--C-:B------:R-:W-:Y:S01]  /*3e80*/  @!P0 SHF.R.U64 R5, R6, 0x10, R7.reuse ;  /* 0x0000001006058819 */ /* 0x100fe20000001207 */
[----:B-1----:R-:W-:Y:S01]  /*3e90*/  @!P0 IMAD.U32 R49, R55, 0x10000, RZ ;  /* 0x0001000037318824 */ /* 0x002fe200078e00ff */
[----:B------:R-:W-:Y:S01]  /*3ea0*/  IADD3 R0, R2, R0, R100 ;  /* 0x0000000002007210 */ /* 0x000fe20007ffe064 */
[----:B------:R-:W-:Y:S01]  /*3eb0*/  IMAD.MOV.U32 R2, RZ, RZ, R7 ;  /* 0x000000ffff027224 */ /* 0x000fe200078e0007 */
[----:B------:R-:W-:Y:S02]  /*3ec0*/  @!P0 SHF.R.U64 R40, R42, 0x10, R43 ;  /* 0x000000102a288819 */ /* 0x000fe4000000122b */
[----:B------:R-:W-:Y:S01]  /*3ed0*/  @!P0 PRMT R6, R9, 0x5410, R10 ;  /* 0x0000541009068816 */ /* 0x000fe2000000000a */
[----:B------:R-:W-:Y:S01]  /*3ee0*/  IMAD.SHL.U32 R0, R0, 0x2, RZ ;  /* 0x0000000200007824 */ /* 0x000fe200078e00ff */
[----:B------:R-:W-:Y:S01]  /*3ef0*/  @!P0 PRMT R46, R39, 0x5410, R40 ;  /* 0x00005410272e8816 */ /* 0x000fe20000000028 */
[C---:B------:R-:W-:Y:S01]  /*3f00*/  @!P0 IMAD.U32 R9, R52.reuse, 0x10000, RZ ;  /* 0x0001000034098824 */ /* 0x040fe200078e00ff */
[----:B------:R-:W-:Y:S02]  /*3f10*/  @!P0 LOP3.LUT R39, R52, 0xffff0000, RZ, 0xc0, !PT ;  /* 0xffff000034278812 */ /* 0x000fe400078ec0ff */
[----:B--2---:R1:W2:Y:S01]  /*3f20*/  LDS.128 R12, [R0+0x3100] ;  /* 0x00310000000c7984 */ /* 0x0042a20000000c00 */
[----:B------:R-:W-:Y:S02]  /*3f30*/  @!P0 PRMT R44, R47, 0x5410, R44 ;  /* 0x000054102f2c8816 */ /* 0x000fe4000000002c */
[----:B------:R-:W-:Y:S02]  /*3f40*/  @!P0 LOP3.LUT R47, R54, 0xffff0000, RZ, 0xc0, !PT ;  /* 0xffff0000362f8812 */ /* 0x000fe400078ec0ff */
[----:B------:R-:W-:Y:S02]  /*3f50*/  @!P0 LOP3.LUT R42, R44, 0xffff0000, RZ, 0xc0, !PT ;  /* 0xffff00002c2a8812 */ /* 0x000fe400078ec0ff */
[----:B------:R-:W-:Y:S02]  /*3f60*/  @!P0 LOP3.LUT R51, R55, 0xffff0000, RZ, 0xc0, !PT ;  /* 0xffff000037338812 */ /* 0x000fe400078ec0ff */
[----:B------:R-:W-:Y:S02]  /*3f70*/  MOV R41, R43 ;  /* 0x0000002b00297202 */ /* 0x000fe40000000f00 */
[----:B------:R-:W-:Y:S02]  /*3f80*/  @!P0 LOP3.LUT R43, R53, 0xffff0000, RZ, 0xc0, !PT ;  /* 0xffff0000352b8812 */ /* 0x000fe400078ec0ff */
[----:B------:R-:W-:Y:S01]  /*3f90*/  @!P0 PRMT R50, R41, 0x5410, R38 ;  /* 0x0000541029328816 */ /* 0x000fe20000000026 */
[----:B------:R-:W-:Y:S01]  /*3fa0*/  @!P0 IMAD.U32 R41, R53, 0x10000, RZ ;  /* 0x0001000035298824 */ /* 0x000fe200078e00ff */
[----:B------:R-:W-:Y:S02]  /*3fb0*/  @!P0 LOP3.LUT R38, R45, 0xffff0000, RZ, 0xc0, !PT ;  /* 0xffff00002d268812 */ /* 0x000fe400078ec0ff */
[----:B-1----:R-:W-:Y:S02]  /*3fc0*/  @!P0 SHF.R.U32.HI R0, RZ, 0x10, R7 ;  /* 0x00000010ff008819 */ /* 0x002fe40000011607 */
[----:B------:R-:W-:Y:S02]  /*3fd0*/  @!P0 PRMT R7, R8, 0x5410, R4 ;  /* 0x0000541008078816 */ /* 0x000fe40000000004 */
[----:B------:R-:W-:Y:S02]  /*3fe0*/  @!P0 PRMT R10, R2, 0x5410, R0 ;  /* 0x00005410020a8816 */ /* 0x000fe40000000000 */
[----:B------:R-:W-:Y:S01]  /*3ff0*/  @!P0 PRMT R8, R3, 0x5410, R5 ;  /* 0x0000541003088816 */ /* 0x000fe20000000005 */
[----:B------:R-:W-:Y:S01]  /*4000*/  @!P0 IMAD.U32 R3, R6, 0x10000, RZ ;  /* 0x0001000006038824 */ /* 0x000fe200078e00ff */
[----:B------:R-:W-:Y:S01]  /*4010*/  @!P0 SHF.L.U32 R5, R45, 0x10, RZ ;  /* 0x000000102d058819 */ /* 0x000fe200000006ff */
[----:B------:R-:W-:Y:S01]  /*4020*/  @!P0 IMAD.U32 R45, R54, 0x10000, RZ ;  /* 0x00010000362d8824 */ /* 0x000fe200078e00ff */
[----:B------:R-:W-:Y:S01]  /*4030*/  @!P0 LOP3.LUT R4, R6, 0xffff0000, RZ, 0xc0, !PT ;  /* 0xffff000006048812 */ /* 0x000fe200078ec0ff */
[C---:B--2---:R-:W-:Y:S01]  /*4040*/  @!P0 IMAD.U32 R0, R12.reuse, 0x10000, RZ ;  /* 0x000100000c008824 */ /* 0x044fe200078e00ff */
[----:B------:R-:W-:Y:S03]  /*4050*/  @!P0 LOP3.LUT R2, R12, 0xffff0000, RZ, 0xc0, !PT ;  /* 0xffff00000c028812 */ /* 0x000fe600078ec0ff */
[----:B------:R-:W-:Y:S02]  /*4060*/  @!P0 FMUL.FTZ R6, R0, R5 ;  /* 0x0000000500068220 */ /* 0x000fe40000410000 */
[C---:B------:R-:W-:Y:S02]  /*4070*/  @!P0 FMUL.FTZ R40, R2.reuse, R38 ;  /* 0x0000002602288220 */ /* 0x040fe40000410000 */
[-C--:B------:R-:W-:Y:S02]  /*4080*/  @!P0 FMUL.FTZ R2, R2, R4.reuse ;  /* 0x0000000402028220 */ /* 0x080fe40000410000 */
[----:B------:R-:W-:Y:S01]  /*4090*/  @!P0 FFMA.FTZ R77, R39, R4, -R40 ;  /* 0x00000004274d8223 */ /* 0x000fe20000010828 */
[----:B------:R-:W-:Y:S01]  /*40a0*/  @!P0 LOP3.LUT R4, R13, 0xffff0000, RZ, 0xc0, !PT ;  /* 0xffff00000d048812 */ /* 0x000fe200078ec0ff */
[-C--:B------:R-:W-:Y:S01]  /*40b0*/  @!P0 FMUL.FTZ R0, R0, R3.reuse ;  /* 0x0000000300008220 */ /* 0x080fe20000410000 */
[----:B------:R-:W-:Y:S01]  /*40c0*/  @!P0 SHF.L.U32 R40, R44, 0x10, RZ ;  /* 0x000000102c288819 */ /* 0x000fe200000006ff */
[----:B------:R-:W-:Y:S01]  /*40d0*/  @!P0 FFMA.FTZ R78, R9, R3, -R6 ;  /* 0x00000003094e8223 */ /* 0x000fe20000010806 */
[----:B------:R-:W-:Y:S01]  /*40e0*/  @!P0 LOP3.LUT R6, R7, 0xffff0000, RZ, 0xc0, !PT ;  /* 0xffff000007068812 */ /* 0x000fe200078ec0ff */
[----:B------:R-:W-:Y:S01]  /*40f0*/  @!P0 IMAD.U32 R3, R13, 0x10000, RZ ;  /* 0x000100000d038824 */ /* 0x000fe200078e00ff */
[C---:B------:R-:W-:Y:S01]  /*4100*/  @!P0 SHF.L.U32 R44, R46.reuse, 0x10, RZ ;  /* 0x000000102e2c8819 */ /* 0x040fe200000006ff */
[----:B------:R-:W-:Y:S01]  /*4110*/  @!P0 FFMA.FTZ R0, R5, R9, R0 ;  /* 0x0000000905008223 */ /* 0x000fe20000010000 */
[----:B------:R-:W-:Y:S01]  /*4120*/  @!P0 LOP3.LUT R46, R46, 0xffff0000, RZ, 0xc0, !PT ;  /* 0xffff00002e2e8812 */ /* 0x000fe200078ec0ff */
[C---:B------:R-:W-:Y:S02]  /*4130*/  @!P0 FMUL.FTZ R9, R4.reuse, R42 ;  /* 0x0000002a04098220 */ /* 0x040fe40000410000 */
[----:B------:R-:W-:Y:S02]  /*4140*/  @!P0 IMAD.U32 R5, R7, 0x10000, RZ ;  /* 0x0001000007058824 */ /* 0x000fe400078e00ff */
[----:B------:R-:W-:Y:S02]  /*4150*/  @!P0 FMUL.FTZ R7, R3, R40 ;  /* 0x0000002803078220 */ /* 0x000fe40000410000 */
[-C--:B------:R-:W-:Y:S02]  /*4160*/  @!P0 FMUL.FTZ R4, R4, R6.reuse ;  /* 0x0000000604048220 */ /* 0x080fe40000410000 */
[----:B------:R-:W-:Y:S01]  /*4170*/  @!P0 FFMA.FTZ R75, R43, R6, -R9 ;  /* 0x000000062b4b8223 */ /* 0x000fe20000010809 */
[C---:B------:R-:W-:Y:S01]  /*4180*/  @!P0 LOP3.LUT R6, R14.reuse, 0xffff0000, RZ, 0xc0, !PT ;  /* 0xffff00000e068812 */ /* 0x040fe200078ec0ff */
[-C--:B------:R-:W-:Y:S02]  /*4190*/  @!P0 FMUL.FTZ R3, R3, R5.reuse ;  /* 0x0000000503038220 */ /* 0x080fe40000410000 */
[----:B------:R-:W-:Y:S02]  /*41a0*/  @!P0 FFMA.FTZ R76, R41, R5, -R7 ;  /* 0x00000005294c8223 */ /* 0x000fe40000010807 */
[----:B------:R-:W-:Y:S02]  /*41b0*/  @!P0 IMAD.U32 R5, R14, 0x10000, RZ ;  /* 0x000100000e058824 */ /* 0x000fe400078e00ff */
[C---:B------:R-:W-:Y:S01]  /*41c0*/  @!P0 IMAD.U32 R7, R8.reuse, 0x10000, RZ ;  /* 0x0001000008078824 */ /* 0x040fe200078e00ff */
[----:B------:R-:W-:Y:S01]  /*41d0*/  @!P0 LOP3.LUT R8, R8, 0xffff0000, RZ, 0xc0, !PT ;  /* 0xffff000008088812 */ /* 0x000fe200078ec0ff */
[----:B------:R-:W-:Y:S02]  /*41e0*/  @!P0 FMUL.FTZ R48, R6, R46 ;  /* 0x0000002e06308220 */ /* 0x000fe40000410000 */
[----:B------:R-:W-:Y:S02]  /*41f0*/  @!P0 FMUL.FTZ R9, R5, R44 ;  /* 0x0000002c05098220 */ /* 0x000fe40000410000 */
[----:B------:R-:W-:Y:S01]  /*4200*/  @!P0 FFMA.FTZ R2, R38, R39, R2 ;  /* 0x0000002726028223 */ /* 0x000fe20000010002 */
[----:B------:R-:W-:Y:S01]  /*4210*/  @!P0 F2FP.BF16.PACK_AB R38, R77, R78 ;  /* 0x0000004e4d26823e */ /* 0x000fe200000010ff */
[----:B------:R-:W-:Y:S01]  /*4220*/  @!P0 FFMA.FTZ R73, R47, R8, -R48 ;  /* 0x000000082f498223 */ /* 0x000fe20000010830 */
[C---:B------:R-:W-:Y:S01]  /*4230*/  @!P0 SHF.L.U32 R48, R50.reuse, 0x10, RZ ;  /* 0x0000001032308819 */ /* 0x040fe200000006ff */
[-C--:B------:R-:W-:Y:S01]  /*4240*/  @!P0 FMUL.FTZ R5, R5, R7.reuse ;  /* 0x0000000705058220 */ /* 0x080fe20000410000 */
[----:B------:R-:W-:Y:S01]  /*4250*/  @!P0 LOP3.LUT R50, R50, 0xffff0000, RZ, 0xc0, !PT ;  /* 0xffff000032328812 */ /* 0x000fe200078ec0ff */
[----:B------:R-:W-:Y:S01]  /*4260*/  @!P0 FFMA.FTZ R74, R45, R7, -R9 ;  /* 0x000000072d4a8223 */ /* 0x000fe20000010809 */
[----:B------:R-:W-:Y:S01]  /*4270*/  @!P0 F2FP.BF16.PACK_AB R39, R75, R76 ;  /* 0x0000004c4b27823e */ /* 0x000fe200000010ff */
[----:B------:R-:W-:Y:S01]  /*4280*/  @!P0 FMUL.FTZ R6, R6, R8 ;  /* 0x0000000806068220 */ /* 0x000fe20000410000 */
[C---:B------:R-:W-:Y:S01]  /*4290*/  @!P0 LOP3.LUT R8, R15.reuse, 0xffff0000, RZ, 0xc0, !PT ;  /* 0xffff00000f088812 */ /* 0x040fe200078ec0ff */
[----:B------:R-:W-:Y:S01]  /*42a0*/  @!P0 IMAD.U32 R7, R15, 0x10000, RZ ;  /* 0x000100000f078824 */ /* 0x000fe200078e00ff */
[----:B------:R-:W-:Y:S01]  /*42b0*/  @!P0 MOV R53, R39 ;  /* 0x0000002700358202 */ /* 0x000fe20000000f00 */
[C---:B------:R-:W-:Y:S01]  /*42c0*/  @!P0 IMAD.U32 R9, R10.reuse, 0x10000, RZ ;  /* 0x000100000a098824 */ /* 0x040fe200078e00ff */
[----:B------:R-:W-:Y:S01]  /*42d0*/  @!P0 LOP3.LUT R10, R10, 0xffff0000, RZ, 0xc0, !PT ;  /* 0xffff00000a0a8812 */ /* 0x000fe200078ec0ff */
[----:B------:R-:W-:Y:S01]  /*42e0*/  @!P0 FFMA.FTZ R3, R40, R41, R3 ;  /* 0x0000002928038223 */ /* 0x000fe20000010003 */
[----:B------:R-:W-:Y:S01]  /*42f0*/  @!P0 F2FP.BF16.PACK_AB R0, R2, R0 ;  /* 0x000000000200823e */ /* 0x000fe200000010ff */
[----:B------:R-:W-:Y:S02]  /*4300*/  @!P0 FFMA.FTZ R4, R42, R43, R4 ;  /* 0x0000002b2a048223 */ /* 0x000fe40000010004 */
[C---:B------:R-:W-:Y:S01]  /*4310*/  @!P0 FMUL.FTZ R70, R7.reuse, R48 ;  /* 0x0000003007468220 */ /* 0x040fe20000410000 */
[----:B------:R-:W-:Y:S01]  /*4320*/  @!P0 MOV R12, R0 ;  /* 0x00000000000c8202 */ /* 0x000fe20000000f00 */
[----:B------:R-:W-:Y:S01]  /*4330*/  @!P0 FMUL.FTZ R7, R7, R9 ;  /* 0x0000000907078220 */ /* 0x000fe20000410000 */
[----:B------:R-:W-:Y:S01]  /*4340*/  @!P0 F2FP.BF16.PACK_AB R3, R4, R3 ;  /* 0x000000030403823e */ /* 0x000fe200000010ff */
[----:B------:R-:W-:Y:S02]  /*4350*/  @!P0 FFMA.FTZ R5, R44, R45, R5 ;  /* 0x0000002d2c058223 */ /* 0x000fe40000010005 */
[C---:B------:R-:W-:Y:S02]  /*4360*/  @!P0 FMUL.FTZ R72, R8.reuse, R50 ;  /* 0x0000003208488220 */ /* 0x040fe40000410000 */
[-C--:B------:R-:W-:Y:S02]  /*4370*/  @!P0 FMUL.FTZ R8, R8, R10.reuse ;  /* 0x0000000a08088220 */ /* 0x080fe40000410000 */
[----:B------:R-:W-:Y:S02]  /*4380*/  @!P0 FFMA.FTZ R6, R46, R47, R6 ;  /* 0x0000002f2e068223 */ /* 0x000fe40000010006 */
[----:B------:R-:W-:Y:S02]  /*4390*/  @!P0 FFMA.FTZ R7, R48, R49, R7 ;  /* 0x0000003130078223 */ /* 0x000fe40000010007 */
[----:B------:R-:W-:Y:S01]  /*43a0*/  @!P0 FFMA.FTZ R70, R49, R9, -R70 ;  /* 0x0000000931468223 */ /* 0x000fe20000010846 */
[----:B------:R-:W-:Y:S01]  /*43b0*/  @!P0 F2FP.BF16.PACK_AB R5, R6, R5 ;  /* 0x000000050605823e */ /* 0x000fe200000010ff */
[----:B------:R-:W-:Y:S01]  /*43c0*/  @!P0 FFMA.FTZ R72, R51, R10, -R72 ;  /* 0x0000000a33488223 */ /* 0x000fe20000010848 */
[----:B------:R-:W-:Y:S01]  /*43d0*/  @!P0 F2FP.BF16.PACK_AB R10, R73, R74 ;  /* 0x0000004a490a823e */ /* 0x000fe200000010ff */
[----:B------:R-:W-:Y:S02]  /*43e0*/  @!P0 FFMA.FTZ R8, R50, R51, R8 ;  /* 0x0000003332088223 */ /* 0x000fe40000010008 */
[----:B------:R-:W-:Y:S01]  /*43f0*/  @!P0 IMAD.MOV.U32 R52, RZ, RZ, R38 ;  /* 0x000000ffff348224 */ /* 0x000fe200078e0026 */
[----:B------:R-:W-:Y:S01]  /*4400*/  @!P0 F2FP.BF16.PACK_AB R9, R72, R70 ;  /* 0x000000464809823e */ /* 0x000fe200000010ff */
[----:B------:R-:W-:Y:S01]  /*4410*/  @!P0 IMAD.MOV.U32 R54, RZ, RZ, R10 ;  /* 0x000000ffff368224 */ /* 0x000fe200078e000a */
[----:B------:R-:W-:Y:S01]  /*4420*/  @!P0 F2FP.BF16.PACK_AB R7, R8, R7 ;  /* 0x000000070807823e */ /* 0x000fe200000010ff */
[----:B------:R-:W-:Y:S02]  /*4430*/  @!P0 IMAD.MOV.U32 R13, RZ, RZ, R3 ;  /* 0x000000ffff0d8224 */ /* 0x000fe400078e0003 */
[----:B------:R-:W-:Y:S01]  /*4440*/  @!P0 IMAD.MOV.U32 R55, RZ, RZ, R9 ;  /* 0x000000ffff378224 */ /* 0x000fe200078e0009 */
[----:B------:R-:W-:Y:S01]  /*4450*/  @!P0 MOV R15, R7 ;  /* 0x00000007000f8202 */ /* 0x000fe20000000f00 */
[----:B------:R-:W-:Y:S01]  /*4460*/  @!P0 IMAD.MOV.U32 R14, RZ, RZ, R5 ;  /* 0x000000ffff0e8224 */ /* 0x000fe200078e0005 */
[----:B----4-:R-:W-:Y:S05]  /*4470*/  IADD3 R2, P0, R68, R137, RZ ;  /* 0x0000008944027210 */ /* 0x010fea0007f1e0ff */
[----:B---3--:R-:W-:Y:S01]  /*4480*/  IMAD.X R3, R69, 0x1, R138, P0 ;  /* 0x0000000145037824 */ /* 0x008fe200000e068a */
[C---:B------:R-:W-:Y:S04]  /*4490*/  ISETP.GE.AND P0, PT, R71.reuse, c[0x0][0x1d4], PT ;  /* 0x0000750047007a0c */ /* 0x040fe80003f06270 */
[----:B------:R1:W-:Y:S09]  /*44a0*/  ST.E.128 [R2.64], R52 ;  /* 0x0000003402007985 */ /* 0x0003f2000c101d06 */
[----:B------:R-:W-:Y:S05]  /*44b0*/  @!P0 IMAD.WIDE R4, R71, 0x2, R68 ;  /* 0x0000000247048825 */ /* 0x000fea00078e0244 */
[----:B------:R1:W-:Y:S02]  /*44c0*/  @!P0 ST.E.128 [R4.64], R12 ;  /* 0x0000000c04008985 */ /* 0x0003e4000c101d06 */
.L_x_85:
[----:B------:R-:W-:Y:S05]  /*44d0*/  BSYNC B0 ;  /* 0x0000000000007941 */ /* 0x000fea0003800000 */
.L_x_84:
[----:B------:R-:W-:Y:S01]  /*44e0*/  ISETP.GE.AND P0, PT, R27, c[0x0][0x1d4], PT ;  /* 0x000075001b007a0c */ /* 0x000fe20003f06270 */
[----:B------:R-:W-:Y:S01]  /*44f0*/  @!UPT UIADD3 URZ, URZ, URZ, URZ ;  /* 0x0000003f3f3ff290 */ /* 0x000fe2000fffe03f */
[----:B------:R-:W-:Y:S11]  /*4500*/  BSSY B0, `(.L_x_86) ;  /* 0x0000079000007945 */ /* 0x000ff60003800000 */
[----:B------:R-:W-:-:S05]  /*4510*/  @P0 BRA `(.L_x_87) ;  /* 0x0000077000000947 */ /* 0x000fca0003800000 */
[----:B------:R-:W-:Y:S01]  /*4520*/  ISETP.NE.AND P1, PT, R150, RZ, PT ;  /* 0x000000ff9600720c */ /* 0x000fe20003f25270 */
[----:B------:R-:W5:Y:S01]  /*4530*/  LDS.128 R48, [R129+0x3100] ;  /* 0x0031000081307984 */ /* 0x000f620000000c00 */
[----:B------:R-:W-:Y:S02]  /*4540*/  ISETP.GE.AND P0, PT, R27, c[0x0][0x27c], PT ;  /* 0x00009f001b007a0c */ /* 0x000fe40003f06270 */
[----:B------:R-:W-:Y:S04]  /*4550*/  SEL R0, R154, R153, !P1 ;  /* 0x000000999a007207 */ /* 0x000fe80004800000 */
[----:B-1----:R-:W-:Y:S04]  /*4560*/  SHF.R.S32.HI R2, RZ, 0x1f, R0 ;  /* 0x0000001fff027819 */ /* 0x002fe80000011400 */
        /* <DEDUP_REMOVED lines=8> */
[----:B------:R-:W-:Y:S02]  /*45f0*/  @!P0 PRMT R6, R11, 0x5432, R3 ;  /* 0x000054320b068816 */ /* 0x000fe40000000003 */
[----:B------:R-:W-:Y:S01]  /*4600*/  @!P0 PRMT R16, R64, 0x5432, R7 ;  /* 0x0000543240108816 */ /* 0x000fe20000000007 */
[----:B------:R-:W-:Y:S01]  /*4610*/  IMAD.SHL.U32 R0, R0, 0x200, RZ ;  /* 0x0000020000007824 */ /* 0x000fe200078e00ff */
[----:B------:R-:W-:Y:S02]  /*4620*/  LOP3.LUT R2, R98, 0x18, R53, 0xf8, !PT ;  /* 0x0000001862027812 */ /* 0x000fe400078ef835 */
[--C-:B------:R-:W-:Y:S02]  /*4630*/  @!P0 SHF.R.U32.HI R8, RZ, 0x10, R59.reuse ;  /* 0x00000010ff088819 */ /* 0x100fe4000001163b */
[----:B------:R-:W-:Y:S02]  /*4640*/  LOP3.LUT R2, R2, R99, RZ, 0x3c, !PT ;  /* 0x0000006302027212 */ /* 0x000fe400078e3cff */
[----:B------:R-:W-:Y:S02]  /*4650*/  LOP3.LUT R0, R0, 0x7ffff800, RZ, 0xc0, !PT ;  /* 0x7ffff80000007812 */ /* 0x000fe400078ec0ff */
[----:B------:R-:W-:Y:S01]  /*4660*/  @!P0 SHF.R.U64 R9, R58, 0x10, R59 ;  /* 0x000000103a098819 */ /* 0x000fe2000000123b */
[----:B-----5:R-:W-:Y:S01]  /*4670*/  @!P0 IMAD.U32 R43, R51, 0x10000, RZ ;  /* 0x00010000332b8824 */ /* 0x020fe200078e00ff */
[----:B------:R-:W-:Y:S02]  /*4680*/  IADD3 R0, R2, R0, R100 ;  /* 0x0000000002007210 */ /* 0x000fe40007ffe064 */
[----:B------:R-:W-:Y:S02]  /*4690*/  @!P0 SHF.R.U32.HI R2, RZ, 0x10, R17 ;  /* 0x00000010ff028819 */ /* 0x000fe40000011611 */
[----:B------:R-:W-:Y:S01]  /*46a0*/  @!P0 PRMT R17, R64, 0x5410, R4 ;  /* 0x0000541040118816 */ /* 0x000fe20000000004 */
[----:B------:R-:W-:Y:S01]  /*46b0*/  IMAD.SHL.U32 R0, R0, 0x2, RZ ;  /* 0x0000000200007824 */ /* 0x000fe200078e00ff */
[----:B------:R-:W-:Y:S02]  /*46c0*/  @!P0 SHF.R.U32.HI R5, RZ, 0x10, R19 ;  /* 0x00000010ff058819 */ /* 0x000fe40000011613 */
[----:B------:R-:W-:Y:S01]  /*46d0*/  @!P0 PRMT R4, R11, 0x5410, R2 ;  /* 0x000054100b048816 */ /* 0x000fe20000000002 */
[----:B------:R-:W-:Y:S01]  /*46e0*/  @!P0 IMAD.U32 R7, R17, 0x10000, RZ ;  /* 0x0001000011078824 */ /* 0x000fe200078e00ff */
[----:B--2---:R1:W2:Y:S01]  /*46f0*/  LDS.128 R12, [R0+0x3100] ;  /* 0x00310000000c7984 */ /* 0x0042a20000000c00 */
[----:B------:R-:W-:Y:S01]  /*4700*/  @!P0 IMAD.U32 R2, R6, 0x10000, RZ ;  /* 0x0001000006028824 */ /* 0x000fe200078e00ff */
[C---:B------:R-:W-:Y:S02]  /*4710*/  @!P0 PRMT R11, R65.reuse, 0x5410, R8 ;  /* 0x00005410410b8816 */ /* 0x040fe40000000008 */
[----:B------:R-:W-:Y:S01]  /*4720*/  @!P0 PRMT R8, R28, 0x5410, R5 ;  /* 0x000054101c088816 */ /* 0x000fe20000000005 */
[----:B------:R-:W-:Y:S01]  /*4730*/  @!P0 IMAD.U32 R5, R4, 0x10000, RZ ;  /* 0x0001000004058824 */ /* 0x000fe200078e00ff */
[----:B------:R-:W-:Y:S01]  /*4740*/  @!P0 PRMT R41, R65, 0x5432, R9 ;  /* 0x0000543241298816 */ /* 0x000fe20000000009 */
[----:B------:R-:W-:Y:S01]  /*4750*/  @!P0 IMAD.U32 R9, R48, 0x10000, RZ ;  /* 0x0001000030098824 */ /* 0x000fe200078e00ff */
[----:B------:R-:W-:Y:S01]  /*4760*/  @!P0 LOP3.LUT R6, R6, 0xffff0000, RZ, 0xc0, !PT ;  /* 0xffff000006068812 */ /* 0x000fe200078ec0ff */
[C---:B------:R-:W-:Y:S01]  /*4770*/  @!P0 IMAD.U32 R42, R11.reuse, 0x10000, RZ ;  /* 0x000100000b2a8824 */ /* 0x040fe200078e00ff */
[----:B------:R-:W-:Y:S02]  /*4780*/  @!P0 LOP3.LUT R44, R11, 0xffff0000, RZ, 0xc0, !PT ;  /* 0xffff00000b2c8812 */ /* 0x000fe400078ec0ff */
[----:B------:R-:W-:Y:S02]  /*4790*/  @!P0 LOP3.LUT R45, R51, 0xffff0000, RZ, 0xc0, !PT ;  /* 0xffff0000332d8812 */ /* 0x000fe400078ec0ff */
[----:B------:R-:W-:Y:S02]  /*47a0*/  @!P0 SHF.L.U32 R40, R50, 0x10, RZ ;  /* 0x0000001032288819 */ /* 0x000fe400000006ff */
[----:B-1----:R-:W-:Y:S01]  /*47b0*/  @!P0 SHF.R.U64 R0, R18, 0x10, R19 ;  /* 0x0000001012008819 */ /* 0x002fe20000001213 */
[----:B------:R-:W-:Y:S01]  /*47c0*/  @!P0 IMAD.U32 R18, R16, 0x10000, RZ ;  /* 0x0001000010128824 */ /* 0x000fe200078e00ff */
[----:B------:R-:W-:Y:S02]  /*47d0*/  @!P0 SHF.L.U32 R19, R49, 0x10, RZ ;  /* 0x0000001031138819 */ /* 0x000fe400000006ff */
[----:B------:R-:W-:Y:S01]  /*47e0*/  @!P0 PRMT R10, R28, 0x5432, R0 ;  /* 0x000054321c0a8816 */ /* 0x000fe20000000000 */
[----:B--2---:R-:W-:Y:S01]  /*47f0*/  @!P0 IMAD.U32 R3, R13, 0x10000, RZ ;  /* 0x000100000d038824 */ /* 0x004fe200078e00ff */
[----:B------:R-:W-:Y:S03]  /*4800*/  @!P0 SHF.L.U32 R0, R12, 0x10, RZ ;  /* 0x000000100c008819 */ /* 0x000fe600000006ff */
[----:B------:R-:W-:Y:S02]  /*4810*/  @!P0 FMUL.FTZ R38, R3, R18 ;  /* 0x0000001203268220 */ /* 0x000fe40000410000 */
[C---:B------:R-:W-:Y:S02]  /*4820*/  @!P0 FMUL.FTZ R28, R0.reuse, R7 ;  /* 0x00000007001c8220 */ /* 0x040fe40000410000 */
[-C--:B------:R-:W-:Y:S02]  /*4830*/  @!P0 FMUL.FTZ R0, R0, R2.reuse ;  /* 0x0000000200008220 */ /* 0x080fe40000410000 */
[----:B------:R-:W-:Y:S01]  /*4840*/  @!P0 FFMA.FTZ R58, R9, R2, -R28 ;  /* 0x00000002093a8223 */ /* 0x000fe2000001081c */
[----:B------:R-:W-:Y:S01]  /*4850*/  @!P0 LOP3.LUT R28, R16, 0xffff0000, RZ, 0xc0, !PT ;  /* 0xffff0000101c8812 */ /* 0x000fe200078ec0ff */
[----:B------:R-:W-:Y:S01]  /*4860*/  @!P0 FFMA.FTZ R0, R7, R9, R0 ;  /* 0x0000000907008223 */ /* 0x000fe20000010000 */
[----:B------:R-:W-:Y:S01]  /*4870*/  @!P0 LOP3.LUT R2, R13, 0xffff0000, RZ, 0xc0, !PT ;  /* 0xffff00000d028812 */ /* 0x000fe200078ec0ff */
[-C--:B------:R-:W-:Y:S01]  /*4880*/  @!P0 FMUL.FTZ R3, R3, R5.reuse ;  /* 0x0000000503038220 */ /* 0x080fe20000410000 */
[----:B------:R-:W-:Y:S01]  /*4890*/  @!P0 LOP3.LUT R16, R17, 0xffff0000, RZ, 0xc0, !PT ;  /* 0xffff000011108812 */ /* 0x000fe200078ec0ff */
[----:B------:R-:W-:Y:S01]  /*48a0*/  @!P0 FFMA.FTZ R57, R19, R5, -R38 ;  /* 0x0000000513398223 */ /* 0x000fe20000010826 */
[----:B------:R-:W-:Y:S01]  /*48b0*/  @!P0 LOP3.LUT R5, R12, 0xffff0000, RZ, 0xc0, !PT ;  /* 0xffff00000c058812 */ /* 0x000fe200078ec0ff */
[----:B------:R-:W-:Y:S01]  /*48c0*/  @!P0 FMUL.FTZ R9, R2, R28 ;  /* 0x0000001c02098220 */ /* 0x000fe20000410000 */
[----:B------:R-:W-:Y:S02]  /*48d0*/  @!P0 LOP3.LUT R7, R4, 0xffff0000, RZ, 0xc0, !PT ;  /* 0xffff000004078812 */ /* 0x000fe400078ec0ff */
[----:B------:R-:W-:Y:S01]  /*48e0*/  @!P0 LOP3.LUT R38, R49, 0xffff0000, RZ, 0xc0, !PT ;  /* 0xffff000031268812 */ /* 0x000fe200078ec0ff */
[C---:B------:R-:W-:Y:S01]  /*48f0*/  @!P0 FMUL.FTZ R39, R5.reuse, R16 ;  /* 0x0000001005278220 */ /* 0x040fe20000410000 */
[----:B------:R-:W-:Y:S01]  /*4900*/  @!P0 LOP3.LUT R17, R48, 0xffff0000, RZ, 0xc0, !PT ;  /* 0xffff000030118812 */ /* 0x000fe200078ec0ff */
[-C--:B------:R-:W-:Y:S02]  /*4910*/  @!P0 FMUL.FTZ R4, R2, R7.reuse ;  /* 0x0000000702048220 */ /* 0x080fe40000410000 */
[-C--:B------:R-:W-:Y:S01]  /*4920*/  @!P0 FMUL.FTZ R2, R5, R6.reuse ;  /* 0x0000000605028220 */ /* 0x080fe20000410000 */
[C---:B------:R-:W-:Y:S01]  /*4930*/  @!P0 LOP3.LUT R5, R15.reuse, 0xffff0000, RZ, 0xc0, !PT ;  /* 0xffff00000f058812 */ /* 0x040fe200078ec0ff */
[----:B------:R-:W-:Y:S02]  /*4940*/  @!P0 FFMA.FTZ R56, R38, R7, -R9 ;  /* 0x0000000726388223 */ /* 0x000fe40000010809 */
[----:B------:R-:W-:Y:S02]  /*4950*/  @!P0 IMAD.U32 R7, R15, 0x10000, RZ ;  /* 0x000100000f078824 */ /* 0x000fe400078e00ff */
[----:B------:R-:W-:Y:S01]  /*4960*/  @!P0 FFMA.FTZ R55, R17, R6, -R39 ;  /* 0x0000000611378223 */ /* 0x000fe20000010827 */
[C---:B------:R-:W-:Y:S01]  /*4970*/  @!P0 LOP3.LUT R6, R8.reuse, 0xffff0000, RZ, 0xc0, !PT ;  /* 0xffff000008068812 */ /* 0x040fe200078ec0ff */
[----:B------:R-:W-:Y:S02]  /*4980*/  @!P0 IMAD.U32 R9, R8, 0x10000, RZ ;  /* 0x0001000008098824 */ /* 0x000fe400078e00ff */
[----:B------:R-:W-:Y:S02]  /*4990*/  @!P0 FMUL.FTZ R8, R7, R42 ;  /* 0x0000002a07088220 */ /* 0x000fe40000410000 */
[----:B------:R-:W-:Y:S02]  /*49a0*/  @!P0 FMUL.FTZ R11, R5, R44 ;  /* 0x0000002c050b8220 */ /* 0x000fe40000410000 */
[-C--:B------:R-:W-:Y:S02]  /*49b0*/  @!P0 FFMA.FTZ R54, R43, R9.reuse, -R8 ;  /* 0x000000092b368223 */ /* 0x080fe40000010808 */
[-C--:B------:R-:W-:Y:S02]  /*49c0*/  @!P0 FMUL.FTZ R8, R5, R6.reuse ;  /* 0x0000000605088220 */ /* 0x080fe40000410000 */
[----:B------:R-:W-:Y:S01]  /*49d0*/  @!P0 FFMA.FTZ R52, R45, R6, -R11 ;  /* 0x000000062d348223 */ /* 0x000fe2000001080b */
[C---:B------:R-:W-:Y:S01]  /*49e0*/  @!P0 LOP3.LUT R6, R14.reuse, 0xffff0000, RZ, 0xc0, !PT ;  /* 0xffff00000e068812 */ /* 0x040fe200078ec0ff */
[C---:B------:R-:W-:Y:S01]  /*49f0*/  @!P0 IMAD.U32 R39, R41.reuse, 0x10000, RZ ;  /* 0x0001000029278824 */ /* 0x040fe200078e00ff */
[----:B------:R-:W-:Y:S01]  /*4a00*/  @!P0 LOP3.LUT R41, R41, 0xffff0000, RZ, 0xc0, !PT ;  /* 0xffff000029298812 */ /* 0x000fe200078ec0ff */
[----:B------:R-:W-:Y:S02]  /*4a10*/  @!P0 IMAD.U32 R5, R14, 0x10000, RZ ;  /* 0x000100000e058824 */ /* 0x000fe400078e00ff */
[C---:B------:R-:W-:Y:S02]  /*4a20*/  @!P0 IMAD.U32 R11, R10.reuse, 0x10000, RZ ;  /* 0x000100000a0b8824 */ /* 0x040fe400078e00ff */
[----:B------:R-:W-:Y:S01]  /*4a30*/  @!P0 FMUL.FTZ R7, R7, R9 ;  /* 0x0000000907078220 */ /* 0x000fe20000410000 */
[----:B------:R-:W-:Y:S01]  /*4a40*/  @!P0 LOP3.LUT R9, R10, 0xffff0000, RZ, 0xc0, !PT ;  /* 0xffff00000a098812 */ /* 0x000fe200078ec0ff */
[----:B------:R-:W-:Y:S01]  /*4a50*/  @!P0 FFMA.FTZ R2, R16, R17, R2 ;  /* 0x0000001110028223 */ /* 0x000fe20000010002 */
[----:B------:R-:W-:Y:S01]  /*4a60*/  @!P0 LOP3.LUT R10, R50, 0xffff0000, RZ, 0xc0, !PT ;  /* 0xffff0000320a8812 */ /* 0x000fe200078ec0ff */
[----:B------:R-:W-:Y:S01]  /*4a70*/  @!P0 FMUL.FTZ R46, R5, R39 ;  /* 0x00000027052e8220 */ /* 0x000fe20000410000 */
[----:B------:R-:W-:Y:S01]  /*4a80*/  @!P0 F2FP.BF16.PACK_AB R16, R55, R58 ;  /* 0x0000003a3710823e */ /* 0x000fe200000010ff */
[----:B------:R-:W-:Y:S01]  /*4a90*/  @!P0 FMUL.FTZ R5, R5, R11 ;  /* 0x0000000b05058220 */ /* 0x000fe20000410000 */
[----:B------:R-:W-:Y:S01]  /*4aa0*/  @!P0 F2FP.BF16.PACK_AB R0, R2, R0 ;  /* 0x000000000200823e */ /* 0x000fe200000010ff */
[----:B------:R-:W-:Y:S01]  /*4ab0*/  @!P0 FFMA.FTZ R3, R18, R19, R3 ;  /* 0x0000001312038223 */ /* 0x000fe20000010003 */
[----:B------:R-:W-:Y:S01]  /*4ac0*/  @!P0 F2FP.BF16.PACK_AB R17, R56, R57 ;  /* 0x000000393811823e */ /* 0x000fe200000010ff */
[C---:B------:R-:W-:Y:S02]  /*4ad0*/  @!P0 FMUL.FTZ R47, R6.reuse, R41 ;  /* 0x00000029062f8220 */ /* 0x040fe40000410000 */
[----:B------:R-:W-:Y:S01]  /*4ae0*/  @!P0 FMUL.FTZ R6, R6, R9 ;  /* 0x0000000906068220 */ /* 0x000fe20000410000 */
[----:B------:R-:W-:Y:S01]  /*4af0*/  @!P0 MOV R49, R17 ;  /* 0x0000001100318202 */ /* 0x000fe20000000f00 */
[----:B------:R-:W-:Y:S02]  /*4b00*/  @!P0 FFMA.FTZ R4, R28, R38, R4 ;  /* 0x000000261c048223 */ /* 0x000fe40000010004 */
[----:B------:R-:W-:Y:S02]  /*4b10*/  @!P0 FFMA.FTZ R5, R39, R40, R5 ;  /* 0x0000002827058223 */ /* 0x000fe40000010005 */
[----:B------:R-:W-:Y:S01]  /*4b20*/  @!P0 FFMA.FTZ R6, R41, R10, R6 ;  /* 0x0000000a29068223 */ /* 0x000fe20000010006 */
[----:B------:R-:W-:Y:S01]  /*4b30*/  @!P0 F2FP.BF16.PACK_AB R3, R4, R3 ;  /* 0x000000030403823e */ /* 0x000fe200000010ff */
        /* <DEDUP_REMOVED lines=10> */
[----:B------:R-:W-:Y:S01]  /*4be0*/  @!P0 IMAD.MOV.U32 R12, RZ, RZ, R0 ;  /* 0x000000ffff0c8224 */ /* 0x000fe200078e0000 */
[----:B------:R-:W-:Y:S01]  /*4bf0*/  @!P0 MOV R14, R5 ;  /* 0x00000005000e8202 */ /* 0x000fe20000000f00 */
[----:B------:R-:W-:Y:S02]  /*4c00*/  @!P0 IMAD.MOV.U32 R50, RZ, RZ, R9 ;  /* 0x000000ffff328224 */ /* 0x000fe400078e0009 */
[----:B------:R-:W-:Y:S02]  /*4c10*/  @!P0 IMAD.MOV.U32 R13, RZ, RZ, R3 ;  /* 0x000000ffff0d8224 */ /* 0x000fe400078e0003 */
[----:B------:R-:W-:Y:S01]  /*4c20*/  @!P0 IMAD.MOV.U32 R15, RZ, RZ, R7 ;  /* 0x000000ffff0f8224 */ /* 0x000fe200078e0007 */
[----:B----4-:R-:W-:Y:S05]  /*4c30*/  IADD3 R2, P0, R68, R132, RZ ;  /* 0x0000008444027210 */ /* 0x010fea0007f1e0ff */
[----:B---3--:R-:W-:Y:S01]  /*4c40*/  IMAD.X R3, R69, 0x1, R133, P0 ;  /* 0x0000000145037824 */ /* 0x008fe200000e0685 */
[C---:B------:R-:W-:Y:S04]  /*4c50*/  ISETP.GE.AND P0, PT, R53.reuse, c[0x0][0x1d4], PT ;  /* 0x0000750035007a0c */ /* 0x040fe80003f06270 */
[----:B------:R1:W-:Y:S09]  /*4c60*/  ST.E.128 [R2.64], R48 ;  /* 0x0000003002007985 */ /* 0x0003f2000c101d06 */
[----:B------:R-:W-:Y:S05]  /*4c70*/  @!P0 IMAD.WIDE R4, R53, 0x2, R68 ;  /* 0x0000000235048825 */ /* 0x000fea00078e0244 */
[----:B------:R1:W-:Y:S02]  /*4c80*/  @!P0 ST.E.128 [R4.64], R12 ;  /* 0x0000000c04008985 */ /* 0x0003e4000c101d06 */
.L_x_87:
[----:B------:R-:W-:Y:S05]  /*4c90*/  BSYNC B0 ;  /* 0x0000000000007941 */ /* 0x000fea0003800000 */
.L_x_86:
[----:B------:R-:W-:Y:S11]  /*4ca0*/  ISETP.GE.AND P0, PT, R26, c[0x0][0x1d4], PT ;  /* 0x000075001a007a0c */ /* 0x000ff60003f06270 */
[----:B------:R-:W-:Y:S02]  /*4cb0*/  @!UPT UIADD3 URZ, URZ, URZ, URZ ;  /* 0x0000003f3f3ff290 */ /* 0x000fe4000fffe03f */
[----:B------:R-:W-:-:S05]  /*4cc0*/  @P0 BRA `(.L_x_71) ;  /* 0x00000a1000000947 */ /* 0x000fca0003800000 */
[----:B------:R-:W-:Y:S01]  /*4cd0*/  ISETP.NE.AND P1, PT, R149, RZ, PT ;  /* 0x000000ff9500720c */ /* 0x000fe20003f25270 */
[----:B------:R-:W5:Y:S01]  /*4ce0*/  LDS.128 R40, [R128+0x3100] ;  /* 0x0031000080287984 */ /* 0x000f620000000c00 */
[----:B-1--4-:R-:W-:Y:S02]  /*4cf0*/  IADD3 R52, P0, R68, R130, RZ ;  /* 0x0000008244347210 */ /* 0x012fe40007f1e0ff */
[----:B------:R-:W-:Y:S03]  /*4d00*/  SEL R0, R154, R153, !P1 ;  /* 0x000000999a007207 */ /* 0x000fe60004800000 */
[----:B---3--:R-:W-:Y:S01]  /*4d10*/  IMAD.X R53, R69, 0x1, R131, P0 ;  /* 0x0000000145357824 */ /* 0x008fe200000e0683 */
[----:B------:R-:W-:Y:S02]  /*4d20*/  SHF.R.S32.HI R2, RZ, 0x1f, R0 ;  /* 0x0000001fff027819 */ /* 0x000fe40000011400 */
[----:B------:R-:W-:Y:S02]  /*4d30*/  ISETP.GE.AND P0, PT, R26, c[0x0][0x27c], PT ;  /* 0x00009f001a007a0c */ /* 0x000fe40003f06270 */
[----:B------:R-:W-:Y:S04]  /*4d40*/  LEA.HI R0, R2, R0, RZ, 0x4 ;  /* 0x0000000002007211 */ /* 0x000fe800078f20ff */
[----:B------:R-:W-:Y:S04]  /*4d50*/  LEA.HI.SX32 R0, R0, R135, 0x1c ;  /* 0x0000008700007211 */ /* 0x000fe800078fe2ff */
[----:B------:R-:W-:Y:S01]  /*4d60*/  SHF.R.S32.HI R2, RZ, 0x1f, R0 ;  /* 0x0000001fff027819 */ /* 0x000fe20000011400 */
[----:B------:R-:W-:Y:S02]  /*4d70*/  IMAD.SHL.U32 R46, R0, 0x8, RZ ;  /* 0x00000008002e7824 */ /* 0x000fe400078e00ff */
[----:B------:R-:W-:Y:S02]  /*4d80*/  @!P0 SHF.R.U64 R3, R22, 0x10, R23 ;  /* 0x0000001016038819 */ /* 0x000fe40000001217 */
[----:B------:R-:W-:Y:S02]  /*4d90*/  LEA.HI R0, R2, R0, RZ, 0x2 ;  /* 0x0000000002007211 */ /* 0x000fe400078f10ff */
[----:B------:R-:W-:Y:S02]  /*4da0*/  @!P0 SHF.R.U64 R9, R62, 0x10, R63 ;  /* 0x000000103e098819 */ /* 0x000fe4000000123f */
[----:B------:R-:W-:Y:S01]  /*4db0*/  @!P0 SHF.R.U32.HI R5, RZ, 0x10, R23 ;  /* 0x00000010ff058819 */ /* 0x000fe20000011617 */
[----:B------:R-:W-:Y:S01]  /*4dc0*/  IMAD.SHL.U32 R0, R0, 0x200, RZ ;  /* 0x0000020000007824 */ /* 0x000fe200078e00ff */
[----:B------:R-:W-:Y:S02]  /*4dd0*/  LOP3.LUT R2, R98, 0x18, R46, 0xf8, !PT ;  /* 0x0000001862027812 */ /* 0x000fe400078ef82e */
[----:B------:R-:W-:Y:S02]  /*4de0*/  @!P0 PRMT R10, R30, 0x5432, R3 ;  /* 0x000054321e0a8816 */ /* 0x000fe40000000003 */
[----:B------:R-:W-:Y:S02]  /*4df0*/  LOP3.LUT R2, R2, R99, RZ, 0x3c, !PT ;  /* 0x0000006302027212 */ /* 0x000fe400078e3cff */
[----:B------:R-:W-:Y:S02]  /*4e00*/  LOP3.LUT R0, R0, 0x7ffff800, RZ, 0xc0, !PT ;  /* 0x7ffff80000007812 */ /* 0x000fe400078ec0ff */
[----:B------:R-:W-:Y:S01]  /*4e10*/  @!P0 PRMT R28, R67, 0x5432, R9 ;  /* 0x00005432431c8816 */ /* 0x000fe20000000009 */
[----:B-----5:R-:W-:Y:S01]  /*4e20*/  @!P0 IMAD.U32 R9, R40, 0x10000, RZ ;  /* 0x0001000028098824 */ /* 0x020fe200078e00ff */
[----:B------:R-:W-:Y:S01]  /*4e30*/  IADD3 R0, R2, R0, R100 ;  /* 0x0000000002007210 */ /* 0x000fe20007ffe064 */
[----:B------:R-:W-:Y:S01]  /*4e40*/  @!P0 IMAD.U32 R19, R41, 0x10000, RZ ;  /* 0x0001000029138824 */ /* 0x000fe200078e00ff */
[----:B------:R-:W-:Y:S01]  /*4e50*/  @!P0 LOP3.LUT R39, R43, 0xffff0000, RZ, 0xc0, !PT ;  /* 0xffff00002b278812 */ /* 0x000fe200078ec0ff */
[----:B------:R-:W-:Y:S01]  /*4e60*/  @!P0 IMAD.U32 R22, R28, 0x10000, RZ ;  /* 0x000100001c168824 */ /* 0x000fe200078e00ff */
[----:B------:R-:W-:Y:S01]  /*4e70*/  @!P0 SHF.R.U32.HI R2, RZ, 0x10, R21 ;  /* 0x00000010ff028819 */ /* 0x000fe20000011615 */
[----:B------:R-:W-:Y:S01]  /*4e80*/  IMAD.SHL.U32 R0, R0, 0x2, RZ ;  /* 0x0000000200007824 */ /* 0x000fe200078e00ff */
[----:B------:R-:W-:Y:S01]  /*4e90*/  @!P0 SHF.R.U32.HI R8, RZ, 0x10, R63 ;  /* 0x00000010ff088819 */ /* 0x000fe2000001163f */
[----:B------:R-:W-:Y:S01]  /*4ea0*/  @!P0 IMAD.U32 R23, R42, 0x10000, RZ ;  /* 0x000100002a178824 */ /* 0x000fe200078e00ff */
[----:B------:R-:W-:Y:S02]  /*4eb0*/  @!P0 SHF.R.U64 R4, R60, 0x10, R61 ;  /* 0x000000103c048819 */ /* 0x000fe4000000123d */
[----:B--2---:R1:W2:Y:S01]  /*4ec0*/  LDS.128 R12, [R0+0x3100] ;  /* 0x00310000000c7984 */ /* 0x0042a20000000c00 */
[----:B------:R-:W-:Y:S02]  /*4ed0*/  @!P0 PRMT R38, R67, 0x5410, R8 ;  /* 0x0000541043268816 */ /* 0x000fe40000000008 */
[----:B------:R-:W-:Y:S01]  /*4ee0*/  @!P0 PRMT R8, R30, 0x5410, R5 ;  /* 0x000054101e088816 */ /* 0x000fe20000000005 */
[----:B------:R-:W-:Y:S01]  /*4ef0*/  @!P0 IMAD.U32 R30, R43, 0x10000, RZ ;  /* 0x000100002b1e8824 */ /* 0x000fe200078e00ff */
[----:B------:R-:W-:Y:S02]  /*4f00*/  @!P0 PRMT R16, R66, 0x5410, R4 ;  /* 0x0000541042108816 */ /* 0x000fe40000000004 */
[----:B------:R-:W-:Y:S02]  /*4f10*/  @!P0 SHF.R.U32.HI R7, RZ, 0x10, R61 ;  /* 0x00000010ff078819 */ /* 0x000fe4000001163d */
[----:B------:R-:W-:Y:S02]  /*4f20*/  @!P0 PRMT R4, R29, 0x5410, R2 ;  /* 0x000054101d048816 */ /* 0x000fe40000000002 */
[----:B------:R-:W-:Y:S03]  /*4f30*/  @!P0 LOP3.LUT R28, R28, 0xffff0000, RZ, 0xc0, !PT ;  /* 0xffff00001c1c8812 */ /* 0x000fe600078ec0ff */
[----:B------:R-:W-:Y:S01]  /*4f40*/  @!P0 IMAD.U32 R5, R4, 0x10000, RZ ;  /* 0x0001000004058824 */ /* 0x000fe200078e00ff */
[----:B-1----:R-:W-:Y:S02]  /*4f50*/  @!P0 SHF.R.U64 R0, R20, 0x10, R21 ;  /* 0x0000001014008819 */ /* 0x002fe40000001215 */
[----:B------:R-:W-:Y:S02]  /*4f60*/  @!P0 LOP3.LUT R21, R41, 0xffff0000, RZ, 0xc0, !PT ;  /* 0xffff000029158812 */ /* 0x000fe400078ec0ff */
[----:B------:R-:W-:Y:S02]  /*4f70*/  @!P0 PRMT R6, R29, 0x5432, R0 ;  /* 0x000054321d068816 */ /* 0x000fe40000000000 */
[----:B------:R-:W-:Y:S01]  /*4f80*/  @!P0 PRMT R20, R66, 0x5432, R7 ;  /* 0x0000543242148816 */ /* 0x000fe20000000007 */
[C---:B------:R-:W-:Y:S01]  /*4f90*/  @!P0 IMAD.U32 R7, R16.reuse, 0x10000, RZ ;  /* 0x0001000010078824 */ /* 0x040fe200078e00ff */
[----:B------:R-:W-:Y:S02]  /*4fa0*/  @!P0 LOP3.LUT R16, R16, 0xffff0000, RZ, 0xc0, !PT ;  /* 0xffff000010108812 */ /* 0x000fe400078ec0ff */
[----:B------:R-:W-:Y:S01]  /*4fb0*/  @!P0 SHF.L.U32 R2, R6, 0x10, RZ ;  /* 0x0000001006028819 */ /* 0x000fe200000006ff */
[----:B------:R-:W-:Y:S01]  /*4fc0*/  @!P0 IMAD.U32 R18, R20, 0x10000, RZ ;  /* 0x0001000014128824 */ /* 0x000fe200078e00ff */
[----:B------:R-:W-:Y:S02]  /*4fd0*/  @!P0 LOP3.LUT R6, R6, 0xffff0000, RZ, 0xc0, !PT ;  /* 0xffff000006068812 */ /* 0x000fe400078ec0ff */
[----:B------:R-:W-:Y:S02]  /*4fe0*/  @!P0 LOP3.LUT R20, R20, 0xffff0000, RZ, 0xc0, !PT ;  /* 0xffff000014148812 */ /* 0x000fe400078ec0ff */
[----:B------:R-:W-:Y:S01]  /*4ff0*/  @!P0 SHF.L.U32 R29, R38, 0x10, RZ ;  /* 0x00000010261d8819 */ /* 0x000fe200000006ff */
[----:B--2---:R-:W-:Y:S01]  /*5000*/  @!P0 IMAD.U32 R0, R12, 0x10000, RZ ;  /* 0x000100000c008824 */ /* 0x004fe200078e00ff */
[----:B------:R-:W-:Y:S01]  /*5010*/  @!P0 LOP3.LUT R38, R38, 0xffff0000, RZ, 0xc0, !PT ;  /* 0xffff000026268812 */ /* 0x000fe200078ec0ff */
[----:B------:R-:W-:Y:S02]  /*5020*/  @!P0 IMAD.U32 R3, R13, 0x10000, RZ ;  /* 0x000100000d038824 */ /* 0x000fe400078e00ff */
[C---:B------:R-:W-:Y:S02]  /*5030*/  @!P0 FMUL.FTZ R11, R0.reuse, R7 ;  /* 0x00000007000b8220 */ /* 0x040fe40000410000 */
[----:B------:R-:W-:Y:S02]  /*5040*/  @!P0 FMUL.FTZ R0, R0, R2 ;  /* 0x0000000200008220 */ /* 0x000fe40000410000 */
[----:B------:R-:W-:Y:S02]  /*5050*/  @!P0 FMUL.FTZ R17, R3, R18 ;  /* 0x0000001203118220 */ /* 0x000fe40000410000 */
[----:B------:R-:W-:Y:S01]  /*5060*/  @!P0 FFMA.FTZ R54, R9, R2, -R11 ;  /* 0x0000000209368223 */ /* 0x000fe2000001080b */
[----:B------:R-:W-:Y:S01]  /*5070*/  @!P0 LOP3.LUT R2, R13, 0xffff0000, RZ, 0xc0, !PT ;  /* 0xffff00000d028812 */ /* 0x000fe200078ec0ff */
[----:B------:R-:W-:Y:S01]  /*5080*/  @!P0 FFMA.FTZ R0, R7, R9, R0 ;  /* 0x0000000907008223 */ /* 0x000fe20000010000 */
[----:B------:R-:W-:Y:S01]  /*5090*/  @!P0 LOP3.LUT R7, R4, 0xffff0000, RZ, 0xc0, !PT ;  /* 0xffff000004078812 */ /* 0x000fe200078ec0ff */
[-C--:B------:R-:W-:Y:S02]  /*50a0*/  @!P0 FMUL.FTZ R3, R3, R5.reuse ;  /* 0x0000000503038220 */ /* 0x080fe40000410000 */
[----:B------:R-:W-:Y:S01]  /*50b0*/  @!P0 FFMA.FTZ R51, R19, R5, -R17 ;  /* 0x0000000513338223 */ /* 0x000fe20000010811 */
[----:B------:R-:W-:Y:S01]  /*50c0*/  @!P0 LOP3.LUT R17, R40, 0xffff0000, RZ, 0xc0, !PT ;  /* 0xffff000028118812 */ /* 0x000fe200078ec0ff */
[----:B------:R-:W-:Y:S01]  /*50d0*/  @!P0 FMUL.FTZ R9, R2, R20 ;  /* 0x0000001402098220 */ /* 0x000fe20000410000 */
[----:B------:R-:W-:Y:S01]  /*50e0*/  @!P0 LOP3.LUT R5, R12, 0xffff0000, RZ, 0xc0, !PT ;  /* 0xffff00000c058812 */ /* 0x000fe200078ec0ff */
[-C--:B------:R-:W-:Y:S02]  /*50f0*/  @!P0 FMUL.FTZ R4, R2, R7.reuse ;  /* 0x0000000702048220 */ /* 0x080fe40000410000 */
[----:B------:R-:W-:Y:S02]  /*5100*/  @!P0 FFMA.FTZ R50, R21, R7, -R9 ;  /* 0x0000000715328223 */ /* 0x000fe40000010809 */
[C---:B------:R-:W-:Y:S02]  /*5110*/  @!P0 FMUL.FTZ R11, R5.reuse, R16 ;  /* 0x00000010050b8220 */ /* 0x040fe40000410000 */
[-C--:B------:R-:W-:Y:S01]  /*5120*/  @!P0 FMUL.FTZ R2, R5, R6.reuse ;  /* 0x0000000605028220 */ /* 0x080fe20000410000 */
[C---:B------:R-:W-:Y:S01]  /*5130*/  @!P0 LOP3.LUT R5, R15.reuse, 0xffff0000, RZ, 0xc0, !PT ;  /* 0xffff00000f058812 */ /* 0x040fe200078ec0ff */
[----:B------:R-:W-:Y:S02]  /*5140*/  @!P0 IMAD.U32 R7, R15, 0x10000, RZ ;  /* 0x000100000f078824 */ /* 0x000fe400078e00ff */
[----:B------:R-:W-:Y:S01]  /*5150*/  @!P0 FFMA.FTZ R49, R17, R6, -R11 ;  /* 0x0000000611318223 */ /* 0x000fe2000001080b */
[C---:B------:R-:W-:Y:S01]  /*5160*/  @!P0 LOP3.LUT R6, R8.reuse, 0xffff0000, RZ, 0xc0, !PT ;  /* 0xffff000008068812 */ /* 0x040fe200078ec0ff */
[----:B------:R-:W-:Y:S02]  /*5170*/  @!P0 IMAD.U32 R9, R8, 0x10000, RZ ;  /* 0x0001000008098824 */ /* 0x000fe400078e00ff */
[----:B------:R-:W-:Y:S02]  /*5180*/  @!P0 FMUL.FTZ R8, R7, R29 ;  /* 0x0000001d07088220 */ /* 0x000fe40000410000 */
[C---:B------:R-:W-:Y:S02]  /*5190*/  @!P0 FMUL.FTZ R11, R5.reuse, R38 ;  /* 0x00000026050b8220 */ /* 0x040fe40000410000 */
[-C--:B------:R-:W-:Y:S02]  /*51a0*/  @!P0 FFMA.FTZ R48, R30, R9.reuse, -R8 ;  /* 0x000000091e308223 */ /* 0x080fe40000010808 */
[-C--:B------:R-:W-:Y:S02]  /*51b0*/  @!P0 FMUL.FTZ R8, R5, R6.reuse ;  /* 0x0000000605088220 */ /* 0x080fe40000410000 */
[----:B------:R-:W-:Y:S01]  /*51c0*/  @!P0 FFMA.FTZ R47, R39, R6, -R11 ;  /* 0x00000006272f8223 */ /* 0x000fe2000001080b */
[C---:B------:R-:W-:Y:S01]  /*51d0*/  @!P0 LOP3.LUT R6, R14.reuse, 0xffff0000, RZ, 0xc0, !PT ;  /* 0xffff00000e068812 */ /* 0x040fe200078ec0ff */
[----:B------:R-:W-:Y:S01]  /*51e0*/  @!P0 IMAD.U32 R5, R14, 0x10000, RZ ;  /* 0x000100000e058824 */ /* 0x000fe200078e00ff */
[C---:B------:R-:W-:Y:S01]  /*51f0*/  @!P0 SHF.L.U32 R11, R10.reuse, 0x10, RZ ;  /* 0x000000100a0b8819 */ /* 0x040fe200000006ff */
[----:B------:R-:W-:Y:S01]  /*5200*/  @!P0 FMUL.FTZ R7, R7, R9 ;  /* 0x0000000907078220 */ /* 0x000fe20000410000 */
[----:B------:R-:W-:Y:S01]  /*5210*/  @!P0 LOP3.LUT R9, R10, 0xffff0000, RZ, 0xc0, !PT ;  /* 0xffff00000a098812 */ /* 0x000fe200078ec0ff */
[C---:B------:R-:W-:Y:S01]  /*5220*/  @!P0 FMUL.FTZ R44, R5.reuse, R22 ;  /* 0x00000016052c8220 */ /* 0x040fe20000410000 */
[----:B------:R-:W-:Y:S01]  /*5230*/  @!P0 LOP3.LUT R10, R42, 0xffff0000, RZ, 0xc0, !PT ;  /* 0xffff00002a0a8812 */ /* 0x000fe200078ec0ff */
[----:B------:R-:W-:Y:S02]  /*5240*/  @!P0 FMUL.FTZ R45, R6, R28 ;  /* 0x0000001c062d8220 */ /* 0x000fe40000410000 */
[----:B------:R-:W-:Y:S01]  /*5250*/  @!P0 FFMA.FTZ R2, R16, R17, R2 ;  /* 0x0000001110028223 */ /* 0x000fe20000010002 */
[----:B------:R-:W-:Y:S01]  /*5260*/  @!P0 F2FP.BF16.PACK_AB R17, R50, R51 ;  /* 0x000000333211823e */ /* 0x000fe200000010ff */
[-C--:B------:R-:W-:Y:S01]  /*5270*/  @!P0 FMUL.FTZ R5, R5, R11.reuse ;  /* 0x0000000b05058220 */ /* 0x080fe20000410000 */
[----:B------:R-:W-:Y:S01]  /*5280*/  @!P0 F2FP.BF16.PACK_AB R16, R49, R54 ;  /* 0x000000363110823e */ /* 0x000fe200000010ff */
[----:B------:R-:W-:Y:S01]  /*5290*/  @!P0 FFMA.FTZ R44, R23, R11, -R44 ;  /* 0x0000000b172c8223 */ /* 0x000fe2000001082c */
[----:B------:R-:W-:Y:S01]  /*52a0*/  @!P0 F2FP.BF16.PACK_AB R11, R47, R48 ;  /* 0x000000302f0b823e */ /* 0x000fe200000010ff */
[----:B------:R-:W-:Y:S01]  /*52b0*/  @!P0 FFMA.FTZ R45, R10, R9, -R45 ;  /* 0x000000090a2d8223 */ /* 0x000fe2000001082d */
[----:B------:R-:W-:Y:S01]  /*52c0*/  @!P0 F2FP.BF16.PACK_AB R0, R2, R0 ;  /* 0x000000000200823e */ /* 0x000fe200000010ff */
[----:B------:R-:W-:Y:S02]  /*52d0*/  @!P0 FFMA.FTZ R3, R18, R19, R3 ;  /* 0x0000001312038223 */ /* 0x000fe40000010003 */
[----:B------:R-:W-:Y:S01]  /*52e0*/  @!P0 FMUL.FTZ R6, R6, R9 ;  /* 0x0000000906068220 */ /* 0x000fe20000410000 */
[----:B------:R-:W-:Y:S01]  /*52f0*/  @!P0 F2FP.BF16.PACK_AB R9, R45, R44 ;  /* 0x0000002c2d09823e */ /* 0x000fe200000010ff */
[----:B------:R-:W-:Y:S01]  /*5300*/  @!P0 FFMA.FTZ R4, R20, R21, R4 ;  /* 0x0000001514048223 */ /* 0x000fe20000010004 */
[----:B------:R-:W-:Y:S01]  /*5310*/  @!P0 MOV R12, R0 ;  /* 0x00000000000c8202 */ /* 0x000fe20000000f00 */
[----:B------:R-:W-:Y:S02]  /*5320*/  @!P0 FFMA.FTZ R5, R22, R23, R5 ;  /* 0x0000001716058223 */ /* 0x000fe40000010005 */
[----:B------:R-:W-:Y:S01]  /*5330*/  @!P0 FFMA.FTZ R6, R28, R10, R6 ;  /* 0x0000000a1c068223 */ /* 0x000fe20000010006 */
[----:B------:R-:W-:Y:S01]  /*5340*/  @!P0 F2FP.BF16.PACK_AB R3, R4, R3 ;  /* 0x000000030403823e */ /* 0x000fe200000010ff */
[----:B------:R-:W-:Y:S02]  /*5350*/  @!P0 FFMA.FTZ R7, R29, R30, R7 ;  /* 0x0000001e1d078223 */ /* 0x000fe40000010007 */
[----:B------:R-:W-:Y:S01]  /*5360*/  @!P0 FFMA.FTZ R8, R38, R39, R8 ;  /* 0x0000002726088223 */ /* 0x000fe20000010008 */
[----:B------:R-:W-:Y:S01]  /*5370*/  @!P0 F2FP.BF16.PACK_AB R5, R6, R5 ;  /* 0x000000050605823e */ /* 0x000fe200000010ff */
[----:B------:R-:W-:Y:S02]  /*5380*/  @!P0 IMAD.MOV.U32 R40, RZ, RZ, R16 ;  /* 0x000000ffff288224 */ /* 0x000fe400078e0010 */
[----:B------:R-:W-:Y:S01]  /*5390*/  @!P0 IMAD.MOV.U32 R41, RZ, RZ, R17 ;  /* 0x000000ffff298224 */ /* 0x000fe200078e0011 */
[----:B------:R-:W-:Y:S01]  /*53a0*/  @!P0 F2FP.BF16.PACK_AB R7, R8, R7 ;  /* 0x000000070807823e */ /* 0x000fe200000010ff */
[----:B------:R-:W-:Y:S02]  /*53b0*/  @!P0 IMAD.MOV.U32 R42, RZ, RZ, R9 ;  /* 0x000000ffff2a8224 */ /* 0x000fe400078e0009 */
[----:B------:R-:W-:Y:S02]  /*53c0*/  @!P0 IMAD.MOV.U32 R43, RZ, RZ, R11 ;  /* 0x000000ffff2b8224 */ /* 0x000fe400078e000b */
[----:B------:R-:W-:Y:S02]  /*53d0*/  @!P0 IMAD.MOV.U32 R13, RZ, RZ, R3 ;  /* 0x000000ffff0d8224 */ /* 0x000fe400078e0003 */
[----:B------:R-:W-:Y:S01]  /*53e0*/  @!P0 IMAD.MOV.U32 R14, RZ, RZ, R5 ;  /* 0x000000ffff0e8224 */ /* 0x000fe200078e0005 */
[----:B------:R1:W-:Y:S01]  /*53f0*/  ST.E.128 [R52.64], R40 ;  /* 0x0000002834007985 */ /* 0x0003e2000c101d06 */
[----:B------:R-:W-:Y:S01]  /*5400*/  @!P0 IMAD.MOV.U32 R15, RZ, RZ, R7 ;  /* 0x000000ffff0f8224 */ /* 0x000fe200078e0007 */
[----:B------:R-:W-:Y:S11]  /*5410*/  ISETP.GE.AND P0, PT, R46, c[0x0][0x1d4], PT ;  /* 0x000075002e007a0c */ /* 0x000ff60003f06270 */
[----:B------:R-:W-:Y:S02]  /*5420*/  @!UPT UIADD3 URZ, URZ, URZ, URZ ;  /* 0x0000003f3f3ff290 */ /* 0x000fe4000fffe03f */
[----:B------:R-:W-:-:S05]  /*5430*/  @P0 BRA `(.L_x_71) ;  /* 0x000002a000000947 */ /* 0x000fca0003800000 */
[C---:B------:R-:W-:Y:S04]  /*5440*/  LEA R2, P0, R46.reuse, R68, 0x1 ;  /* 0x000000442e027211 */ /* 0x040fe800078008ff */
[----:B------:R-:W-:Y:S05]  /*5450*/  LEA.HI.X.SX32 R3, R46, R69, 0x1, P0 ;  /* 0x000000452e037211 */ /* 0x000fea00000f0eff */
[----:B------:R2:W-:Y:S01]  /*5460*/  ST.E.128 [R2.64], R12 ;  /* 0x0000000c02007985 */ /* 0x0005e2000c101d06 */
[----:B------:R-:W-:-:S05]  /*5470*/  BRA `(.L_x_71) ;  /* 0x0000026000007947 */ /* 0x000fca0003800000 */
.L_x_67:
[----:B------:R1:W2:Y:S01]  /*5480*/  SHFL.IDX PT, R2, R14, RZ, 0x1e1f ;  /* 0x001e1fff0e027589 */ /* 0x0002a200000e0000 */
[----:B------:R-:W-:Y:S03]  /*5490*/  IMAD.IADD R3, R106, 0x1, -R91 ;  /* 0x000000016a037824 */ /* 0x000fe600078e0a5b */
[----:B------:R1:W3:Y:S02]  /*54a0*/  SHFL.IDX PT, R0, R15, RZ, 0x1e1f ;  /* 0x001e1fff0f007589 */ /* 0x0002e400000e0000 */
[----:B------:R-:W-:Y:S04]  /*54b0*/  IMNMX R85, R3, 0x40, PT ;  /* 0x0000004003557817 */ /* 0x000fe80003800200 */
[----:B------:R-:W-:Y:S11]  /*54c0*/  ISETP.GT.AND P0, PT, R85, R92, PT ;  /* 0x0000005c5500720c */ /* 0x000ff60003f04270 */
[----:B------:R-:W-:Y:S02]  /*54d0*/  @!UPT UIADD3 URZ, URZ, URZ, URZ ;  /* 0x0000003f3f3ff290 */ /* 0x000fe4000fffe03f */
[----:B------:R-:W-:-:S05]  /*54e0*/  @!P0 BRA `(.L_x_71) ;  /* 0x000001f000008947 */ /* 0x000fca0003800000 */
[----:B------:R-:W-:Y:S02]  /*54f0*/  ISETP.GE.AND P2, PT, R24, c[0x0][0x1d4], PT ;  /* 0x0000750018007a0c */ /* 0x000fe40003f46270 */
[----:B------:R-:W-:Y:S02]  /*5500*/  ISETP.GE.AND P1, PT, R27, c[0x0][0x1d4], PT ;  /* 0x000075001b007a0c */ /* 0x000fe40003f26270 */
[----:B------:R-:W-:Y:S02]  /*5510*/  ISETP.GE.AND P4, PT, R26, c[0x0][0x1d4], PT ;  /* 0x000075001a007a0c */ /* 0x000fe40003f86270 */
[----:B------:R-:W-:Y:S07]  /*5520*/  ISETP.GE.AND P3, PT, R95, c[0x0][0x1d4], PT ;  /* 0x000075005f007a0c */ /* 0x000fee0003f66270 */
[----:B-1----:R-:W1:Y:S01]  /*5530*/  @!P2 LDS.128 R12, [R81+0x3000] ;  /* 0x00300000510ca984 */ /* 0x002e620000000c00 */
[C---:B---3--:R-:W-:Y:S04]  /*5540*/  @!P2 LEA R6, P0, R24.reuse, R0, 0x1 ;  /* 0x000000001806a211 */ /* 0x048fe800078008ff */
[----:B--2---:R-:W-:Y:S02]  /*5550*/  @!P2 LEA.HI.X R7, R24, R2, R25, 0x1, P0 ;  /* 0x000000021807a211 */ /* 0x004fe400000f0c19 */
[C---:B------:R-:W-:Y:S04]  /*5560*/  @!P1 LEA R4, P0, R87.reuse, R0, 0x1 ;  /* 0x0000000057049211 */ /* 0x040fe800078008ff */
[----:B------:R-:W-:Y:S02]  /*5570*/  @!P1 LEA.HI.X R5, R87, R2, R102, 0x1, P0 ;  /* 0x0000000257059211 */ /* 0x000fe400000f0c66 */
[C---:B------:R-:W-:Y:S04]  /*5580*/  @!P4 LEA R10, P0, R86.reuse, R0, 0x1 ;  /* 0x00000000560ac211 */ /* 0x040fe800078008ff */
[----:B------:R-:W-:Y:S02]  /*5590*/  @!P4 LEA.HI.X R11, R86, R2, R101, 0x1, P0 ;  /* 0x00000002560bc211 */ /* 0x000fe400000f0c65 */
[C---:B------:R-:W-:Y:S04]  /*55a0*/  @!P3 LEA R8, P0, R90.reuse, R0, 0x1 ;  /* 0x000000005a08b211 */ /* 0x040fe800078008ff */
[----:B------:R-:W-:Y:S01]  /*55b0*/  @!P3 LEA.HI.X R9, R90, R2, R105, 0x1, P0 ;  /* 0x000000025a09b211 */ /* 0x000fe200000f0c69 */
[----:B-1----:R-:W-:Y:S04]  /*55c0*/  @!P2 ST.E.128 [R6.64], R12 ;  /* 0x0000000c0600a985 */ /* 0x002fe8000c101d06 */
[----:B------:R-:W1:Y:S04]  /*55d0*/  @!P1 LDS.128 R12, [R82+0x3000] ;  /* 0x00300000520c9984 */ /* 0x000e680000000c00 */
[----:B-1----:R1:W-:Y:S01]  /*55e0*/  @!P1 ST.E.128 [R4.64], R12 ;  /* 0x0000000c04009985 */ /* 0x0023e2000c101d06 */
[----:B------:R-:W-:Y:S03]  /*55f0*/  ISETP.GE.AND P1, PT, R94, c[0x0][0x1d4], PT ;  /* 0x000075005e007a0c */ /* 0x000fe60003f26270 */
[----:B------:R-:W2:Y:S10]  /*5600*/  @!P4 LDS.128 R12, [R81+0x4000] ;  /* 0x00400000510cc984 */ /* 0x000eb40000000c00 */
[C---:B------:R-:W-:Y:S04]  /*5610*/  @!P1 LEA R6, P0, R89.reuse, R0, 0x1 ;  /* 0x0000000059069211 */ /* 0x040fe800078008ff */
[----:B------:R-:W-:Y:S02]  /*5620*/  @!P1 LEA.HI.X R7, R89, R2, R104, 0x1, P0 ;  /* 0x0000000259079211 */ /* 0x000fe400000f0c68 */
[----:B------:R-:W-:Y:S11]  /*5630*/  ISETP.GE.AND P0, PT, R93, c[0x0][0x1d4], PT ;  /* 0x000075005d007a0c */ /* 0x000ff60003f06270 */
[----:B------:R-:W-:Y:S02]  /*5640*/  @!UPT UIADD3 URZ, URZ, URZ, URZ ;  /* 0x0000003f3f3ff290 */ /* 0x000fe4000fffe03f */
[C---:B-1----:R-:W-:Y:S04]  /*5650*/  @!P0 LEA R4, P2, R88.reuse, R0, 0x1 ;  /* 0x0000000058048211 */ /* 0x042fe800078408ff */
[----:B------:R-:W-:Y:S01]  /*5660*/  @!P0 LEA.HI.X R5, R88, R2, R103, 0x1, P2 ;  /* 0x0000000258058211 */ /* 0x000fe200010f0c67 */
[----:B--2---:R-:W-:Y:S04]  /*5670*/  @!P4 ST.E.128 [R10.64], R12 ;  /* 0x0000000c0a00c985 */ /* 0x004fe8000c101d06 */
[----:B------:R-:W1:Y:S04]  /*5680*/  @!P3 LDS.128 R12, [R82+0x4000] ;  /* 0x00400000520cb984 */ /* 0x000e680000000c00 */
[----:B-1----:R-:W-:Y:S04]  /*5690*/  @!P3 ST.E.128 [R8.64], R12 ;  /* 0x0000000c0800b985 */ /* 0x002fe8000c101d06 */
[----:B------:R-:W1:Y:S04]  /*56a0*/  @!P1 LDS.128 R8, [R81+0x5000] ;  /* 0x0050000051089984 */ /* 0x000e680000000c00 */
[----:B-1----:R-:W-:Y:S04]  /*56b0*/  @!P1 ST.E.128 [R6.64], R8 ;  /* 0x0000000806009985 */ /* 0x002fe8000c101d06 */
[----:B------:R-:W1:Y:S04]  /*56c0*/  @!P0 LDS.128 R8, [R82+0x5000] ;  /* 0x0050000052088984 */ /* 0x000e680000000c00 */
[----:B-1----:R1:W-:Y:S02]  /*56d0*/  @!P0 ST.E.128 [R4.64], R8 ;  /* 0x0000000804008985 */ /* 0x0023e4000c101d06 */
.L_x_71:
[----:B------:R-:W-:Y:S05]  /*56e0*/  BSYNC B1 ;  /* 0x0000000000017941 */ /* 0x000fea0003800000 */
.L_x_66:
[----:B---3--:R-:W-:Y:S01]  /*56f0*/  IMAD.IADD R0, R148, 0x1, -R91 ;  /* 0x0000000194007824 */ /* 0x008fe200078e0a5b */
[----:B-12--5:R-:W-:Y:S01]  /*5700*/  LEA R2, P0, R79, R110, 0x6 ;  /* 0x0000006e4f027211 */ /* 0x026fe200078030ff */
[----:B------:R-:W-:Y:S01]  /*5710*/  IMAD R6, R96, c[0x0][0x208], RZ ;  /* 0x0000820060067a24 */ /* 0x000fe200078e02ff */
[----:B------:R-:W-:Y:S01]  /*5720*/  ISETP.NE.AND P3, PT, R113, RZ, PT ;  /* 0x000000ff7100720c */ /* 0x000fe20003f65270 */
[----:B------:R-:W-:Y:S01]  /*5730*/  IMAD.WIDE.U32 R4, R84, c[0x0][0x208], RZ ;  /* 0x0000820054047a25 */ /* 0x000fe200078e00ff */
[----:B------:R-:W-:Y:S01]  /*5740*/  LEA.HI.X.SX32 R3, R79, R111, 0x6, P0 ;  /* 0x0000006f4f037211 */ /* 0x000fe200000f36ff */
[----:B------:R-:W-:Y:S01]  /*5750*/  BSSY B0, `(.L_x_88) ;  /* 0x000004e000007945 */ /* 0x000fe20003800000 */
[----:B------:R-:W-:Y:S01]  /*5760*/  ISETP.GE.AND P0, PT, R0, 0x21, PT ;  /* 0x000000210000780c */ /* 0x000fe20003f06270 */
[----:B------:R-:W-:Y:S05]  /*5770*/  IMAD R6, R84, c[0x0][0x20c], R6 ;  /* 0x0000830054067a24 */ /* 0x000fea00078e0206 */
[----:B------:R-:W-:Y:S01]  /*5780*/  IADD3 R5, R5, R6, RZ ;  /* 0x0000000605057210 */ /* 0x000fe20007ffe0ff */
[----:B------:R-:W-:Y:S04]  /*5790*/  IMAD R6, R97, c[0x0][0x218], RZ ;  /* 0x0000860061067a24 */ /* 0x000fe800078e02ff */
[C---:B------:R-:W-:Y:S02]  /*57a0*/  IMAD.WIDE.U32 R4, R83.reuse, c[0x0][0x218], R4 ;  /* 0x0000860053047a25 */ /* 0x040fe400078e0004 */
[----:B------:R-:W-:Y:S02]  /*57b0*/  @P0 IADD3 R11, P1, R2, 0x20, RZ ;  /* 0x00000020020b0810 */ /* 0x000fe40007f3e0ff */
[----:B------:R-:W-:Y:S03]  /*57c0*/  IMAD R6, R83, c[0x0][0x21c], R6 ;  /* 0x0000870053067a24 */ /* 0x000fe600078e0206 */
[----:B------:R-:W-:Y:S01]  /*57d0*/  @P0 IMAD.X R12, RZ, RZ, R3, P1 ;  /* 0x000000ffff0c0224 */ /* 0x000fe200008e0603 */
[----:B------:R-:W-:Y:S04]  /*57e0*/  IADD3 R8, P1, R166, R4, RZ ;  /* 0x00000004a6087210 */ /* 0x000fe80007f3e0ff */
[----:B------:R-:W-:Y:S02]  /*57f0*/  IADD3.X R9, R146, R5, R6, P1, !PT ;  /* 0x0000000592097210 */ /* 0x000fe40000ffe406 */
[----:B------:R-:W-:Y:S11]  /*5800*/  ISETP.GE.AND P1, PT, R0, 0x1, PT ;  /* 0x000000010000780c */ /* 0x000ff60003f26270 */
[----:B------:R-:W-:Y:S02]  /*5810*/  @!UPT UIADD3 URZ, URZ, URZ, URZ ;  /* 0x0000003f3f3ff290 */ /* 0x000fe4000fffe03f */
[----:B------:R-:W-:Y:S01]  /*5820*/  @P1 MOV R7, R107 ;  /* 0x0000006b00071202 */ /* 0x000fe20000000f00 */
[----:B------:R-:W-:Y:S02]  /*5830*/  @P1 IMAD R0, R3, c[0x0][0x258], RZ ;  /* 0x0000960003001a24 */ /* 0x000fe400078e02ff */
[----:B------:R-:W-:Y:S04]  /*5840*/  @P1 IMAD.MOV.U32 R6, RZ, RZ, R108 ;  /* 0x000000ffff061224 */ /* 0x000fe800078e006c */
[C---:B------:R-:W-:Y:S04]  /*5850*/  @P1 IMAD.WIDE.U32 R6, R2.reuse, c[0x0][0x258], R6 ;  /* 0x0000960002061a25 */ /* 0x040fe800078e0006 */
[----:B------:R-:W-:Y:S01]  /*5860*/  @P1 IMAD R2, R2, c[0x0][0x25c], R0 ;  /* 0x0000970002021a24 */ /* 0x000fe200078e0200 */
[----:B------:R-:W-:Y:S01]  /*5870*/  @P1 LEA R4, P2, R6, c[0x0][0x250], 0x1 ;  /* 0x0000940006041a11 */ /* 0x000fe200078408ff */
[----:B------:R-:W-:Y:S02]  /*5880*/  @P0 IMAD R0, R12, c[0x0][0x258], RZ ;  /* 0x000096000c000a24 */ /* 0x000fe400078e02ff */
[----:B------:R-:W-:Y:S02]  /*5890*/  @P1 IMAD.IADD R2, R7, 0x1, R2 ;  /* 0x0000000107021824 */ /* 0x000fe400078e0202 */
[----:B------:R-:W-:Y:S02]  /*58a0*/  @P0 IMAD.MOV.U32 R7, RZ, RZ, R107 ;  /* 0x000000ffff070224 */ /* 0x000fe400078e006b */
[C---:B------:R-:W-:Y:S01]  /*58b0*/  @P0 IMAD R0, R11.reuse, c[0x0][0x25c], R0 ;  /* 0x000097000b000a24 */ /* 0x040fe200078e0200 */
[----:B------:R-:W-:Y:S02]  /*58c0*/  @P1 LEA.HI.X R5, R6, c[0x0][0x254], R2, 0x1, P2 ;  /* 0x0000950006051a11 */ /* 0x000fe400010f0c02 */
[----:B------:R-:W-:Y:S02]  /*58d0*/  @P0 MOV R6, R108 ;  /* 0x0000006c00060202 */ /* 0x000fe40000000f00 */
[C---:B------:R-:W-:Y:S01]  /*58e0*/  LEA R10, P2, R8.reuse, c[0x0][0x1f8], 0x1 ;  /* 0x00007e00080a7a11 */ /* 0x040fe200078408ff */
[----:B------:R-:W-:Y:S01]  /*58f0*/  @!PT LDS RZ, [RZ] ;  /* 0x00000000fffff984 */ /* 0x000fe20000000800 */
[----:B------:R-:W-:Y:S01]  /*5900*/  @!PT LDS RZ, [RZ] ;  /* 0x00000000fffff984 */ /* 0x000fe20000000800 */
[----:B------:R-:W-:Y:S01]  /*5910*/  @!PT LDS RZ, [RZ] ;  /* 0x00000000fffff984 */ /* 0x000fe20000000800 */
[----:B------:R1:W-:Y:S02]  /*5920*/  @P1 LDGSTS.E.BYPASS.LTC128B.128 [R80+0x100], [R4.64], !P3 ;  /* 0x0010000004501fae */ /* 0x0003e4000d901d46 */
[----:B------:R-:W-:Y:S01]  /*5930*/  @P0 IMAD.WIDE.U32 R6, R11, c[0x0][0x258], R6 ;  /* 0x000096000b060a25 */ /* 0x000fe200078e0006 */
[----:B------:R-:W-:Y:S01]  /*5940*/  LEA.HI.X R8, R8, c[0x0][0x1fc], R9, 0x1, P2 ;  /* 0x00007f0008087a11 */ /* 0x000fe200010f0c09 */
[----:B------:R1:W-:Y:S03]  /*5950*/  @P1 LDGSTS.E.BYPASS.LTC128B.128 [R80+0x1100], [R4.64+0x40], !P6 ;  /* 0x0110004004501fae */ /* 0x0003e6000f101d46 */
[C---:B------:R-:W-:Y:S01]  /*5960*/  @P0 LEA R2, P2, R6.reuse, c[0x0][0x250], 0x1 ;  /* 0x0000940006020a11 */ /* 0x040fe200078408ff */
[----:B------:R1:W-:Y:S01]  /*5970*/  @P1 LDGSTS.E.BYPASS.LTC128B.128 [R80+0x2100], [R4.64+0x80], !P5 ;  /* 0x0210008004501fae */ /* 0x0003e2000e901d46 */
[----:B------:R-:W-:Y:S04]  /*5980*/  @P0 IADD3 R0, R7, R0, RZ ;  /* 0x0000000007000210 */ /* 0x000fe80007ffe0ff */
[----:B------:R-:W-:Y:S02]  /*5990*/  @P0 LEA.HI.X R3, R6, c[0x0][0x254], R0, 0x1, P2 ;  /* 0x0000950006030a11 */ /* 0x000fe400010f0c00 */
[----:B------:R1:W2:Y:S04]  /*59a0*/  SHFL.IDX PT, R0, R10, RZ, 0x1e1f ;  /* 0x001e1fff0a007589 */ /* 0x0002a800000e0000 */
[----:B------:R3:W-:Y:S04]  /*59b0*/  @P0 LDGSTS.E.BYPASS.LTC128B.128 [R80+0x900], [R2.64], !P3 ;  /* 0x0090000002500fae */ /* 0x0007e8000d901d46 */
[----:B------:R3:W-:Y:S04]  /*59c0*/  @P0 LDGSTS.E.BYPASS.LTC128B.128 [R80+0x1900], [R2.64+0x40], !P6 ;  /* 0x0190004002500fae */ /* 0x0007e8000f101d46 */
[----:B------:R3:W-:Y:S01]  /*59d0*/  @P0 LDGSTS.E.BYPASS.LTC128B.128 [R80+0x2900], [R2.64+0x80], !P5 ;  /* 0x0290008002500fae */ /* 0x0007e2000e901d46 */
[----:B------:R-:W-:Y:S03]  /*59e0*/  ISETP.GT.AND P0, PT, R85, R92, PT ;  /* 0x0000005c5500720c */ /* 0x000fe60003f04270 */
[----:B------:R-:W0:Y:S04]  /*59f0*/  LDGDEPBAR ;  /* 0x00000000000079af */ /* 0x000e280000000000 */
[----:B---3--:R1:W3:Y:S01]  /*5a00*/  SHFL.IDX PT, R2, R8, RZ, 0x1e1f ;  /* 0x001e1fff08027589 */ /* 0x0082e200000e0000 */
[----:B------:R-:W-:Y:S04]  /*5a10*/  DEPBAR.LE SB0, 0x0 ;  /* 0x000080000000791a */ /* 0x000fe80000000000 */
[----:B------:R-:W-:Y:S06]  /*5a20*/  BAR.SYNC.DEFER_BLOCKING 0x0 ;  /* 0x0000000000007b1d */ /* 0x000fec0000010000 */
[----:B------:R-:W-:-:S05]  /*5a30*/  @!P0 BRA `(.L_x_89) ;  /* 0x000001f000008947 */ /* 0x000fca0003800000 */
[----:B--2---:R-:W-:Y:S02]  /*5a40*/  ISETP.GE.AND P2, PT, R24, c[0x0][0x1d4], PT ;  /* 0x0000750018007a0c */ /* 0x004fe40003f46270 */
[----:B------:R-:W-:Y:S02]  /*5a50*/  ISETP.GE.AND P1, PT, R27, c[0x0][0x1d4], PT ;  /* 0x000075001b007a0c */ /* 0x000fe40003f26270 */
[----:B------:R-:W-:Y:S02]  /*5a60*/  ISETP.GE.AND P4, PT, R26, c[0x0][0x1d4], PT ;  /* 0x000075001a007a0c */ /* 0x000fe40003f86270 */
[----:B------:R-:W-:Y:S07]  /*5a70*/  ISETP.GE.AND P3, PT, R95, c[0x0][0x1d4], PT ;  /* 0x000075005f007a0c */ /* 0x000fee0003f66270 */
[----:B------:R-:W2:Y:S01]  /*5a80*/  @!P2 LDS.128 R12, [R81] ;  /* 0x00000000510ca984 */ /* 0x000ea20000000c00 */
[C---:B------:R-:W-:Y:S04]  /*5a90*/  @!P2 LEA R6, P0, R24.reuse, R0, 0x1 ;  /* 0x000000001806a211 */ /* 0x040fe800078008ff */
[----:B---3--:R-:W-:Y:S02]  /*5aa0*/  @!P2 LEA.HI.X R7, R24, R2, R25, 0x1, P0 ;  /* 0x000000021807a211 */ /* 0x008fe400000f0c19 */
[C---:B-1----:R-:W-:Y:S04]  /*5ab0*/  @!P1 LEA R4, P0, R87.reuse, R0, 0x1 ;  /* 0x0000000057049211 */ /* 0x042fe800078008ff */
[----:B------:R-:W-:Y:S02]  /*5ac0*/  @!P1 LEA.HI.X R5, R87, R2, R102, 0x1, P0 ;  /* 0x0000000257059211 */ /* 0x000fe400000f0c66 */
[C---:B------:R-:W-:Y:S04]  /*5ad0*/  @!P4 LEA R10, P0, R86.reuse, R0, 0x1 ;  /* 0x00000000560ac211 */ /* 0x040fe800078008ff */
[----:B------:R-:W-:Y:S02]  /*5ae0*/  @!P4 LEA.HI.X R11, R86, R2, R101, 0x1, P0 ;  /* 0x00000002560bc211 */ /* 0x000fe400000f0c65 */
[C---:B------:R-:W-:Y:S04]  /*5af0*/  @!P3 LEA R8, P0, R90.reuse, R0, 0x1 ;  /* 0x000000005a08b211 */ /* 0x040fe800078008ff */
[----:B------:R-:W-:Y:S01]  /*5b00*/  @!P3 LEA.HI.X R9, R90, R2, R105, 0x1, P0 ;  /* 0x000000025a09b211 */ /* 0x000fe200000f0c69 */
[----:B--2---:R-:W-:Y:S04]  /*5b10*/  @!P2 ST.E.128 [R6.64], R12 ;  /* 0x0000000c0600a985 */ /* 0x004fe8000c101d06 */
[----:B------:R-:W1:Y:S04]  /*5b20*/  @!P1 LDS.128 R12, [R82] ;  /* 0x00000000520c9984 */ /* 0x000e680000000c00 */
        /* <DEDUP_REMOVED lines=16> */
.L_x_89:
[----:B--2---:R-:W-:Y:S05]  /*5c30*/  BSYNC B0 ;  /* 0x0000000000007941 */ /* 0x004fea0003800000 */
.L_x_88:
[C---:B------:R-:W-:Y:S02]  /*5c40*/  ISETP.GT.AND P0, PT, R79.reuse, R145, PT ;  /* 0x000000914f00720c */ /* 0x040fe40003f04270 */
[----:B------:R-:W-:Y:S02]  /*5c50*/  IADD3 R79, R79, -0x1, RZ ;  /* 0xffffffff4f4f7810 */ /* 0x000fe40007ffe0ff */
[----:B------:R-:W-:Y:S09]  /*5c60*/  ISETP.NE.AND P2, PT, R113, RZ, PT ;  /* 0x000000ff7100720c */ /* 0x000ff20003f45270 */
[----:B---3--:R-:W-:Y:S01]  /*5c70*/  @P0 SHF.R.S32.HI R2, RZ, 0x1f, R79 ;  /* 0x0000001fff020819 */ /* 0x008fe2000001144f */
[----:B------:R-:W-:Y:S02]  /*5c80*/  @P0 IMAD R0, R160, R79, RZ ;  /* 0x0000004fa0000224 */ /* 0x000fe400078e02ff */
[----:B-1----:R-:W-:Y:S02]  /*5c90*/  @P0 IMAD.MOV.U32 R4, RZ, RZ, R116 ;  /* 0x000000ffff040224 */ /* 0x002fe400078e0074 */
[----:B------:R-:W-:Y:S02]  /*5ca0*/  @P0 IMAD.MOV.U32 R5, RZ, RZ, R115 ;  /* 0x000000ffff050224 */ /* 0x000fe400078e0073 */
[-C--:B------:R-:W-:Y:S02]  /*5cb0*/  @P0 IMAD R0, R2, R165.reuse, R0 ;  /* 0x000000a502000224 */ /* 0x080fe400078e0200 */
[----:B------:R-:W-:Y:S04]  /*5cc0*/  @P0 IMAD.WIDE.U32 R4, R79, R165, R4 ;  /* 0x000000a54f040225 */ /* 0x000fe800078e0004 */
[----:B------:R-:W-:Y:S01]  /*5cd0*/  @P0 IMAD.IADD R0, R5, 0x1, R0 ;  /* 0x0000000105000824 */ /* 0x000fe200078e0200 */
[C---:B------:R-:W-:Y:S04]  /*5ce0*/  @P0 LEA R2, P1, R4.reuse, c[0x0][0x220], 0x1 ;  /* 0x0000880004020a11 */ /* 0x040fe800078208ff */
[----:B------:R-:W-:Y:S02]  /*5cf0*/  @P0 LEA.HI.X R3, R4, c[0x0][0x224], R0, 0x1, P1 ;  /* 0x0000890004030a11 */ /* 0x000fe400008f0c00 */
[C---:B------:R-:W-:Y:S03]  /*5d00*/  @P0 LEA R4, P1, R164.reuse, R2, 0x1 ;  /* 0x00000002a4040211 */ /* 0x040fe600078208ff */
[----:B------:R-:W-:Y:S01]  /*5d10*/  @!PT LDS RZ, [RZ] ;  /* 0x00000000fffff984 */ /* 0x000fe20000000800 */
[----:B------:R-:W-:Y:S01]  /*5d20*/  @!PT LDS RZ, [RZ] ;  /* 0x00000000fffff984 */ /* 0x000fe20000000800 */
[----:B------:R-:W-:Y:S01]  /*5d30*/  @!PT LDS RZ, [RZ] ;  /* 0x00000000fffff984 */ /* 0x000fe20000000800 */
[----:B------:R1:W-:Y:S01]  /*5d40*/  @P0 LDGSTS.E.BYPASS.LTC128B.128 [R80+0x3100], [R2.64], !P2 ;  /* 0x0310000002500fae */ /* 0x0003e2000d101d46 */
[----:B------:R-:W-:Y:S03]  /*5d50*/  @P0 LEA.HI.X R5, R164, R3, R158, 0x1, P1 ;  /* 0x00000003a4050211 */ /* 0x000fe600008f0c9e */
[----:B------:R1:W-:Y:S04]  /*5d60*/  @P0 LDGSTS.E.BYPASS.LTC128B.128 [R80+0x4100], [R2.64+0x40], !P6 ;  /* 0x0410004002500fae */ /* 0x0003e8000f101d46 */
[----:B------:R1:W-:Y:S04]  /*5d70*/  @P0 LDGSTS.E.BYPASS.LTC128B.128 [R80+0x5100], [R2.64+0x80], !P5 ;  /* 0x0510008002500fae */ /* 0x0003e8000e901d46 */
[----:B------:R1:W-:Y:S04]  /*5d80*/  @P0 LDGSTS.E.BYPASS.LTC128B.128 [R80+0x3900], [R4.64], !P2 ;  /* 0x0390000004500fae */ /* 0x0003e8000d101d46 */
[----:B------:R1:W-:Y:S04]  /*5d90*/  @P0 LDGSTS.E.BYPASS.LTC128B.128 [R80+0x4900], [R4.64+0x40], !P6 ;  /* 0x0490004004500fae */ /* 0x0003e8000f101d46 */
[----:B------:R1:W-:Y:S04]  /*5da0*/  @P0 LDGSTS.E.BYPASS.LTC128B.128 [R80+0x5900], [R4.64+0x80], !P5 ;  /* 0x0590008004500fae */ /* 0x0003e8000e901d46 */
[----:B------:R-:W0:Y:S01]  /*5db0*/  LDGDEPBAR ;  /* 0x00000000000079af */ /* 0x000e220000000000 */
[----:B------:R-:W-:-:S05]  /*5dc0*/  @P0 BRA `(.L_x_90) ;  /* 0xffffbb1000000947 */ /* 0x000fca000383ffff */
[----:B------:R-:W-:Y:S06]  /*5dd0*/  BAR.SYNC.DEFER_BLOCKING 0x0 ;  /* 0x0000000000007b1d */ /* 0x000fec0000010000 */
.L_x_65:
[----:B-1----:R-:W-:Y:S01]  /*5de0*/  ISETP.GE.AND P0, PT, R169, 0x1, PT ;  /* 0x00000001a900780c */ /* 0x002fe20003f06270 */
[----:B------:R-:W-:Y:S01]  /*5df0*/  CS2R R94, SRZ ;  /* 0x00000000005e7805 */ /* 0x000fe2000001ff00 */
[----:B------:R-:W-:Y:S01]  /*5e00*/  PLOP3.LUT P4, PT, PT, PT, PT, 0x80, 0x0 ;  /* 0x000000000000781c */ /* 0x000fe20003f8f070 */
[----:B------:R-:W-:Y:S01]  /*5e10*/  CS2R R92, SRZ ;  /* 0x00000000005c7805 */ /* 0x000fe2000001ff00 */
[----:B------:R-:W-:Y:S01]  /*5e20*/  CS2R R98, SRZ ;  /* 0x0000000000627805 */ /* 0x000fe2000001ff00 */
[----:B------:R-:W-:Y:S01]  /*5e30*/  CS2R R96, SRZ ;  /* 0x0000000000607805 */ /* 0x000fe2000001ff00 */
[----:B------:R-:W-:Y:S01]  /*5e40*/  IMAD.MOV.U32 R12, RZ, RZ, RZ ;  /* 0x000000ffff0c7224 */ /* 0x000fe200078e00ff */
[----:B------:R-:W-:Y:S01]  /*5e50*/  CS2R R88, SRZ ;  /* 0x0000000000587805 */ /* 0x000fe2000001ff00 */
[----:B------:R-:W-:Y:S01]  /*5e60*/  IMAD.MOV.U32 R90, RZ, RZ, RZ ;  /* 0x000000ffff5a7224 */ /* 0x000fe200078e00ff */
[----:B------:R-:W-:Y:S01]  /*5e70*/  CS2R R86, SRZ ;  /* 0x0000000000567805 */ /* 0x000fe2000001ff00 */
[----:B------:R-:W-:Y:S01]  /*5e80*/  CS2R R84, SRZ ;  /* 0x0000000000547805 */ /* 0x000fe2000001ff00 */
[----:B------:R-:W-:Y:S01]  /*5e90*/  CS2R R14, SRZ ;  /* 0x00000000000e7805 */ /* 0x000fe2000001ff00 */
[----:B------:R-:W-:Y:S01]  /*5ea0*/  MOV R78, RZ ;  /* 0x000000ff004e7202 */ /* 0x000fe20000000f00 */
[----:B------:R-:W-:Y:S01]  /*5eb0*/  IMAD.MOV.U32 R76, RZ, RZ, RZ ;  /* 0x000000ffff4c7224 */ /* 0x000fe200078e00ff */
        /* <DEDUP_REMOVED lines=8> */
[----:B----4-:R-:W-:Y:S01]  /*5f40*/  IMAD.MOV.U32 R68, RZ, RZ, RZ ;  /* 0x000000ffff447224 */ /* 0x010fe200078e00ff */
[----:B------:R-:W-:Y:S01]  /*5f50*/  CS2R R22, SRZ ;  /* 0x0000000000167805 */ /* 0x000fe2000001ff00 */
[----:B------:R-:W-:Y:S01]  /*5f60*/  MOV R170, RZ ;  /* 0x000000ff00aa7202 */ /* 0x000fe20000000f00 */
[----:B------:R-:W-:Y:S01]  /*5f70*/  IMAD.MOV.U32 R168, RZ, RZ, RZ ;  /* 0x000000ffffa87224 */ /* 0x000fe200078e00ff */
[----:B------:R-:W-:Y:S01]  /*5f80*/  CS2R R24, SRZ ;  /* 0x0000000000187805 */ /* 0x000fe2000001ff00 */
[----:B------:R-:W-:Y:S01]  /*5f90*/  MOV R174, RZ ;  /* 0x000000ff00ae7202 */ /* 0x000fe20000000f00 */
[----:B------:R-:W-:Y:S01]  /*5fa0*/  IMAD.MOV.U32 R172, RZ, RZ, RZ ;  /* 0x000000ffffac7224 */ /* 0x000fe200078e00ff */
[----:B------:R-:W-:Y:S01]  /*5fb0*/  CS2R R166, SRZ ;  /* 0x0000000000a67805 */ /* 0x000fe2000001ff00 */
[----:B------:R-:W-:Y:S01]  /*5fc0*/  CS2R R26, SRZ ;  /* 0x00000000001a7805 */ /* 0x000fe2000001ff00 */
[----:B------:R-:W-:Y:S01]  /*5fd0*/  MOV R164, RZ ;  /* 0x000000ff00a47202 */ /* 0x000fe20000000f00 */
[----:B------:R-:W-:Y:S01]  /*5fe0*/  IMAD.MOV.U32 R162, RZ, RZ, RZ ;  /* 0x000000ffffa27224 */ /* 0x000fe200078e00ff */
[----:B------:R-:W-:Y:S01]  /*5ff0*/  MOV R28, RZ ;  /* 0x000000ff001c7202 */ /* 0x000fe20000000f00 */
[----:B------:R-:W-:Y:S01]  /*6000*/  IMAD.MOV.U32 R160, RZ, RZ, RZ ;  /* 0x000000ffffa07224 */ /* 0x000fe200078e00ff */
[----:B------:R-:W-:Y:S01]  /*6010*/  CS2R R154, SRZ ;  /* 0x00000000009a7805 */ /* 0x000fe2000001ff00 */
[----:B------:R-:W-:Y:S01]  /*6020*/  CS2R R30, SRZ ;  /* 0x00000000001e7805 */ /* 0x000fe2000001ff00 */
[----:B------:R-:W-:Y:S01]  /*6030*/  MOV R152, RZ ;  /* 0x000000ff00987202 */ /* 0x000fe20000000f00 */
[----:B------:R-:W-:Y:S01]  /*6040*/  IMAD.MOV.U32 R158, RZ, RZ, RZ ;  /* 0x000000ffff9e7224 */ /* 0x000fe200078e00ff */
[----:B------:R-:W-:Y:S01]  /*6050*/  CS2R R32, SRZ ;  /* 0x0000000000207805 */ /* 0x000fe2000001ff00 */
[----:B------:R-:W-:Y:S01]  /*6060*/  MOV R156, RZ ;  /* 0x000000ff009c7202 */ /* 0x000fe20000000f00 */
[----:B------:R-:W-:Y:S01]  /*6070*/  CS2R R150, SRZ ;  /* 0x0000000000967805 */ /* 0x000fe2000001ff00 */
        /* <DEDUP_REMOVED lines=18> */
[----:B------:R-:W-:Y:S01]  /*61a0*/  CS2R R42, SRZ ;  /* 0x00000000002a7805 */ /* 0x000fe2000001ff00 */
[----:B------:R-:W-:Y:S01]  /*61b0*/  IMAD.MOV.U32 R126, RZ, RZ, RZ ;  /* 0x000000ffff7e7224 */ /* 0x000fe200078e00ff */
[----:B------:R-:W-:Y:S01]  /*61c0*/  MOV R124, RZ ;  /* 0x000000ff007c7202 */ /* 0x000fe20000000f00 */
[----:B------:R-:W-:Y:S01]  /*61d0*/  CS2R R114, SRZ ;  /* 0x0000000000727805 */ /* 0x000fe2000001ff00 */
[----:B------:R-:W-:Y:S01]  /*61e0*/  IMAD.MOV.U32 R112, RZ, RZ, RZ ;  /* 0x000000ffff707224 */ /* 0x000fe200078e00ff */
[----:B------:R-:W-:Y:S01]  /*61f0*/  CS2R R44, SRZ ;  /* 0x00000000002c7805 */ /* 0x000fe2000001ff00 */
[----:B------:R-:W-:Y:S01]  /*6200*/  MOV R118, RZ ;  /* 0x000000ff00767202 */ /* 0x000fe20000000f00 */
[----:B------:R-:W-:Y:S01]  /*6210*/  IMAD.MOV.U32 R116, RZ, RZ, RZ ;  /* 0x000000ffff747224 */ /* 0x000fe200078e00ff */
[----:B------:R-:W-:Y:S01]  /*6220*/  MOV R54, RZ ;  /* 0x000000ff00367202 */ /* 0x000fe20000000f00 */
[----:B------:R-:W-:Y:S01]  /*6230*/  IMAD.MOV.U32 R53, RZ, RZ, RZ ;  /* 0x000000ffff357224 */ /* 0x000fe200078e00ff */
[----:B------:R-:W-:Y:S01]  /*6240*/  CS2R R50, SRZ ;  /* 0x0000000000327805 */ /* 0x000fe2000001ff00 */
[----:B------:R-:W-:Y:S05]  /*6250*/  @!P0 BRA `(.L_x_91) ;  /* 0x0000f47000008947 */ /* 0x000fea0003800000 */
[----:B------:R-:W2:Y:S01]  /*6260*/  LDL R13, [R1+0x20] ;  /* 0x00002000010d7983 */ /* 0x000ea20000100800 */
[----:B------:R-:W-:-:S04]  /*6270*/  ISETP.NE.U32.AND P0, PT, RZ, c[0x0][0x340], PT ;  /* 0x0000d000ff007a0c */ /* 0x000fc80003f05070 */
[----:B------:R-:W-:-:S13]  /*6280*/  ISETP.NE.AND.EX P5, PT, RZ, c[0x0][0x344], PT, P0 ;  /* 0x0000d100ff007a0c */ /* 0x000fda0003fa5300 */
[----:B------:R-:W-:Y:S01]  /*6290*/  @P5 IMAD.MOV.U32 R2, RZ, RZ, 0x4 ;  /* 0x00000004ff025424 */ /* 0x000fe200078e00ff */
[----:B------:R-:W1:Y:S01]  /*62a0*/  S2R R6, SR_CTAID.Y ;  /* 0x0000000000067919 */ /* 0x000e620000002600 */
[----:B------:R-:W-:Y:S02]  /*62b0*/  SHF.R.S32.HI R0, RZ, 0x1f, R159 ;  /* 0x0000001fff007819 */ /* 0x000fe4000001149f */
[----:B------:R-:W-:Y:S01]  /*62c0*/  SHF.R.S32.HI R10, RZ, 0x1f, R175 ;  /* 0x0000001fff0a7819 */ /* 0x000fe200000114af */
[----:B------:R-:W3:Y:S02]  /*62d0*/  S2R R29, SR_CTAID.Y ;  /* 0x00000000001d7919 */ /* 0x000ee40000002600 */
[----:B------:R-:W-:Y:S01]  /*62e0*/  IMAD R0, R0, c[0x0][0x178], RZ ;  /* 0x00005e0000007a24 */ /* 0x000fe200078e02ff */
[----:B------:R-:W-:-:S03]  /*62f0*/  LEA.HI R4, R10, R175, RZ, 0x2 ;  /* 0x000000af0a047211 */ /* 0x000fc600078f10ff */
[----:B------:R-:W-:Y:S02]  /*6300*/  IMAD R0, R159, c[0x0][0x17c], R0 ;  /* 0x00005f009f007a24 */ /* 0x000fe400078e0200 */
[----:B------:R-:W-:Y:S01]  /*6310*/  IMAD.MOV.U32 R5, RZ, RZ, c[0x0][0x2c4] ;  /* 0x0000b100ff057624 */ /* 0x000fe200078e00ff */
[----:B------:R-:W-:-:S04]  /*6320*/  SHF.R.S32.HI R62, RZ, 0x2, R4 ;  /* 0x00000002ff3e7819 */ /* 0x000fc80000011404 */
[----:B------:R-:W-:Y:S02]  /*6330*/  ISETP.NE.AND P1, PT, R5, 0x1, PT ;  /* 0x000000010500780c */ /* 0x000fe40003f25270 */
[----:B------:R-:W-:Y:S02]  /*6340*/  ISETP.NE.U32.AND P0, PT, RZ, c[0x0][0x348], PT ;  /* 0x0000d200ff007a0c */ /* 0x000fe40003f05070 */
[----:B-1----:R-:W-:Y:S02]  /*6350*/  SHF.R.S32.HI R48, RZ, 0x1f, R6 ;  /* 0x0000001fff307819 */ /* 0x002fe40000011406 */
[----:B------:R-:W-:-:S03]  /*6360*/  ISETP.NE.AND.EX P0, PT, RZ, c[0x0][0x34c], PT, P0 ;  /* 0x0000d300ff007a0c */ /* 0x000fc60003f05300 */
[----:B------:R-:W-:-:S04]  /*6370*/  IMAD R5, R48, c[0x0][0x1b8], RZ ;  /* 0x00006e0030057a24 */ /* 0x000fc800078e02ff */
[----:B---3--:R-:W-:Y:S02]  /*6380*/  IMAD R5, R29, c[0x0][0x1bc], R5 ;  /* 0x00006f001d057a24 */ /* 0x008fe400078e0205 */
[----:B--2---:R-:W-:-:S05]  /*6390*/  @P5 IMAD.WIDE R2, R13, R2, c[0x0][0x340] ;  /* 0x0000d0000d025625 */ /* 0x004fca00078e0202 */
[----:B------:R1:W5:Y:S01]  /*63a0*/  @P5 LDG.E R14, [R2.64] ;  /* 0x00000006020e5981 */ /* 0x000362000c1e1900 */
[CC--:B------:R-:W-:Y:S01]  /*63b0*/  LEA.HI R17, R10.reuse, R175.reuse, RZ, 0x3 ;  /* 0x000000af0a117211 */ /* 0x0c0fe200078f18ff */
[----:B------:R-:W-:Y:S01]  /*63c0*/  IMAD R63, R161, c[0x0][0x2c4], RZ ;  /* 0x0000b100a13f7a24 */ /* 0x000fe200078e02ff */
[----:B------:R-:W-:Y:S01]  /*63d0*/  BSSY B0, `(.L_x_92) ;  /* 0x0000055000007945 */ /* 0x000fe20003800000 */
[----:B------:R-:W-:Y:S01]  /*63e0*/  IMAD R16, R177, 0x80, R62 ;  /* 0x00000080b1107824 */ /* 0x000fe200078e023e */
[----:B------:R-:W-:Y:S01]  /*63f0*/  SHF.R.S32.HI R24, RZ, 0x3, R17 ;  /* 0x00000003ff187819 */ /* 0x000fe20000011411 */
[----:B-1----:R-:W-:Y:S01]  /*6400*/  IMAD.WIDE.U32 R2, R159, c[0x0][0x178], RZ ;  /* 0x00005e009f027a25 */ /* 0x002fe200078e00ff */
[----:B------:R-:W-:-:S03]  /*6410*/  LEA.HI R159, R10, R175, RZ, 0x5 ;  /* 0x000000af0a9f7211 */ /* 0x000fc600078f28ff */
[----:B------:R-:W-:Y:S01]  /*6420*/  IMAD.IADD R3, R3, 0x1, R0 ;  /* 0x0000000103037824 */ /* 0x000fe200078e0200 */
[----:B------:R-:W-:Y:S02]  /*6430*/  LOP3.LUT R0, R4, 0xfffffffc, RZ, 0xc0, !PT ;  /* 0xfffffffc04007812 */ /* 0x000fe400078ec0ff */
[----:B------:R-:W-:Y:S01]  /*6440*/  SEL R4, R13, RZ, !P0 ;  /* 0x000000ff0d047207 */ /* 0x000fe20004000000 */
[----:B------:R-:W-:Y:S01]  /*6450*/  IMAD.WIDE.U32 R2, R29, c[0x0][0x1b8], R2 ;  /* 0x00006e001d027a25 */ /* 0x000fe200078e0002 */
[----:B------:R-:W-:-:S03]  /*6460*/  SHF.R.S32.HI R25, RZ, 0x5, R159 ;  /* 0x00000005ff197819 */ /* 0x000fc6000001149f */
[----:B------:R-:W-:Y:S01]  /*6470*/  IMAD.IADD R9, R175, 0x1, -R0 ;  /* 0x00000001af097824 */ /* 0x000fe200078e0a00 */
[----:B------:R-:W-:Y:S01]  /*6480*/  SHF.R.S32.HI R0, RZ, 0x1f, R13 ;  /* 0x0000001fff007819 */ /* 0x000fe2000001140d */
[----:B------:R-:W-:Y:S02]  /*6490*/  IMAD.IADD R3, R3, 0x1, R5 ;  /* 0x0000000103037824 */ /* 0x000fe400078e0205 */
[----:B------:R-:W-:Y:S01]  /*64a0*/  IMAD R168, R9, 0x20, R62 ;  /* 0x0000002009a87824 */ /* 0x000fe200078e023e */
[----:B------:R-:W-:Y:S01]  /*64b0*/  SEL R6, R0, RZ, !P0 ;  /* 0x000000ff00067207 */ /* 0x000fe20004000000 */
[----:B------:R-:W-:-:S03]  /*64c0*/  IMAD.WIDE.U32 R2, R4, c[0x0][0x1c0], R2 ;  /* 0x0000700004027a25 */ /* 0x000fc600078e0002 */
[----:B------:R1:W-:Y:S01]  /*64d0*/  STL [R1+0x14], R168 ;  /* 0x000014a801007387 */ /* 0x0003e20000100800 */
[----:B------:R-:W-:Y:S02]  /*64e0*/  IMAD R8, R177, 0x80, R168 ;  /* 0x00000080b1087824 */ /* 0x000fe400078e02a8 */
[----:B------:R-:W-:Y:S02]  /*64f0*/  IMAD R5, R6, c[0x0][0x1c0], RZ ;  /* 0x0000700006057a24 */ /* 0x000fe400078e02ff */
[----:B------:R-:W-:-:S04]  /*6500*/  @P1 IMAD.HI.U32 R7, R8, c[0x0][0x2c8], RZ ;  /* 0x0000b20008071a27 */ /* 0x000fc800078e00ff */
[----:B------:R-:W-:Y:S01]  /*6510*/  IMAD.MOV.U32 R0, RZ, RZ, R8 ;  /* 0x000000ffff007224 */ /* 0x000fe200078e0008 */
[----:B------:R-:W-:Y:S01]  /*6520*/  @P1 SHF.R.U32.HI R0, RZ, c[0x0][0x2cc], R7 ;  /* 0x0000b300ff001a19 */ /* 0x000fe20000011607 */
[----:B------:R-:W-:Y:S01]  /*6530*/  IMAD R6, R4, c[0x0][0x1c4], R5 ;  /* 0x0000710004067a24 */ /* 0x000fe200078e0205 */
[----:B------:R-:W-:Y:S01]  /*6540*/  LEA.HI R7, R62, R62, RZ, 0x1 ;  /* 0x0000003e3e077211 */ /* 0x000fe200078f08ff */
[----:B------:R-:W-:Y:S01]  /*6550*/  IMAD.SHL.U32 R176, R9, 0x8, RZ ;  /* 0x0000000809b07824 */ /* 0x000fe200078e00ff */
[--C-:B------:R-:W-:Y:S01]  /*6560*/  SHF.R.S32.HI R5, RZ, 0x1f, R0.reuse ;  /* 0x0000001fff057819 */ /* 0x100fe20000011400 */
[----:B------:R-:W-:Y:S02]  /*6570*/  IMAD.MOV R4, RZ, RZ, -R0 ;  /* 0x000000ffff047224 */ /* 0x000fe400078e0a00 */
[----:B------:R-:W-:Y:S01]  /*6580*/  IMAD.IADD R3, R3, 0x1, R6 ;  /* 0x0000000103037824 */ /* 0x000fe200078e0206 */
[----:B------:R-:W-:Y:S01]  /*6590*/  LEA.HI R6, R10, R175, RZ, 0x4 ;  /* 0x000000af0a067211 */ /* 0x000fe200078f20ff */
[----:B------:R-:W-:Y:S01]  /*65a0*/  IMAD R5, R5, c[0x0][0x1b0], RZ ;  /* 0x00006c0005057a24 */ /* 0x000fe200078e02ff */
[----:B------:R-:W-:Y:S01]  /*65b0*/  IADD3 R69, R176, 0x20, RZ ;  /* 0x00000020b0457810 */ /* 0x000fe20007ffe0ff */
[----:B------:R-:W-:Y:S01]  /*65c0*/  IMAD R4, R4, c[0x0][0x2c4], R8 ;  /* 0x0000b10004047a24 */ /* 0x000fe200078e0208 */
[----:B------:R-:W-:Y:S01]  /*65d0*/  LOP3.LUT R6, R6, 0xfffffff0, RZ, 0xc0, !PT ;  /* 0xfffffff006067812 */ /* 0x000fe200078ec0ff */
[----:B------:R-:W-:Y:S01]  /*65e0*/  IMAD R5, R0, c[0x0][0x1b4], R5 ;  /* 0x00006d0000057a24 */ /* 0x000fe200078e0205 */
[----:B------:R-:W-:Y:S01]  /*65f0*/  IADD3 R68, R176, 0x40, RZ ;  /* 0x00000040b0447810 */ /* 0x000fe20007ffe0ff */
[----:B------:R-:W-:Y:S01]  /*6600*/  IMAD.WIDE.U32 R2, R0, c[0x0][0x1b0], R2 ;  /* 0x00006c0000027a25 */ /* 0x000fe200078e0002 */
[----:B------:R-:W-:-:S02]  /*6610*/  SHF.R.S32.HI R0, RZ, 0x1f, R4 ;  /* 0x0000001fff007819 */ /* 0x000fc40000011404 */
[----:B------:R-:W-:Y:S01]  /*6620*/  ISETP.GE.AND P4, PT, R176, c[0x0][0x198], PT ;  /* 0x00006600b0007a0c */ /* 0x000fe20003f86270 */
[----:B------:R-:W-:Y:S01]  /*6630*/  IMAD.IADD R3, R3, 0x1, R5 ;  /* 0x0000000103037824 */ /* 0x000fe200078e0205 */
[----:B------:R-:W-:Y:S01]  /*6640*/  ISETP.GE.AND P3, PT, R69, c[0x0][0x198], PT ;  /* 0x0000660045007a0c */ /* 0x000fe20003f66270 */
[----:B------:R-:W-:Y:S01]  /*6650*/  IMAD R5, R0, c[0x0][0x1a8], RZ ;  /* 0x00006a0000057a24 */ /* 0x000fe200078e02ff */
[----:B------:R-:W-:Y:S01]  /*6660*/  ISETP.GE.AND P2, PT, R68, c[0x0][0x198], PT ;  /* 0x0000660044007a0c */ /* 0x000fe20003f46270 */
[----:B------:R-:W-:Y:S02]  /*6670*/  IMAD.SHL.U32 R0, R24, 0x40, RZ ;  /* 0x0000004018007824 */ /* 0x000fe400078e00ff */
[----:B------:R-:W-:Y:S02]  /*6680*/  IMAD.IADD R20, R175, 0x1, -R6 ;  /* 0x00000001af147824 */ /* 0x000fe400078e0a06 */
[----:B------:R-:W-:Y:S01]  /*6690*/  IMAD R5, R4, c[0x0][0x1ac], R5 ;  /* 0x00006b0004057a24 */ /* 0x000fe200078e0205 */
[----:B------:R-:W-:Y:S01]  /*66a0*/  LOP3.LUT R0, R0, 0xc0, RZ, 0xc0, !PT ;  /* 0x000000c000007812 */ /* 0x000fe200078ec0ff */
[----:B------:R-:W-:Y:S01]  /*66b0*/  IMAD.WIDE.U32 R2, R4, c[0x0][0x1a8], R2 ;  /* 0x00006a0004027a25 */ /* 0x000fe200078e0002 */
[----:B------:R-:W-:-:S02]  /*66c0*/  LEA.HI R15, R20, R20, RZ, 0x1 ;  /* 0x00000014140f7211 */ /* 0x000fc400078f08ff */
[----:B------:R-:W-:Y:S01]  /*66d0*/  SHF.R.U32.HI R4, RZ, 0x3, R0 ;  /* 0x00000003ff047819 */ /* 0x000fe20000011600 */
[----:B------:R-:W-:Y:S01]  /*66e0*/  IMAD.IADD R5, R3, 0x1, R5 ;  /* 0x0000000103057824 */ /* 0x000fe200078e0205 */
[----:B------:R-:W-:Y:S02]  /*66f0*/  LEA R12, P0, R2, c[0x0][0x160], 0x1 ;  /* 0x00005800020c7a11 */ /* 0x000fe400078008ff */
[----:B------:R-:W-:Y:S02]  /*6700*/  LOP3.LUT R0, R0, 0x18, R176, 0xf8, !PT ;  /* 0x0000001800007812 */ /* 0x000fe400078ef8b0 */
[--C-:B------:R-:W-:Y:S02]  /*6710*/  SHF.R.S32.HI R6, RZ, 0x1, R15.reuse ;  /* 0x00000001ff067819 */ /* 0x100fe4000001140f */
[----:B------:R-:W-:Y:S02]  /*6720*/  SHF.R.S32.HI R3, RZ, 0x1f, R15 ;  /* 0x0000001fff037819 */ /* 0x000fe4000001140f */
[----:B------:R-:W-:-:S02]  /*6730*/  LEA.HI.X R11, R2, c[0x0][0x164], R5, 0x1, P0 ;  /* 0x00005900020b7a11 */ /* 0x000fc400000f0c05 */
[----:B------:R-:W-:Y:S01]  /*6740*/  LOP3.LUT R5, R0, R4, RZ, 0x3c, !PT ;  /* 0x0000000400057212 */ /* 0x000fe200078e3cff */
[----:B------:R1:W2:Y:S01]  /*6750*/  SHFL.IDX PT, R2, R12, RZ, 0x1c1f ;  /* 0x001c1fff0c027589 */ /* 0x0002a200000e0000 */
[----:B------:R-:W-:Y:S02]  /*6760*/  LEA.HI R0, R3, R6, RZ, 0x2 ;  /* 0x0000000603007211 */ /* 0x000fe400078f10ff */
[----:B------:R-:W-:Y:S01]  /*6770*/  ISETP.GE.AND P0, PT, R16, R63, PT ;  /* 0x0000003f1000720c */ /* 0x000fe20003f06270 */
[----:B------:R1:W3:Y:S01]  /*6780*/  SHFL.IDX PT, R3, R11, RZ, 0x1c1f ;  /* 0x001c1fff0b037589 */ /* 0x0002e200000e0000 */
[----:B------:R-:W-:Y:S02]  /*6790*/  LOP3.LUT R4, R0, 0xfffffffc, RZ, 0xc0, !PT ;  /* 0xfffffffc00047812 */ /* 0x000fe400078ec0ff */
[----:B------:R-:W-:-:S03]  /*67a0*/  LOP3.LUT R0, R7, 0x7fffffe, RZ, 0xc0, !PT ;  /* 0x07fffffe07007812 */ /* 0x000fc600078ec0ff */
[----:B------:R-:W-:Y:S02]  /*67b0*/  IMAD.IADD R23, R6, 0x1, -R4 ;  /* 0x0000000106177824 */ /* 0x000fe400078e0a04 */
        /* <DEDUP_REMOVED lines=22> */
.L_x_93:
[----:B-123--:R-:W-:Y:S05]  /*6920*/  BSYNC B0 ;  /* 0x0000000000007941 */ /* 0x00efea0003800000 */
.L_x_92:
        /* <DEDUP_REMOVED lines=20> */
.L_x_95:
[----:B------:R-:W-:Y:S05]  /*6a70*/  BSYNC B0 ;  /* 0x0000000000007941 */ /* 0x000fea0003800000 */
.L_x_94:
        /* <DEDUP_REMOVED lines=20> */
.L_x_97:
[----:B------:R-:W-:Y:S05]  /*6bc0*/  BSYNC B0 ;  /* 0x0000000000007941 */ /* 0x000fea0003800000 */
.L_x_96:
[----:B--2---:R-:W2:Y:S01]  /*6bd0*/  LDL R170, [R1+0x28] ;  /* 0x0000280001aa7983 */ /* 0x004ea20000100800 */
[----:B------:R-:W-:Y:S01]  /*6be0*/  IMAD.MOV.U32 R171, RZ, RZ, c[0x0][0x2b8] ;  /* 0x0000ae00ffab7624 */ /* 0x000fe200078e00ff */
[----:B---3--:R-:W-:Y:S01]  /*6bf0*/  IADD3 R6, R16, 0x60, RZ ;  /* 0x0000006010067810 */ /* 0x008fe20007ffe0ff */
[----:B-----5:R-:W-:Y:S01]  /*6c00*/  IMAD.WIDE.U32 R166, R14, c[0x0][0x2b0], RZ ;  /* 0x0000ac000ea67a25 */ /* 0x020fe200078e00ff */
[----:B------:R-:W-:Y:S01]  /*6c10*/  SHFL.IDX PT, R2, R12, 0x3, 0x1c1f ;  /* 0x007c1f000c027f89 */ /* 0x000fe200000e0000 */
[----:B------:R-:W-:Y:S02]  /*6c20*/  IADD3 R13, R173, -0x40, RZ ;  /* 0xffffffc0ad0d7810 */ /* 0x000fe40007ffe0ff */
[----:B------:R-:W-:Y:S01]  /*6c30*/  ISETP.NE.AND P5, PT, R171, 0x1, PT ;  /* 0x00000001ab00780c */ /* 0x000fe20003fa5270 */
[----:B----4-:R2:W3:Y:S01]  /*6c40*/  SHFL.IDX PT, R3, R11, 0x3, 0x1c1f ;  /* 0x007c1f000b037f89 */ /* 0x0104e200000e0000 */
[----:B------:R-:W-:Y:S01]  /*6c50*/  ISETP.GE.AND P0, PT, R6, R63, PT ;  /* 0x0000003f0600720c */ /* 0x000fe20003f06270 */
[----:B------:R-:W-:Y:S01]  /*6c60*/  IMAD.IADD R5, R168, 0x1, R13 ;  /* 0x00000001a8057824 */ /* 0x000fe200078e020d */
[----:B------:R-:W-:Y:S01]  /*6c70*/  SHF.R.S32.HI R6, RZ, 0x1f, R14 ;  /* 0x0000001fff067819 */ /* 0x000fe2000001140e */
[----:B------:R-:W-:-:S02]  /*6c80*/  IMAD.MOV.U32 R248, RZ, RZ, RZ ;  /* 0x000000fffff87224 */ /* 0x000fc400078e00ff */
[----:B------:R-:W-:Y:S01]  /*6c90*/  IMAD.WIDE.U32 R164, R29, c[0x0][0x1e8], RZ ;  /* 0x00007a001da47a25 */ /* 0x000fe200078e00ff */
[----:B------:R-:W-:Y:S01]  /*6ca0*/  ISETP.GE.AND P1, PT, R5, R169, PT ;  /* 0x000000a90500720c */ /* 0x000fe20003f26270 */
[----:B------:R-:W-:Y:S03]  /*6cb0*/  STL.64 [R1+0x18], R166 ;  /* 0x000018a601007387 */ /* 0x000fe60000100a00 */
[----:B------:R-:W-:-:S03]  /*6cc0*/  ISETP.GT.OR P1, PT, R168, 0x3f, P1 ;  /* 0x0000003fa800780c */ /* 0x000fc60000f24670 */
[----:B------:R-:W-:-:S04]  /*6cd0*/  @!P0 SHF.R.S32.HI R9, RZ, 0x1f, R68 ;  /* 0x0000001fff098819 */ /* 0x000fc80000011444 */
[----:B------:R-:W-:Y:S01]  /*6ce0*/  @!P0 LEA.HI R9, R9, R68, RZ, 0x3 ;  /* 0x0000004409098211 */ /* 0x000fe200078f18ff */
[----:B-12---:R-:W-:Y:S02]  /*6cf0*/  IMAD.IADD R11, R5, 0x1, R170 ;  /* 0x00000001050b7824 */ /* 0x006fe400078e02aa */
[----:B------:R-:W-:Y:S02]  /*6d00*/  IMAD R5, R6, c[0x0][0x2b0], RZ ;  /* 0x0000ac0006057a24 */ /* 0x000fe400078e02ff */
[----:B------:R-:W-:-:S04]  /*6d10*/  @P5 IMAD.HI.U32 R7, R11, c[0x0][0x2bc], RZ ;  /* 0x0000af000b075a27 */ /* 0x000fc800078e00ff */
[----:B------:R-:W-:Y:S01]  /*6d20*/  IMAD R10, R14, c[0x0][0x2b4], R5 ;  /* 0x0000ad000e0a7a24 */ /* 0x000fe200078e0205 */
[----:B------:R-:W-:Y:S01]  /*6d30*/  @!P0 SHF.R.S32.HI R5, RZ, 0x1f, R69 ;  /* 0x0000001fff058819 */ /* 0x000fe20000011445 */
[----:B------:R-:W-:Y:S01]  /*6d40*/  IMAD.MOV.U32 R0, RZ, RZ, R11 ;  /* 0x000000ffff007224 */ /* 0x000fe200078e000b */
[----:B------:R-:W-:Y:S01]  /*6d50*/  @P5 SHF.R.U32.HI R0, RZ, c[0x0][0x2c0], R7 ;  /* 0x0000b000ff005a19 */ /* 0x000fe20000011607 */
[----:B---3--:R-:W-:Y:S01]  /*6d60*/  @!P0 IMAD.WIDE R6, R176, 0x2, R2 ;  /* 0x00000002b0068825 */ /* 0x008fe200078e0202 */
[----:B------:R-:W-:-:S03]  /*6d70*/  @!P0 LEA.HI R8, R5, R69, RZ, 0x3 ;  /* 0x0000004505088211 */ /* 0x000fc600078f18ff */
[----:B------:R-:W-:Y:S01]  /*6d80*/  @!P0 IMAD.SHL.U32 R5, R226, 0x2, RZ ;  /* 0x00000002e2058824 */ /* 0x000fe200078e00ff */
[----:B------:R-:W-:Y:S01]  /*6d90*/  @!P0 LOP3.LUT R8, R8, 0xfffffff8, RZ, 0xc0, !PT ;  /* 0xfffffff808088812 */ /* 0x000fe200078ec0ff */
[----:B------:R-:W-:Y:S01]  /*6da0*/  IMAD.IADD R163, R167, 0x1, R10 ;  /* 0x00000001a7a37824 */ /* 0x000fe200078e020a */
[C---:B------:R-:W-:Y:S02]  /*6db0*/  @!P1 IADD3 R10, P5, R0.reuse, R166, RZ ;  /* 0x000000a6000a9210 */ /* 0x040fe40007fbe0ff */
[----:B------:R-:W-:Y:S01]  /*6dc0*/  @!PT LDS RZ, [RZ] ;  /* 0x00000000fffff984 */ /* 0x000fe20000000800 */
[----:B------:R1:W-:Y:S02]  /*6dd0*/  @!P0 LDGSTS.E.BYPASS.LTC128B.128 [R5+0x7900], [R6.64], !P4 ;  /* 0x0790000006058fae */ /* 0x0003e4000e101d46 */
[----:B------:R-:W-:Y:S01]  /*6de0*/  @!P1 LEA.HI.X.SX32 R12, R0, R163, 0x1, P5 ;  /* 0x000000a3000c9211 */ /* 0x000fe200028f0eff */
[----:B------:R-:W-:Y:S01]  /*6df0*/  IMAD.IADD R156, R169, 0x1, -R13 ;  /* 0x00000001a99c7824 */ /* 0x000fe200078e0a0d */
[----:B------:R-:W-:Y:S01]  /*6e00*/  ISETP.GE.AND P6, PT, R176, c[0x0][0x1d4], PT ;  /* 0x00007500b0007a0c */ /* 0x000fe20003fc6270 */
[----:B------:R-:W-:Y:S01]  /*6e10*/  STL [R1+0x24], R163 ;  /* 0x000024a301007387 */ /* 0x000fe20000100800 */
[----:B-1----:R-:W-:Y:S01]  /*6e20*/  @!P0 LOP3.LUT R7, R9, 0xfffffff8, RZ, 0xc0, !PT ;  /* 0xfffffff809078812 */ /* 0x002fe200078ec0ff */
[----:B------:R-:W-:Y:S01]  /*6e30*/  @!P0 IMAD.WIDE R8, R8, 0x2, R2 ;  /* 0x0000000208088825 */ /* 0x000fe200078e0202 */
[----:B------:R-:W-:-:S03]  /*6e40*/  @!P1 LEA R6, P4, R10, c[0x0][0x2a0], 0x2 ;  /* 0x0000a8000a069a11 */ /* 0x000fc600078810ff */
[----:B------:R-:W-:Y:S01]  /*6e50*/  @!P0 IMAD.WIDE R2, R7, 0x2, R2 ;  /* 0x0000000207028825 */ /* 0x000fe200078e0202 */
[----:B------:R1:W-:Y:S01]  /*6e60*/  @!P0 LDGSTS.E.BYPASS.LTC128B.128 [R5+0x9900], [R8.64], !P3 ;  /* 0x0990000008058fae */ /* 0x0003e2000d901d46 */
[----:B------:R-:W-:-:S03]  /*6e70*/  @!P1 LEA.HI.X R7, R10, c[0x0][0x2a4], R12, 0x2, P4 ;  /* 0x0000a9000a079a11 */ /* 0x000fc600020f140c */
[----:B------:R2:W-:Y:S04]  /*6e80*/  @!P0 LDGSTS.E.BYPASS.LTC128B.128 [R5+0xb900], [R2.64], !P2 ;  /* 0x0b90000002058fae */ /* 0x0005e8000d101d46 */
[----:B------:R-:W0:Y:S04]  /*6e90*/  LDGDEPBAR ;  /* 0x00000000000079af */ /* 0x000e280000000000 */
[----:B------:R-:W-:Y:S06]  /*6ea0*/  BAR.SYNC.DEFER_BLOCKING 0x0 ;  /* 0x0000000000007b1d */ /* 0x000fec0000010000 */
[----:B------:R-:W3:Y:S01]  /*6eb0*/  @!P1 LDG.E R248, [R6.64] ;  /* 0x0000000606f89981 */ /* 0x000ee2000c1e1900 */
[----:B------:R-:W-:Y:S01]  /*6ec0*/  IMAD.MOV R0, RZ, RZ, -R0 ;  /* 0x000000ffff007224 */ /* 0x000fe200078e0a00 */
[----:B-1----:R-:W-:Y:S01]  /*6ed0*/  LOP3.LUT R8, R17, 0xfffffff8, RZ, 0xc0, !PT ;  /* 0xfffffff811087812 */ /* 0x002fe200078ec0ff */
[----:B--2---:R-:W-:Y:S01]  /*6ee0*/  IMAD R5, R48, c[0x0][0x1e8], RZ ;  /* 0x00007a0030057a24 */ /* 0x004fe200078e02ff */
[----:B------:R-:W-:Y:S01]  /*6ef0*/  ISETP.GE.AND P5, PT, R69, c[0x0][0x1d4], PT ;  /* 0x0000750045007a0c */ /* 0x000fe20003fa6270 */
[----:B------:R-:W-:Y:S01]  /*6f00*/  IMAD R251, R0, c[0x0][0x2b8], R11 ;  /* 0x0000ae0000fb7a24 */ /* 0x000fe200078e020b */
[----:B------:R-:W-:Y:S01]  /*6f10*/  ISETP.GE.AND P4, PT, R68, c[0x0][0x1d4], PT ;  /* 0x0000750044007a0c */ /* 0x000fe20003f86270 */
[----:B------:R-:W-:Y:S01]  /*6f20*/  IMAD R5, R29, c[0x0][0x1ec], R5 ;  /* 0x00007b001d057a24 */ /* 0x000fe200078e0205 */
[----:B------:R-:W-:Y:S01]  /*6f30*/  SHF.R.S32.HI R22, RZ, 0x1f, R175 ;  /* 0x0000001fff167819 */ /* 0x000fe200000114af */
[----:B------:R-:W-:Y:S01]  /*6f40*/  IMAD.WIDE.U32 R2, R251, c[0x0][0x1e0], RZ ;  /* 0x00007800fb027a25 */ /* 0x000fe200078e00ff */
[----:B------:R-:W-:-:S02]  /*6f50*/  SHF.R.S32.HI R70, RZ, 0x1f, R251 ;  /* 0x0000001fff467819 */ /* 0x000fc400000114fb */
[----:B------:R-:W-:Y:S01]  /*6f60*/  LEA.HI R22, R22, R175, RZ, 0x4 ;  /* 0x000000af16167211 */ /* 0x000fe200078f20ff */
[----:B------:R-:W-:Y:S01]  /*6f70*/  IMAD.IADD R162, R165, 0x1, R5 ;  /* 0x00000001a5a27824 */ /* 0x000fe200078e0205 */
[----:B------:R-:W-:Y:S01]  /*6f80*/  ISETP.GT.AND P3, PT, R168, 0x3f, PT ;  /* 0x0000003fa800780c */ /* 0x000fe20003f64270 */
[----:B------:R-:W-:Y:S01]  /*6f90*/  IMAD R0, R70, c[0x0][0x1e0], RZ ;  /* 0x0000780046007a24 */ /* 0x000fe200078e02ff */
[----:B------:R-:W-:Y:S01]  /*6fa0*/  SHF.R.S32.HI R65, RZ, 0x4, R22 ;  /* 0x00000004ff417819 */ /* 0x000fe20000011416 */
[----:B------:R-:W-:Y:S01]  /*6fb0*/  IMAD.IADD R67, R156, 0x1, -R62 ;  /* 0x000000019c437824 */ /* 0x000fe200078e0a3e */
[----:B------:R-:W-:Y:S01]  /*6fc0*/  SEL R158, RZ, 0x10, P4 ;  /* 0x00000010ff9e7807 */ /* 0x000fe20002000000 */
[----:B------:R-:W-:Y:S02]  /*6fd0*/  IMAD R0, R251, c[0x0][0x1e4], R0 ;  /* 0x00007900fb007a24 */ /* 0x000fe400078e0200 */
[----:B------:R-:W-:Y:S01]  /*6fe0*/  IMAD.IADD R8, R175, 0x1, -R8 ;  /* 0x00000001af087824 */ /* 0x000fe200078e0a08 */
[----:B------:R-:W-:Y:S01]  /*6ff0*/  ISETP.GE.AND P1, PT, R67, 0x1, PT ;  /* 0x000000014300780c */ /* 0x000fe20003f26270 */
[----:B------:R-:W-:-:S02]  /*7000*/  IMAD.IADD R3, R3, 0x1, R0 ;  /* 0x0000000103037824 */ /* 0x000fc400078e0200 */
[----:B------:R-:W-:Y:S01]  /*7010*/  IMAD.WIDE.U32 R74, R29, c[0x0][0x210], RZ ;  /* 0x000084001d4a7a25 */ /* 0x000fe200078e00ff */
[----:B------:R-:W-:-:S09]  /*7020*/  LEA.HI R18, R8, R8, RZ, 0x1 ;  /* 0x0000000808127211 */ /* 0x000fd200078f08ff */
[----:B------:R-:W-:Y:S01]  /*7030*/  @P1 IMAD.SHL.U32 R17, R226, 0x2, RZ ;  /* 0x00000002e2111824 */ /* 0x000fe200078e00ff */
[----:B---3--:R-:W-:Y:S01]  /*7040*/  SHF.R.S32.HI R71, RZ, 0x1f, R248 ;  /* 0x0000001fff477819 */ /* 0x008fe200000114f8 */
[----:B------:R-:W-:-:S04]  /*7050*/  IMAD.WIDE.U32 R2, R248, c[0x0][0x1f0], R2 ;  /* 0x00007c00f8027a25 */ /* 0x000fc800078e0002 */
[----:B------:R-:W-:-:S04]  /*7060*/  IMAD R0, R71, c[0x0][0x1f0], RZ ;  /* 0x00007c0047007a24 */ /* 0x000fc800078e02ff */
[----:B------:R-:W-:Y:S01]  /*7070*/  IMAD R5, R248, c[0x0][0x1f4], R0 ;  /* 0x00007d00f8057a24 */ /* 0x000fe200078e0200 */
[----:B------:R-:W-:-:S04]  /*7080*/  IADD3 R0, P0, R164, R2, RZ ;  /* 0x00000002a4007210 */ /* 0x000fc80007f1e0ff */
[----:B------:R-:W-:Y:S02]  /*7090*/  IADD3.X R2, R162, R3, R5, P0, !PT ;  /* 0x00000003a2027210 */ /* 0x000fe400007fe405 */
[----:B------:R-:W-:-:S04]  /*70a0*/  LEA R5, P0, R0, c[0x0][0x1c8], 0x1 ;  /* 0x0000720000057a11 */ /* 0x000fc800078008ff */
[----:B------:R-:W-:Y:S01]  /*70b0*/  LEA.HI.X R3, R0, c[0x0][0x1cc], R2, 0x1, P0 ;  /* 0x0000730000037a11 */ /* 0x000fe200000f0c02 */
[----:B------:R-:W-:Y:S01]  /*70c0*/  SHFL.IDX PT, R6, R5, RZ, 0x1c1f ;  /* 0x001c1fff05067589 */ /* 0x000fe200000e0000 */
[----:B------:R-:W-:Y:S02]  /*70d0*/  LOP3.LUT R0, R15, 0x7fffffe, RZ, 0xc0, !PT ;  /* 0x07fffffe0f007812 */ /* 0x000fe400078ec0ff */
[----:B------:R-:W-:Y:S01]  /*70e0*/  SHF.R.S32.HI R2, RZ, 0x1f, R20 ;  /* 0x0000001fff027819 */ /* 0x000fe20000011414 */
[----:B------:R-:W1:Y:S01]  /*70f0*/  SHFL.IDX PT, R7, R3, RZ, 0x1c1f ;  /* 0x001c1fff03077589 */ /* 0x000e6200000e0000 */
[----:B------:R-:W-:Y:S01]  /*7100*/  ISETP.GE.AND P0, PT, R67, 0x21, PT ;  /* 0x000000214300780c */ /* 0x000fe20003f06270 */
[----:B------:R-:W-:Y:S01]  /*7110*/  IMAD.IADD R19, R20, 0x1, -R0 ;  /* 0x0000000114137824 */ /* 0x000fe200078e0a00 */
[----:B------:R-:W-:Y:S01]  /*7120*/  LEA.HI R20, R2, R20, RZ, 0x3 ;  /* 0x0000001402147211 */ /* 0x000fe200078f18ff */
[----:B------:R-:W-:Y:S01]  /*7130*/  SHFL.IDX PT, R3, R3, 0x1, 0x1c1f ;  /* 0x003c1f0003037f89 */ /* 0x000fe200000e0000 */
[----:B------:R-:W-:-:S03]  /*7140*/  LOP3.LUT R0, R18, 0x7fffffe, RZ, 0xc0, !PT ;  /* 0x07fffffe12007812 */ /* 0x000fc600078ec0ff */
[----:B------:R2:W3:Y:S02]  /*7150*/  SHFL.IDX PT, R2, R5, 0x1, 0x1c1f ;  /* 0x003c1f0005027f89 */ /* 0x0004e400000e0000 */
[----:B------:R-:W-:Y:S01]  /*7160*/  IMAD.IADD R21, R8, 0x1, -R0 ;  /* 0x0000000108157824 */ /* 0x000fe200078e0a00 */
[----:B------:R-:W-:-:S03]  /*7170*/  @P1 SHF.R.S32.HI R0, RZ, 0x1f, R68 ;  /* 0x0000001fff001819 */ /* 0x000fc60000011444 */
[----:B------:R-:W-:Y:S01]  /*7180*/  @P0 SHF.R.S32.HI R10, RZ, 0x1f, R69 ;  /* 0x0000001fff0a0819 */ /* 0x000fe20000011445 */
[----:B------:R-:W-:Y:S01]  /*7190*/  @P0 IMAD.SHL.U32 R16, R226, 0x2, RZ ;  /* 0x00000002e2100824 */ /* 0x000fe200078e00ff */
[----:B------:R-:W-:Y:S02]  /*71a0*/  @P0 SHF.R.S32.HI R11, RZ, 0x1f, R68 ;  /* 0x0000001fff0b0819 */ /* 0x000fe40000011444 */
[-C--:B------:R-:W-:Y:S02]  /*71b0*/  @P1 LEA.HI R8, R0, R68.reuse, RZ, 0x3 ;  /* 0x0000004400081211 */ /* 0x080fe400078f18ff */
[----:B------:R-:W-:Y:S02]  /*71c0*/  @P0 LEA.HI R0, R11, R68, RZ, 0x3 ;  /* 0x000000440b000211 */ /* 0x000fe400078f18ff */
[----:B------:R-:W-:Y:S02]  /*71d0*/  @P1 LOP3.LUT R8, R8, 0xfffffff8, RZ, 0xc0, !PT ;  /* 0xfffffff808081812 */ /* 0x000fe400078ec0ff */
[----:B------:R-:W-:-:S03]  /*71e0*/  @P0 LOP3.LUT R0, R0, 0xfffffff8, RZ, 0xc0, !PT ;  /* 0xfffffff800000812 */ /* 0x000fc600078ec0ff */
[----:B-1----:R-:W-:Y:S01]  /*71f0*/  @P1 IMAD.WIDE R12, R8, 0x2, R6 ;  /* 0x00000002080c1825 */ /* 0x002fe200078e0206 */
[----:B--2---:R-:W-:-:S04]  /*7200*/  @P1 SHF.R.S32.HI R5, RZ, 0x1f, R69 ;  /* 0x0000001fff051819 */ /* 0x004fc80000011445 */
[-C--:B------:R-:W-:Y:S02]  /*7210*/  @P1 LEA.HI R9, R5, R69.reuse, RZ, 0x3 ;  /* 0x0000004505091211 */ /* 0x080fe400078f18ff */
[----:B------:R-:W-:Y:S01]  /*7220*/  @P0 LEA.HI R5, R10, R69, RZ, 0x3 ;  /* 0x000000450a050211 */ /* 0x000fe200078f18ff */
[--C-:B------:R-:W-:Y:S01]  /*7230*/  @P1 IMAD.WIDE R10, R176, 0x2, R6.reuse ;  /* 0x00000002b00a1825 */ /* 0x100fe200078e0206 */
[----:B------:R-:W-:Y:S02]  /*7240*/  @P1 LOP3.LUT R9, R9, 0xfffffff8, RZ, 0xc0, !PT ;  /* 0xfffffff809091812 */ /* 0x000fe400078ec0ff */
[----:B------:R-:W-:Y:S02]  /*7250*/  @P0 LOP3.LUT R5, R5, 0xfffffff8, RZ, 0xc0, !PT ;  /* 0xfffffff805050812 */ /* 0x000fe400078ec0ff */
[----:B------:R1:W-:Y:S01]  /*7260*/  @P1 LDGSTS.E.BYPASS.LTC128B.128 [R17+0x3100], [R10.64], !P6 ;  /* 0x031000000a111fae */ /* 0x0003e2000f101d46 */
[----:B------:R-:W-:-:S04]  /*7270*/  @P1 IMAD.WIDE R14, R9, 0x2, R6 ;  /* 0x00000002090e1825 */ /* 0x000fc800078e0206 */
[--C-:B---3--:R-:W-:Y:S01]  /*7280*/  @P0 IMAD.WIDE R8, R5, 0x2, R2.reuse ;  /* 0x0000000205080825 */ /* 0x108fe200078e0202 */
[----:B------:R1:W-:Y:S03]  /*7290*/  @P1 LDGSTS.E.BYPASS.LTC128B.128 [R17+0x4100], [R14.64], !P5 ;  /* 0x041000000e111fae */ /* 0x0003e6000e901d46 */
[----:B------:R-:W-:Y:S01]  /*72a0*/  @P0 IMAD.WIDE R6, R0, 0x2, R2 ;  /* 0x0000000200060825 */ /* 0x000fe200078e0202 */
[----:B------:R1:W-:Y:S01]  /*72b0*/  @P1 LDGSTS.E.BYPASS.LTC128B.128 [R17+0x5100], [R12.64], !P4 ;  /* 0x051000000c111fae */ /* 0x0003e2000e101d46 */
[----:B------:R-:W-:Y:S02]  /*72c0*/  SHF.R.S32.HI R0, RZ, 0x1, R18 ;  /* 0x00000001ff007819 */ /* 0x000fe40000011412 */
[----:B------:R-:W-:Y:S01]  /*72d0*/  @P0 IMAD.WIDE R2, R176, 0x2, R2 ;  /* 0x00000002b0020825 */ /* 0x000fe200078e0202 */
[----:B------:R-:W-:-:S03]  /*72e0*/  ISETP.LT.AND P1, PT, RZ, c[0x0][0x27c], PT ;  /* 0x00009f00ff007a0c */ /* 0x000fc60003f21270 */
[----:B------:R-:W-:Y:S01]  /*72f0*/  IMAD.SHL.U32 R5, R23, 0x40, RZ ;  /* 0x0000004017057824 */ /* 0x000fe200078e00ff */
[----:B------:R2:W-:Y:S04]  /*7300*/  @P0 LDGSTS.E.BYPASS.LTC128B.128 [R16+0x3900], [R2.64], !P6 ;  /* 0x0390000002100fae */ /* 0x0005e8000f101d46 */
[----:B------:R3:W-:Y:S01]  /*7310*/  @P0 LDGSTS.E.BYPASS.LTC128B.128 [R16+0x4900], [R8.64], !P5 ;  /* 0x0490000008100fae */ /* 0x0007e2000e901d46 */
[----:B------:R-:W-:-:S03]  /*7320*/  LOP3.LUT R5, R5, 0xc0, RZ, 0xc0, !PT ;  /* 0x000000c005057812 */ /* 0x000fc600078ec0ff */
[----:B------:R4:W-:Y:S01]  /*7330*/  @P0 LDGSTS.E.BYPASS.LTC128B.128 [R16+0x5900], [R6.64], !P4 ;  /* 0x0590000006100fae */ /* 0x0009e2000e101d46 */
[C---:B------:R-:W-:Y:S01]  /*7340*/  LOP3.LUT P0, RZ, R0.reuse, 0x2, RZ, 0xc0, !PT ;  /* 0x0000000200ff7812 */ /* 0x040fe2000780c0ff */
[----:B------:R-:W-:Y:S02]  /*7350*/  IMAD.SHL.U32 R0, R0, 0x40, RZ ;  /* 0x0000004000007824 */ /* 0x000fe400078e00ff */
[----:B------:R-:W0:Y:S03]  /*7360*/  LDGDEPBAR ;  /* 0x00000000000079af */ /* 0x000e260000000000 */
[----:B------:R-:W-:Y:S02]  /*7370*/  LOP3.LUT R0, R0, 0xc0, RZ, 0xc0, !PT ;  /* 0x000000c000007812 */ /* 0x000fe400078ec0ff */
[----:B--2---:R-:W-:Y:S02]  /*7380*/  LEA.HI R2, R65, R65, RZ, 0x1 ;  /* 0x0000004141027211 */ /* 0x004fe400078f08ff */
[----:B------:R-:W-:-:S02]  /*7390*/  SHF.R.U32.HI R3, RZ, 0x3, R0 ;  /* 0x00000003ff037819 */ /* 0x000fc40000011600 */
[----:B------:R-:W-:Y:S01]  /*73a0*/  LOP3.LUT R2, R2, 0xfffffffe, RZ, 0xc0, !PT ;  /* 0xfffffffe02027812 */ /* 0x000fe200078ec0ff */
[----:B----4-:R-:W-:-:S04]  /*73b0*/  IMAD.SHL.U32 R7, R24, 0x8, RZ ;  /* 0x0000000818077824 */ /* 0x010fc800078e00ff */
[----:B------:R-:W-:Y:S02]  /*73c0*/  IMAD.IADD R2, R65, 0x1, -R2 ;  /* 0x0000000141027824 */ /* 0x000fe400078e0a02 */
[----:B------:R-:W-:Y:S01]  /*73d0*/  IMAD.SHL.U32 R6, R20, 0x20, RZ ;  /* 0x0000002014067824 */ /* 0x000fe200078e00ff */
[----:B------:R-:W-:Y:S01]  /*73e0*/  LOP3.LUT R7, R0, 0x8, R7, 0xf8, !PT ;  /* 0x0000000800077812 */ /* 0x000fe200078ef807 */
[C---:B---3--:R-:W-:Y:S01]  /*73f0*/  IMAD R9, R2.reuse, 0x8, R21 ;  /* 0x0000000802097824 */ /* 0x048fe200078e0215 */
[----:B------:R-:W-:Y:S01]  /*7400*/  SHF.R.U32.HI R0, RZ, 0x3, R5 ;  /* 0x00000003ff007819 */ /* 0x000fe20000011605 */
[----:B------:R-:W-:Y:S01]  /*7410*/  IMAD.SHL.U32 R2, R2, 0x8, RZ ;  /* 0x0000000802027824 */ /* 0x000fe200078e00ff */
[----:B------:R-:W-:Y:S02]  /*7420*/  LOP3.LUT R6, R6, 0xffffff00, RZ, 0xc0, !PT ;  /* 0xffffff0006067812 */ /* 0x000fe400078ec0ff */
[----:B------:R-:W-:Y:S01]  /*7430*/  LOP3.LUT R3, R7, R3, RZ, 0x3c, !PT ;  /* 0x0000000307037212 */ /* 0x000fe200078e3cff */
[----:B------:R-:W-:Y:S01]  /*7440*/  IMAD.MOV.U32 R7, RZ, RZ, 0x10 ;  /* 0x00000010ff077424 */ /* 0x000fe200078e00ff */
[----:B------:R-:W-:Y:S01]  /*7450*/  LOP3.LUT R2, R5, 0x8, R2, 0xf8, !PT ;  /* 0x0000000805027812 */ /* 0x000fe200078ef802 */
[----:B------:R-:W-:-:S02]  /*7460*/  IMAD R8, R25, 0x200, R6 ;  /* 0x0000020019087824 */ /* 0x000fc400078e0206 */
[C---:B------:R-:W-:Y:S01]  /*7470*/  IMAD R5, R19.reuse, 0x20, R6 ;  /* 0x0000002013057824 */ /* 0x040fe200078e0206 */
[----:B------:R-:W-:Y:S01]  /*7480*/  LOP3.LUT R0, R2, R0, RZ, 0x3c, !PT ;  /* 0x0000000002007212 */ /* 0x000fe200078e3cff */
[----:B------:R-:W-:Y:S02]  /*7490*/  IMAD R2, R48, c[0x0][0x210], RZ ;  /* 0x0000840030027a24 */ /* 0x000fe400078e02ff */
[----:B------:R-:W-:Y:S02]  /*74a0*/  IMAD R6, R19, 0x20, R8 ;  /* 0x0000002013067824 */ /* 0x000fe400078e0208 */
[----:B------:R-:W-:Y:S02]  /*74b0*/  IMAD R2, R29, c[0x0][0x214], R2 ;  /* 0x000085001d027a24 */ /* 0x000fe400078e0202 */
[----:B------:R-:W-:Y:S02]  /*74c0*/  IMAD.IADD R5, R0, 0x1, R5 ;  /* 0x0000000100057824 */ /* 0x000fe400078e0205 */
[----:B------:R-:W-:Y:S01]  /*74d0*/  IMAD.IADD R72, R75, 0x1, R2 ;  /* 0x000000014b487824 */ /* 0x000fe200078e0202 */
[----:B------:R-:W-:Y:S01]  /*74e0*/  SEL R2, R7, 0xfffffff0, !P0 ;  /* 0xfffffff007027807 */ /* 0x000fe20004000000 */
[----:B------:R-:W-:-:S02]  /*74f0*/  IMAD.U32 R3, R9, 0x20, R3 ;  /* 0x0000002009037824 */ /* 0x000fc400078e0003 */
[----:B------:R-:W-:Y:S01]  /*7500*/  IMAD.IADD R0, R0, 0x1, R6 ;  /* 0x0000000100007824 */ /* 0x000fe200078e0206 */
[----:B------:R-:W-:Y:S05]  /*7510*/  @P1 BRA `(.L_x_98) ;  /* 0x0000002000001947 */ /* 0x000fea0003800000 */
[----:B-1----:R-:W-:-:S04]  /*7520*/  DEPBAR.LE SB0, 0x1 ;  /* 0x000080400000791a */ /* 0x002fc80000000000 */
[----:B------:R-:W-:Y:S05]  /*7530*/  BRA `(.L_x_99) ;  /* 0x00005dd000007947 */ /* 0x000fea0003800000 */
.L_x_98:
[----:B-1----:R-:W-:Y:S01]  /*7540*/  SHF.R.S32.HI R6, RZ, 0x1f, R157 ;  /* 0x0000001fff067819 */ /* 0x002fe2000001149d */
[----:B------:R-:W-:Y:S01]  /*7550*/  IMAD.WIDE.U32 R8, R157, c[0x0][0x280], RZ ;  /* 0x0000a0009d087a25 */ /* 0x000fe200078e00ff */
[----:B------:R-:W-:Y:S01]  /*7560*/  ULDC.U8 UR4, c[0x0][0x298] ;  /* 0x0000a60000047ab9 */ /* 0x000fe20000000000 */
[----:B------:R-:W-:Y:S01]  /*7570*/  LEA.HI R11, R175, R175, RZ, 0x1 ;  /* 0x000000afaf0b7211 */ /* 0x000fe200078f08ff */
[----:B------:R-:W-:Y:S01]  /*7580*/  BSSY B2, `(.L_x_99) ;  /* 0x00005d8000027945 */ /* 0x000fe20003800000 */
[C---:B------:R-:W-:Y:S01]  /*7590*/  IMAD R7, R6.reuse, c[0x0][0x280], RZ ;  /* 0x0000a00006077a24 */ /* 0x040fe200078e02ff */
[----:B------:R-:W-:Y:S01]  /*75a0*/  ISETP.NE.AND P1, PT, RZ, UR4, PT ;  /* 0x00000004ff007c0c */ /* 0x000fe2000bf25270 */
[----:B------:R-:W-:Y:S01]  /*75b0*/  IMAD R6, R6, c[0x0][0x290], RZ ;  /* 0x0000a40006067a24 */ /* 0x000fe200078e02ff */
[----:B------:R-:W-:Y:S01]  /*75c0*/  LEA R34, P0, R8, c[0x0][0x270], 0x1 ;  /* 0x00009c0008227a11 */ /* 0x000fe200078008ff */
[C---:B------:R-:W-:Y:S01]  /*75d0*/  IMAD R7, R157.reuse, c[0x0][0x284], R7 ;  /* 0x0000a1009d077a24 */ /* 0x040fe200078e0207 */
[----:B------:R-:W-:Y:S01]  /*75e0*/  SHF.R.S32.HI R64, RZ, 0x1, R11 ;  /* 0x00000001ff407819 */ /* 0x000fe2000001140b */
[----:B------:R-:W-:-:S02]  /*75f0*/  IMAD R10, R157, c[0x0][0x294], R6 ;  /* 0x0000a5009d0a7a24 */ /* 0x000fc400078e0206 */
[----:B------:R-:W-:Y:S02]  /*7600*/  IMAD.IADD R9, R7, 0x1, R9 ;  /* 0x0000000107097824 */ /* 0x000fe400078e0209 */
[----:B------:R-:W-:-:S03]  /*7610*/  IMAD.WIDE.U32 R6, R157, c[0x0][0x290], RZ ;  /* 0x0000a4009d067a25 */ /* 0x000fc600078e00ff */
[----:B------:R-:W-:Y:S01]  /*7620*/  LEA.HI.X R35, R8, c[0x0][0x274], R9, 0x1, P0 ;  /* 0x00009d0008237a11 */ /* 0x000fe200000f0c09 */
[----:B------:R-:W-:Y:S01]  /*7630*/  IMAD.IADD R7, R10, 0x1, R7 ;  /* 0x000000010a077824 */ /* 0x000fe200078e0207 */
[----:B------:R-:W-:Y:S02]  /*7640*/  LOP3.LUT R8, R11, 0xfffffffe, RZ, 0xc0, !PT ;  /* 0xfffffffe0b087812 */ /* 0x000fe400078ec0ff */
[----:B------:R-:W-:Y:S02]  /*7650*/  LEA R32, P0, R6, c[0x0][0x288], 0x1 ;  /* 0x0000a20006207a11 */ /* 0x000fe400078008ff */
[----:B------:R-:W-:Y:S02]  /*7660*/  IADD3 R59, -R8, R175, RZ ;  /* 0x000000af083b7210 */ /* 0x000fe40007ffe1ff */
[----:B------:R-:W-:Y:S01]  /*7670*/  LEA.HI.X R33, R6, c[0x0][0x28c], R7, 0x1, P0 ;  /* 0x0000a30006217a11 */ /* 0x000fe200000f0c07 */
[----:B------:R-:W-:Y:S01]  /*7680*/  IMAD R6, R177, 0x80, R64 ;  /* 0x00000080b1067824 */ /* 0x000fe200078e0240 */
[----:B------:R-:W-:Y:S01]  /*7690*/  SHF.L.U32 R66, R59, 0x3, RZ ;  /* 0x000000033b427819 */ /* 0x000fe200000006ff */
[----:B------:R-:W-:Y:S05]  /*76a0*/  @!P1 BRA `(.L_x_100) ;  /* 0x00002b4000009947 */ /* 0x000fea0003800000 */
[----:B------:R-:W-:Y:S01]  /*76b0*/  ISETP.GE.AND P0, PT, R6, R63, PT ;  /* 0x0000003f0600720c */ /* 0x000fe20003f06270 */
[----:B------:R-:W-:Y:S01]  /*76c0*/  BSSY B0, `(.L_x_101) ;  /* 0x000004d000007945 */ /* 0x000fe20003800000 */
[----:B------:R-:W-:Y:S01]  /*76d0*/  SHF.L.U32 R38, R59, 0x2, RZ ;  /* 0x000000023b267819 */ /* 0x000fe200000006ff */
        /* <DEDUP_REMOVED lines=12> */
[----:B------:R-:W-:Y:S05]  /*77a0*/  @P0 BRA `(.L_x_102) ;  /* 0x000003e000000947 */ /* 0x000fea0003800000 */
[C---:B------:R-:W-:Y:S01]  /*77b0*/  IADD3 R13, R38.reuse, 0x8, RZ ;  /* 0x00000008260d7810 */ /* 0x040fe20007ffe0ff */
[----:B------:R-:W-:Y:S01]  /*77c0*/  CS2R R18, SRZ ;  /* 0x0000000000127805 */ /* 0x000fe2000001ff00 */
[----:B------:R-:W-:Y:S01]  /*77d0*/  ISETP.GE.AND P1, PT, R38, c[0x0][0x27c], PT ;  /* 0x00009f0026007a0c */ /* 0x000fe20003f26270 */
[----:B------:R-:W-:Y:S01]  /*77e0*/  CS2R R6, SRZ ;  /* 0x0000000000067805 */ /* 0x000fe2000001ff00 */
[----:B------:R-:W-:-:S02]  /*77f0*/  ISETP.GE.AND P0, PT, R13, c[0x0][0x27c], PT ;  /* 0x00009f000d007a0c */ /* 0x000fc40003f06270 */
[----:B------:R-:W-:-:S09]  /*7800*/  IADD3 R14, R38, 0x10, RZ ;  /* 0x00000010260e7810 */ /* 0x000fd20007ffe0ff */
[C---:B------:R-:W-:Y:S02]  /*7810*/  @!P1 IMAD.WIDE R10, R38.reuse, 0x2, R34 ;  /* 0x00000002260a9825 */ /* 0x040fe400078e0222 */
[----:B------:R-:W-:Y:S02]  /*7820*/  @!P0 SHF.R.S32.HI R12, RZ, 0x1f, R13 ;  /* 0x0000001fff0c8819 */ /* 0x000fe4000001140d */
[----:B------:R-:W-:Y:S01]  /*7830*/  @!P1 IMAD.WIDE R8, R38, 0x2, R32 ;  /* 0x0000000226089825 */ /* 0x000fe200078e0220 */
[----:B------:R1:W5:Y:S01]  /*7840*/  @!P1 LD.E.64 R18, [R10.64] ;  /* 0x000000060a129980 */ /* 0x000362000c101b00 */
[----:B------:R-:W-:-:S03]  /*7850*/  @!P0 LEA.HI R12, R12, R13, RZ, 0x2 ;  /* 0x0000000d0c0c8211 */ /* 0x000fc600078f10ff */
[----:B------:R2:W5:Y:S01]  /*7860*/  @!P1 LD.E.64 R6, [R8.64] ;  /* 0x0000000608069980 */ /* 0x000562000c101b00 */
[----:B------:R-:W-:Y:S01]  /*7870*/  ISETP.GE.AND P1, PT, R14, c[0x0][0x27c], PT ;  /* 0x00009f000e007a0c */ /* 0x000fe20003f26270 */
[----:B------:R-:W-:Y:S01]  /*7880*/  CS2R R20, SRZ ;  /* 0x0000000000147805 */ /* 0x000fe2000001ff00 */
[----:B------:R-:W-:Y:S02]  /*7890*/  IADD3 R15, R38, 0x18, RZ ;  /* 0x00000018260f7810 */ /* 0x000fe40007ffe0ff */
[----:B-1----:R-:W-:Y:S01]  /*78a0*/  @!P0 LOP3.LUT R10, R12, 0xfffffffc, RZ, 0xc0, !PT ;  /* 0xfffffffc0c0a8812 */ /* 0x002fe200078ec0ff */
[----:B--2---:R-:W-:-:S04]  /*78b0*/  CS2R R8, SRZ ;  /* 0x0000000000087805 */ /* 0x004fc8000001ff00 */
[----:B------:R-:W-:-:S04]  /*78c0*/  @!P0 IMAD.WIDE R12, R10, 0x2, R34 ;  /* 0x000000020a0c8825 */ /* 0x000fc800078e0222 */
[----:B------:R-:W-:Y:S01]  /*78d0*/  @!P0 IMAD.WIDE R10, R10, 0x2, R32 ;  /* 0x000000020a0a8825 */ /* 0x000fe200078e0220 */
[----:B------:R1:W5:Y:S04]  /*78e0*/  @!P0 LD.E.64 R20, [R12.64] ;  /* 0x000000060c148980 */ /* 0x000368000c101b00 */
[----:B------:R2:W5:Y:S01]  /*78f0*/  @!P0 LD.E.64 R8, [R10.64] ;  /* 0x000000060a088980 */ /* 0x000562000c101b00 */
[----:B------:R-:W-:Y:S01]  /*7900*/  ISETP.GE.AND P0, PT, R15, c[0x0][0x27c], PT ;  /* 0x00009f000f007a0c */ /* 0x000fe20003f06270 */
[----:B------:R-:W-:Y:S01]  /*7910*/  CS2R R22, SRZ ;  /* 0x0000000000167805 */ /* 0x000fe2000001ff00 */
[----:B-1----:R-:W-:-:S04]  /*7920*/  @!P1 SHF.R.S32.HI R12, RZ, 0x1f, R14 ;  /* 0x0000001fff0c9819 */ /* 0x002fc8000001140e */
[----:B------:R-:W-:-:S04]  /*7930*/  @!P1 LEA.HI R12, R12, R14, RZ, 0x2 ;  /* 0x0000000e0c0c9211 */ /* 0x000fc800078f10ff */
[----:B------:R-:W-:-:S03]  /*7940*/  @!P1 LOP3.LUT R12, R12, 0xfffffffc, RZ, 0xc0, !PT ;  /* 0xfffffffc0c0c9812 */ /* 0x000fc600078ec0ff */
[----:B------:R-:W-:Y:S02]  /*7950*/  @!P0 SHF.R.S32.HI R14, RZ, 0x1f, R15 ;  /* 0x0000001fff0e8819 */ /* 0x000fe4000001140f */
[----:B--2---:R-:W-:Y:S02]  /*7960*/  @!P1 IMAD.WIDE R10, R12, 0x2, R34 ;  /* 0x000000020c0a9825 */ /* 0x004fe400078e0222 */
[----:B------:R-:W-:-:S03]  /*7970*/  @!P0 LEA.HI R14, R14, R15, RZ, 0x2 ;  /* 0x0000000f0e0e8211 */ /* 0x000fc600078f10ff */
[----:B------:R1:W5:Y:S01]  /*7980*/  @!P1 LD.E.64 R22, [R10.64] ;  /* 0x000000060a169980 */ /* 0x000362000c101b00 */
[----:B------:R-:W-:Y:S01]  /*7990*/  @!P0 LOP3.LUT R14, R14, 0xfffffffc, RZ, 0xc0, !PT ;  /* 0xfffffffc0e0e8812 */ /* 0x000fe200078ec0ff */
[----:B------:R-:W-:Y:S01]  /*79a0*/  @!P1 IMAD.WIDE R26, R12, 0x2, R32 ;  /* 0x000000020c1a9825 */ /* 0x000fe200078e0220 */
[----:B------:R-:W-:Y:S01]  /*79b0*/  CS2R R24, SRZ ;  /* 0x0000000000187805 */ /* 0x000fe2000001ff00 */
[----:B------:R-:W-:Y:S02]  /*79c0*/  CS2R R12, SRZ ;  /* 0x00000000000c7805 */ /* 0x000fe4000001ff00 */
[----:B------:R-:W-:-:S04]  /*79d0*/  @!P0 IMAD.WIDE R16, R14, 0x2, R34 ;  /* 0x000000020e108825 */ /* 0x000fc800078e0222 */
[----:B------:R-:W-:Y:S01]  /*79e0*/  @!P0 IMAD.WIDE R14, R14, 0x2, R32 ;  /* 0x000000020e0e8825 */ /* 0x000fe200078e0220 */
[----:B------:R2:W5:Y:S04]  /*79f0*/  @!P0 LD.E.64 R24, [R16.64] ;  /* 0x0000000610188980 */ /* 0x000568000c101b00 */
[----:B------:R3:W5:Y:S01]  /*7a00*/  @!P0 LD.E.64 R12, [R14.64] ;  /* 0x000000060e0c8980 */ /* 0x000762000c101b00 */
[----:B-1----:R-:W-:-:S06]  /*7a10*/  CS2R R10, SRZ ;  /* 0x00000000000a7805 */ /* 0x002fcc000001ff00 */
[----:B------:R1:W5:Y:S02]  /*7a20*/  @!P1 LD.E.64 R10, [R26.64] ;  /* 0x000000061a0a9980 */ /* 0x000364000c101b00 */
[C---:B-1----:R-:W-:Y:S02]  /*7a30*/  IADD3 R26, R38.reuse, 0x20, RZ ;  /* 0x00000020261a7810 */ /* 0x042fe40007ffe0ff */
[----:B------:R-:W-:Y:S02]  /*7a40*/  IADD3 R27, R38, 0x28, RZ ;  /* 0x00000028261b7810 */ /* 0x000fe40007ffe0ff */
[----:B------:R-:W-:Y:S02]  /*7a50*/  ISETP.GE.AND P1, PT, R26, c[0x0][0x27c], PT ;  /* 0x00009f001a007a0c */ /* 0x000fe40003f26270 */
[----:B------:R-:W-:-:S11]  /*7a60*/  ISETP.GE.AND P0, PT, R27, c[0x0][0x27c], PT ;  /* 0x00009f001b007a0c */ /* 0x000fd60003f06270 */
[----:B---3--:R-:W-:Y:S02]  /*7a70*/  @!P1 SHF.R.S32.HI R15, RZ, 0x1f, R26 ;  /* 0x0000001fff0f9819 */ /* 0x008fe4000001141a */
[----:B------:R-:W-:Y:S02]  /*7a80*/  @!P0 SHF.R.S32.HI R14, RZ, 0x1f, R27 ;  /* 0x0000001fff0e8819 */ /* 0x000fe4000001141b */
[----:B------:R-:W-:Y:S02]  /*7a90*/  @!P1 LEA.HI R15, R15, R26, RZ, 0x2 ;  /* 0x0000001a0f0f9211 */ /* 0x000fe400078f10ff */
[----:B------:R-:W-:Y:S02]  /*7aa0*/  @!P0 LEA.HI R14, R14, R27, RZ, 0x2 ;  /* 0x0000001b0e0e8211 */ /* 0x000fe400078f10ff */
[----:B------:R-:W-:Y:S02]  /*7ab0*/  @!P1 LOP3.LUT R15, R15, 0xfffffffc, RZ, 0xc0, !PT ;  /* 0xfffffffc0f0f9812 */ /* 0x000fe400078ec0ff */
[----:B------:R-:W-:Y:S01]  /*7ac0*/  @!P0 LOP3.LUT R14, R14, 0xfffffffc, RZ, 0xc0, !PT ;  /* 0xfffffffc0e0e8812 */ /* 0x000fe200078ec0ff */
[----:B------:R-:W-:-:S02]  /*7ad0*/  CS2R R26, SRZ ;  /* 0x00000000001a7805 */ /* 0x000fc4000001ff00 */
[C---:B------:R-:W-:Y:S01]  /*7ae0*/  @!P1 IMAD.WIDE R36, R15.reuse, 0x2, R34 ;  /* 0x000000020f249825 */ /* 0x040fe200078e0222 */
[----:B------:R-:W-:Y:S01]  /*7af0*/  CS2R R28, SRZ ;  /* 0x00000000001c7805 */ /* 0x000fe2000001ff00 */
[----:B--2---:R-:W-:Y:S02]  /*7b00*/  CS2R R16, SRZ ;  /* 0x0000000000107805 */ /* 0x004fe4000001ff00 */
[----:B------:R-:W-:Y:S01]  /*7b10*/  @!P1 IMAD.WIDE R30, R15, 0x2, R32 ;  /* 0x000000020f1e9825 */ /* 0x000fe200078e0220 */
[----:B------:R1:W5:Y:S03]  /*7b20*/  @!P1 LD.E.64 R26, [R36.64] ;  /* 0x00000006241a9980 */ /* 0x000366000c101b00 */
[----:B------:R-:W-:-:S04]  /*7b30*/  @!P0 IMAD.WIDE R34, R14, 0x2, R34 ;  /* 0x000000020e228825 */ /* 0x000fc800078e0222 */
[----:B------:R-:W-:Y:S01]  /*7b40*/  @!P0 IMAD.WIDE R32, R14, 0x2, R32 ;  /* 0x000000020e208825 */ /* 0x000fe200078e0220 */
[----:B------:R1:W5:Y:S01]  /*7b50*/  @!P0 LD.E.64 R28, [R34.64] ;  /* 0x00000006221c8980 */ /* 0x000362000c101b00 */
[----:B------:R-:W-:-:S03]  /*7b60*/  CS2R R14, SRZ ;  /* 0x00000000000e7805 */ /* 0x000fc6000001ff00 */
[----:B------:R1:W5:Y:S04]  /*7b70*/  @!P0 LD.E.64 R16, [R32.64] ;  /* 0x0000000620108980 */ /* 0x000368000c101b00 */
[----:B------:R1:W5:Y:S02]  /*7b80*/  @!P1 LD.E.64 R14, [R30.64] ;  /* 0x000000061e0e9980 */ /* 0x000364000c101b00 */
.L_x_102:
[----:B------:R-:W-:Y:S05]  /*7b90*/  BSYNC B0 ;  /* 0x0000000000007941 */ /* 0x000fea0003800000 */
.L_x_101:
[--C-:B-----5:R-:W-:Y:S01]  /*7ba0*/  SHF.R.U64 R47, R22, 0x10, R23.reuse ;  /* 0x00000010162f7819 */ /* 0x120fe20000001217 */
[--C-:B------:R-:W-:Y:S01]  /*7bb0*/  IMAD.MOV.U32 R52, RZ, RZ, R23.reuse ;  /* 0x000000ffff347224 */ /* 0x100fe200078e0017 */
[----:B-1----:R-:W-:Y:S01]  /*7bc0*/  SHF.R.U32.HI R30, RZ, 0x10, R23 ;  /* 0x00000010ff1e7819 */ /* 0x002fe20000011617 */
[----:B------:R-:W-:Y:S01]  /*7bd0*/  IMAD.MOV.U32 R35, RZ, RZ, R26 ;  /* 0x000000ffff237224 */ /* 0x000fe200078e001a */
[--C-:B------:R-:W-:Y:S01]  /*7be0*/  SHF.R.U64 R26, R26, 0x10, R27.reuse ;  /* 0x000000101a1a7819 */ /* 0x100fe2000000121b */
[--C-:B------:R-:W-:Y:S01]  /*7bf0*/  IMAD.MOV.U32 R44, RZ, RZ, R27.reuse ;  /* 0x000000ffff2c7224 */ /* 0x100fe200078e001b */
[----:B------:R-:W-:Y:S01]  /*7c00*/  SHF.R.U32.HI R23, RZ, 0x10, R27 ;  /* 0x00000010ff177819 */ /* 0x000fe2000001161b */
[----:B------:R-:W-:Y:S01]  /*7c10*/  IMAD.MOV.U32 R36, RZ, RZ, R28 ;  /* 0x000000ffff247224 */ /* 0x000fe200078e001c */
[----:B------:R-:W-:Y:S01]  /*7c20*/  SHF.R.U64 R27, R28, 0x10, R29 ;  /* 0x000000101c1b7819 */ /* 0x000fe2000000121d */
[--C-:B------:R-:W-:Y:S01]  /*7c30*/  IMAD.MOV.U32 R57, RZ, RZ, R7.reuse ;  /* 0x000000ffff397224 */ /* 0x100fe200078e0007 */
[--C-:B------:R-:W-:Y:S01]  /*7c40*/  SHF.R.U64 R28, R6, 0x10, R7.reuse ;  /* 0x00000010061c7819 */ /* 0x100fe20000001207 */
[----:B------:R-:W-:Y:S01]  /*7c50*/  IMAD.MOV.U32 R32, RZ, RZ, R6 ;  /* 0x000000ffff207224 */ /* 0x000fe200078e0006 */
[----:B------:R-:W-:Y:S01]  /*7c60*/  SHF.R.U32.HI R48, RZ, 0x10, R7 ;  /* 0x00000010ff307819 */ /* 0x000fe20000011607 */
[----:B------:R-:W-:Y:S01]  /*7c70*/  IMAD.MOV.U32 R43, RZ, RZ, R24 ;  /* 0x000000ffff2b7224 */ /* 0x000fe200078e0018 */
[----:B------:R-:W-:Y:S01]  /*7c80*/  SHF.R.S32.HI R7, RZ, 0x1f, R62 ;  /* 0x0000001fff077819 */ /* 0x000fe2000001143e */
[----:B------:R-:W-:Y:S01]  /*7c90*/  IMAD.MOV.U32 R45, RZ, RZ, R29 ;  /* 0x000000ffff2d7224 */ /* 0x000fe200078e001d */
[----:B------:R-:W-:Y:S01]  /*7ca0*/  LEA.HI R6, R64, R64, RZ, 0x1 ;  /* 0x0000004040067211 */ /* 0x000fe200078f08ff */
[----:B------:R-:W-:Y:S01]  /*7cb0*/  IMAD.MOV.U32 R50, RZ, RZ, R9 ;  /* 0x000000ffff327224 */ /* 0x000fe200078e0009 */
[----:B------:R-:W-:Y:S01]  /*7cc0*/  LEA.HI R7, R7, R62, RZ, 0x2 ;  /* 0x0000003e07077211 */ /* 0x000fe200078f10ff */
[----:B------:R-:W-:Y:S01]  /*7cd0*/  IMAD.MOV.U32 R51, RZ, RZ, R8 ;  /* 0x000000ffff337224 */ /* 0x000fe200078e0008 */
[----:B------:R-:W-:Y:S01]  /*7ce0*/  SHF.R.U64 R37, R24, 0x10, R25 ;  /* 0x0000001018257819 */ /* 0x000fe20000001219 */
[----:B------:R-:W-:Y:S01]  /*7cf0*/  IMAD.MOV.U32 R41, RZ, RZ, R10 ;  /* 0x000000ffff297224 */ /* 0x000fe200078e000a */
[----:B------:R-:W-:Y:S01]  /*7d00*/  LOP3.LUT R7, R7, 0xfffffffc, RZ, 0xc0, !PT ;  /* 0xfffffffc07077812 */ /* 0x000fe200078ec0ff */
[----:B------:R-:W-:Y:S01]  /*7d10*/  IMAD.MOV.U32 R60, RZ, RZ, R19 ;  /* 0x000000ffff3c7224 */ /* 0x000fe200078e0013 */
[----:B------:R-:W-:Y:S01]  /*7d20*/  SHF.R.U32.HI R24, RZ, 0x10, R29 ;  /* 0x00000010ff187819 */ /* 0x000fe2000001161d */
[----:B------:R-:W-:Y:S01]  /*7d30*/  IMAD.MOV.U32 R56, RZ, RZ, R20 ;  /* 0x000000ffff387224 */ /* 0x000fe200078e0014 */
[----:B------:R-:W-:Y:S01]  /*7d40*/  SHF.R.U64 R49, R8, 0x10, R9 ;  /* 0x0000001008317819 */ /* 0x000fe20000001209 */
[----:B------:R-:W-:Y:S01]  /*7d50*/  IMAD.IADD R7, R62, 0x1, -R7 ;  /* 0x000000013e077824 */ /* 0x000fe200078e0a07 */
[----:B------:R-:W-:Y:S01]  /*7d60*/  SHF.R.U32.HI R29, RZ, 0x10, R9 ;  /* 0x00000010ff1d7819 */ /* 0x000fe20000011609 */
[----:B------:R-:W-:Y:S01]  /*7d70*/  IMAD.MOV.U32 R58, RZ, RZ, R21 ;  /* 0x000000ffff3a7224 */ /* 0x000fe200078e0015 */
[----:B------:R-:W-:Y:S01]  /*7d80*/  LOP3.LUT R6, R6, 0x7fffffe, RZ, 0xc0, !PT ;  /* 0x07fffffe06067812 */ /* 0x000fe200078ec0ff */
[----:B------:R-:W-:Y:S01]  /*7d90*/  IMAD.SHL.U32 R9, R7, 0x40, RZ ;  /* 0x0000004007097824 */ /* 0x000fe200078e00ff */
[----:B------:R-:W-:Y:S01]  /*7da0*/  SHF.R.U64 R39, R10, 0x10, R11 ;  /* 0x000000100a277819 */ /* 0x000fe2000000120b */
[----:B------:R-:W-:Y:S01]  /*7db0*/  IMAD R10, R177, -0x80, R63 ;  /* 0xffffff80b10a7824 */ /* 0x000fe200078e023f */
[----:B------:R-:W-:Y:S01]  /*7dc0*/  LOP3.LUT P1, RZ, R7, 0x2, RZ, 0xc0, !PT ;  /* 0x0000000207ff7812 */ /* 0x000fe2000782c0ff */
[----:B------:R-:W-:Y:S01]  /*7dd0*/  IMAD.IADD R8, R64, 0x1, -R6 ;  /* 0x0000000140087824 */ /* 0x000fe200078e0a06 */
[----:B------:R-:W-:Y:S01]  /*7de0*/  LOP3.LUT R6, R9, 0xc0, RZ, 0xc0, !PT ;  /* 0x000000c009067812 */ /* 0x000fe200078ec0ff */
[----:B------:R-:W-:Y:S01]  /*7df0*/  IMAD.MOV.U32 R53, RZ, RZ, R22 ;  /* 0x000000ffff357224 */ /* 0x000fe200078e0016 */
[----:B------:R-:W-:Y:S01]  /*7e00*/  PRMT R28, R32, 0x5410, R28 ;  /* 0x00005410201c7816 */ /* 0x000fe2000000001c */
[----:B------:R-:W-:Y:S01]  /*7e10*/  IMAD R8, R65, 0x8, R8 ;  /* 0x0000000841087824 */ /* 0x000fe200078e0208 */
[----:B------:R-:W-:Y:S01]  /*7e20*/  LOP3.LUT R7, R6, 0x8, R66, 0xf8, !PT ;  /* 0x0000000806077812 */ /* 0x000fe200078ef842 */
[----:B------:R-:W-:Y:S01]  /*7e30*/  IMAD.MOV.U32 R34, RZ, RZ, R12 ;  /* 0x000000ffff227224 */ /* 0x000fe200078e000c */
[----:B------:R-:W-:Y:S01]  /*7e40*/  SHF.R.U32.HI R6, RZ, 0x3, R6 ;  /* 0x00000003ff067819 */ /* 0x000fe20000011606 */
[----:B------:R-:W-:Y:S01]  /*7e50*/  IMAD.MOV.U32 R61, RZ, RZ, R18 ;  /* 0x000000ffff3d7224 */ /* 0x000fe200078e0012 */
[----:B------:R-:W-:Y:S01]  /*7e60*/  IMNMX R32, R10, 0x80, PT ;  /* 0x000000800a207817 */ /* 0x000fe20003800200 */
[----:B------:R-:W-:Y:S01]  /*7e70*/  IMAD.MOV.U32 R42, RZ, RZ, R25 ;  /* 0x000000ffff2a7224 */ /* 0x000fe200078e0019 */
[----:B------:R-:W-:Y:S01]  /*7e80*/  LOP3.LUT R6, R7, R6, RZ, 0x3c, !PT ;  /* 0x0000000607067212 */ /* 0x000fe200078e3cff */
[----:B------:R-:W-:Y:S01]  /*7e90*/  IMAD.MOV.U32 R40, RZ, RZ, R11 ;  /* 0x000000ffff287224 */ /* 0x000fe200078e000b */
[----:B------:R-:W-:Y:S01]  /*7ea0*/  ISETP.GE.AND P0, PT, R64, R32, PT ;  /* 0x000000204000720c */ /* 0x000fe20003f06270 */
[----:B------:R-:W-:Y:S01]  /*7eb0*/  IMAD.MOV.U32 R33, RZ, RZ, R13 ;  /* 0x000000ffff217224 */ /* 0x000fe200078e000d */
[--C-:B------:R-:W-:Y:S01]  /*7ec0*/  SHF.R.U64 R59, R18, 0x10, R19.reuse ;  /* 0x00000010123b7819 */ /* 0x100fe20000001213 */
[----:B------:R-:W-:Y:S01]  /*7ed0*/  IMAD.U32 R6, R8, 0x20, R6 ;  /* 0x0000002008067824 */ /* 0x000fe200078e0006 */
[----:B------:R-:W-:Y:S01]  /*7ee0*/  SHF.R.U32.HI R54, RZ, 0x10, R19 ;  /* 0x00000010ff367819 */ /* 0x000fe20000011613 */
[----:B------:R-:W-:-:S04]  /*7ef0*/  DEPBAR.LE SB0, 0x1 ;  /* 0x000080400000791a */ /* 0x000fc80000000000 */
[----:B------:R-:W-:Y:S01]  /*7f00*/  SHF.R.U64 R55, R20, 0x10, R21 ;  /* 0x0000001014377819 */ /* 0x000fe20000001215 */
[----:B------:R-:W-:Y:S01]  /*7f10*/  IMAD.MOV.U32 R20, RZ, RZ, R15 ;  /* 0x000000ffff147224 */ /* 0x000fe200078e000f */
[----:B------:R-:W-:Y:S01]  /*7f20*/  SHF.R.U32.HI R46, RZ, 0x10, R21 ;  /* 0x00000010ff2e7819 */ /* 0x000fe20000011615 */
[----:B------:R-:W-:Y:S01]  /*7f30*/  IMAD.MOV.U32 R21, RZ, RZ, R14 ;  /* 0x000000ffff157224 */ /* 0x000fe200078e000e */
[----:B------:R-:W-:Y:S01]  /*7f40*/  SHF.R.U64 R31, R12, 0x10, R13 ;  /* 0x000000100c1f7819 */ /* 0x000fe2000000120d */
[----:B------:R-:W-:Y:S01]  /*7f50*/  BSSY B1, `(.L_x_103) ;  /* 0x0000126000017945 */ /* 0x000fe20003800000 */
[----:B------:R-:W-:Y:S02]  /*7f60*/  SHF.R.U32.HI R22, RZ, 0x10, R25 ;  /* 0x00000010ff167819 */ /* 0x000fe40000011619 */
[----:B------:R-:W-:Y:S01]  /*7f70*/  SHF.R.U64 R19, R14, 0x10, R15 ;  /* 0x000000100e137819 */ /* 0x000fe2000000120f */
[----:B------:R-:W-:Y:S01]  /*7f80*/  IMAD.MOV.U32 R14, RZ, RZ, R17 ;  /* 0x000000ffff0e7224 */ /* 0x000fe200078e0011 */
[----:B------:R-:W-:Y:S01]  /*7f90*/  SHF.R.U32.HI R12, RZ, 0x10, R15 ;  /* 0x00000010ff0c7819 */ /* 0x000fe2000001160f */
[----:B------:R-:W-:Y:S01]  /*7fa0*/  IMAD.MOV.U32 R15, RZ, RZ, R16 ;  /* 0x000000ffff0f7224 */ /* 0x000fe200078e0010 */
[----:B------:R-:W-:-:S02]  /*7fb0*/  SHF.R.U32.HI R25, RZ, 0x10, R11 ;  /* 0x00000010ff197819 */ /* 0x000fc4000001160b */
[----:B------:R-:W-:Y:S02]  /*7fc0*/  SHF.R.U32.HI R18, RZ, 0x10, R13 ;  /* 0x00000010ff127819 */ /* 0x000fe4000001160d */
[----:B------:R-:W-:Y:S02]  /*7fd0*/  IADD3 R7, R6, 0x10, RZ ;  /* 0x0000001006077810 */ /* 0x000fe40007ffe0ff */
[--C-:B------:R-:W-:Y:S02]  /*7fe0*/  SHF.R.U64 R13, R16, 0x10, R17.reuse ;  /* 0x00000010100d7819 */ /* 0x100fe40000001211 */
[----:B------:R-:W-:Y:S02]  /*7ff0*/  SHF.R.U32.HI R11, RZ, 0x10, R17 ;  /* 0x00000010ff0b7819 */ /* 0x000fe40000011611 */
[----:B------:R-:W-:Y:S02]  /*8000*/  @P1 IADD3 R7, R6, -0x10, RZ ;  /* 0xfffffff006071810 */ /* 0x000fe40007ffe0ff */
[----:B------:R-:W-:-:S02]  /*8010*/  PRMT R42, R42, 0x5410, R22 ;  /* 0x000054102a2a7816 */ /* 0x000fc40000000016 */
[----:B------:R-:W-:Y:S02]  /*8020*/  PRMT R35, R35, 0x5410, R26 ;  /* 0x0000541023237816 */ /* 0x000fe4000000001a */
[----:B------:R-:W-:Y:S02]  /*8030*/  PRMT R44, R44, 0x5410, R23 ;  /* 0x000054102c2c7816 */ /* 0x000fe40000000017 */
[----:B------:R-:W-:Y:S02]  /*8040*/  PRMT R36, R36, 0x5410, R27 ;  /* 0x0000541024247816 */ /* 0x000fe4000000001b */
[----:B------:R-:W-:Y:S02]  /*8050*/  PRMT R45, R45, 0x5410, R24 ;  /* 0x000054102d2d7816 */ /* 0x000fe40000000018 */
[----:B------:R-:W-:Y:S02]  /*8060*/  PRMT R31, R34, 0x5410, R31 ;  /* 0x00005410221f7816 */ /* 0x000fe4000000001f */
        /* <DEDUP_REMOVED lines=15> */
[----:B------:R-:W-:Y:S02]  /*8160*/  LEA R22, R6, 0x6100, 0x1 ;  /* 0x0000610006167811 */ /* 0x000fe400078e08ff */
[----:B------:R-:W-:Y:S02]  /*8170*/  LEA R23, R7, 0x6100, 0x1 ;  /* 0x0000610007177811 */ /* 0x000fe400078e08ff */
[----:B------:R-:W-:Y:S02]  /*8180*/  PRMT R27, R15, 0x5410, R13 ;  /* 0x000054100f1b7816 */ /* 0x000fe4000000000d */
[----:B------:R-:W-:Y:S01]  /*8190*/  PRMT R34, R14, 0x5410, R11 ;  /* 0x000054100e227816 */ /* 0x000fe2000000000b */
[----:B------:R-:W-:Y:S06]  /*81a0*/  BAR.SYNC.DEFER_BLOCKING 0x0 ;  /* 0x0000000000007b1d */ /* 0x000fec0000010000 */
[----:B------:R-:W-:Y:S05]  /*81b0*/  @P0 BRA `(.L_x_104) ;  /* 0x00000ff000000947 */ /* 0x000fea0003800000 */
[----:B------:R-:W-:Y:S01]  /*81c0*/  ISETP.GE.AND P0, PT, R38, c[0x0][0x27c], PT ;  /* 0x00009f0026007a0c */ /* 0x000fe20003f06270 */
[----:B------:R-:W-:-:S12]  /*81d0*/  BSSY B0, `(.L_x_105) ;  /* 0x0000028000007945 */ /* 0x000fd80003800000 */
[----:B------:R-:W-:Y:S05]  /*81e0*/  @P0 BRA `(.L_x_106) ;  /* 0x0000026000000947 */ /* 0x000fea0003800000 */
[----:B------:R-:W1:Y:S01]  /*81f0*/  LDS.128 R8, [R22] ;  /* 0x0000000016087984 */ /* 0x000e620000000c00 */
[C---:B------:R-:W-:Y:S01]  /*8200*/  IMAD.U32 R6, R28.reuse, 0x10000, RZ ;  /* 0x000100001c067824 */ /* 0x040fe200078e00ff */
[----:B------:R-:W-:Y:S02]  /*8210*/  LOP3.LUT R14, R28, 0xffff0000, RZ, 0xc0, !PT ;  /* 0xffff00001c0e7812 */ /* 0x000fe400078ec0ff */
[----:B------:R-:W-:Y:S02]  /*8220*/  LOP3.LUT R7, R59, 0xffff0000, RZ, 0xc0, !PT ;  /* 0xffff00003b077812 */ /* 0x000fe400078ec0ff */
[C---:B-1----:R-:W-:Y:S01]  /*8230*/  SHF.L.U32 R13, R8.reuse, 0x10, RZ ;  /* 0x00000010080d7819 */ /* 0x042fe200000006ff */
[----:B------:R-:W-:Y:S01]  /*8240*/  IMAD.U32 R19, R11, 0x10000, RZ ;  /* 0x000100000b137824 */ /* 0x000fe200078e00ff */
[----:B------:R-:W-:Y:S02]  /*8250*/  LOP3.LUT R12, R8, 0xffff0000, RZ, 0xc0, !PT ;  /* 0xffff0000080c7812 */ /* 0x000fe400078ec0ff */
[----:B------:R-:W-:-:S02]  /*8260*/  SHF.L.U32 R8, R59, 0x10, RZ ;  /* 0x000000103b087819 */ /* 0x000fc400000006ff */
[C---:B------:R-:W-:Y:S01]  /*8270*/  SHF.L.U32 R16, R9.reuse, 0x10, RZ ;  /* 0x0000001009107819 */ /* 0x040fe200000006ff */
[----:B------:R-:W-:Y:S01]  /*8280*/  FMUL.FTZ R18, R12, R6 ;  /* 0x000000060c127220 */ /* 0x000fe20000410000 */
[----:B------:R-:W-:Y:S02]  /*8290*/  LOP3.LUT R9, R9, 0xffff0000, RZ, 0xc0, !PT ;  /* 0xffff000009097812 */ /* 0x000fe400078ec0ff */
[C---:B------:R-:W-:Y:S01]  /*82a0*/  SHF.L.U32 R17, R10.reuse, 0x10, RZ ;  /* 0x000000100a117819 */ /* 0x040fe200000006ff */
[-C--:B------:R-:W-:Y:S01]  /*82b0*/  FFMA.FTZ R21, R13, R8.reuse, -R18 ;  /* 0x000000080d157223 */ /* 0x080fe20000010812 */
[----:B------:R-:W-:Y:S01]  /*82c0*/  LOP3.LUT R15, R10, 0xffff0000, RZ, 0xc0, !PT ;  /* 0xffff00000a0f7812 */ /* 0x000fe200078ec0ff */
[----:B------:R-:W-:Y:S01]  /*82d0*/  FMUL.FTZ R10, R12, R8 ;  /* 0x000000080c0a7220 */ /* 0x000fe20000410000 */
[----:B------:R-:W-:Y:S01]  /*82e0*/  LOP3.LUT R12, R11, 0xffff0000, RZ, 0xc0, !PT ;  /* 0xffff00000b0c7812 */ /* 0x000fe200078ec0ff */
[----:B------:R-:W-:Y:S01]  /*82f0*/  FMUL.FTZ R11, R9, R14 ;  /* 0x0000000e090b7220 */ /* 0x000fe20000410000 */
[----:B------:R-:W-:Y:S01]  /*8300*/  LOP3.LUT R8, R54, 0xffff0000, RZ, 0xc0, !PT ;  /* 0xffff000036087812 */ /* 0x000fe200078ec0ff */
[----:B------:R-:W-:Y:S01]  /*8310*/  FFMA.FTZ R20, R13, R6, R10 ;  /* 0x000000060d147223 */ /* 0x000fe2000001000a */
[----:B------:R-:W-:Y:S01]  /*8320*/  LOP3.LUT R6, R48, 0xffff0000, RZ, 0xc0, !PT ;  /* 0xffff000030067812 */ /* 0x000fe200078ec0ff */
[-C--:B------:R-:W-:Y:S01]  /*8330*/  FMUL.FTZ R10, R9, R7.reuse ;  /* 0x00000007090a7220 */ /* 0x080fe20000410000 */
[----:B------:R-:W-:Y:S01]  /*8340*/  SHF.L.U32 R9, R54, 0x10, RZ ;  /* 0x0000001036097819 */ /* 0x000fe200000006ff */
[----:B------:R-:W-:Y:S01]  /*8350*/  FFMA.FTZ R18, R16, R7, -R11 ;  /* 0x0000000710127223 */ /* 0x000fe2000001080b */
[----:B------:R-:W-:Y:S01]  /*8360*/  SHF.L.U32 R7, R48, 0x10, RZ ;  /* 0x0000001030077819 */ /* 0x000fe200000006ff */
[----:B------:R-:W-:-:S02]  /*8370*/  FFMA.FTZ R16, R16, R14, R10 ;  /* 0x0000000e10107223 */ /* 0x000fc4000001000a */
[C---:B------:R-:W-:Y:S02]  /*8380*/  FMUL.FTZ R10, R15.reuse, R9 ;  /* 0x000000090f0a7220 */ /* 0x040fe40000410000 */
[----:B------:R-:W-:Y:S02]  /*8390*/  FMUL.FTZ R11, R15, R7 ;  /* 0x000000070f0b7220 */ /* 0x000fe40000410000 */
[C---:B------:R-:W-:Y:S02]  /*83a0*/  FMUL.FTZ R13, R12.reuse, R6 ;  /* 0x000000060c0d7220 */ /* 0x040fe40000410000 */
[----:B------:R-:W-:Y:S02]  /*83b0*/  FMUL.FTZ R12, R12, R8 ;  /* 0x000000080c0c7220 */ /* 0x000fe40000410000 */
[C---:B------:R-:W-:Y:S01]  /*83c0*/  FFMA.FTZ R14, R17.reuse, R9, -R11 ;  /* 0x00000009110e7223 */ /* 0x040fe2000001080b */
[----:B------:R-:W-:Y:S01]  /*83d0*/  F2FP.BF16.PACK_AB R9, R16, R18 ;  /* 0x000000121009723e */ /* 0x000fe200000010ff */
[----:B------:R-:W-:-:S02]  /*83e0*/  FFMA.FTZ R10, R17, R7, R10 ;  /* 0x00000007110a7223 */ /* 0x000fc4000001000a */
[C---:B------:R-:W-:Y:S01]  /*83f0*/  FFMA.FTZ R7, R19.reuse, R8, -R13 ;  /* 0x0000000813077223 */ /* 0x040fe2000001080d */
[----:B------:R-:W-:Y:S01]  /*8400*/  F2FP.BF16.PACK_AB R8, R20, R21 ;  /* 0x000000151408723e */ /* 0x000fe200000010ff */
[----:B------:R-:W-:Y:S01]  /*8410*/  FFMA.FTZ R11, R19, R6, R12 ;  /* 0x00000006130b7223 */ /* 0x000fe2000001000c */
[----:B------:R-:W-:-:S04]  /*8420*/  F2FP.BF16.PACK_AB R10, R10, R14 ;  /* 0x0000000e0a0a723e */ /* 0x000fc800000010ff */
[----:B------:R-:W-:-:S05]  /*8430*/  F2FP.BF16.PACK_AB R11, R11, R7 ;  /* 0x000000070b0b723e */ /* 0x000fca00000010ff */
[----:B------:R1:W-:Y:S02]  /*8440*/  STS.128 [R22], R8 ;  /* 0x0000000816007388 */ /* 0x0003e40000000c00 */
.L_x_106:
[----:B------:R-:W-:Y:S05]  /*8450*/  BSYNC B0 ;  /* 0x0000000000007941 */ /* 0x000fea0003800000 */
.L_x_105:
[----:B------:R-:W-:Y:S01]  /*8460*/  IADD3 R6, R38, 0x8, RZ ;  /* 0x0000000826067810 */ /* 0x000fe20007ffe0ff */
[----:B------:R-:W-:Y:S03]  /*8470*/  BSSY B0, `(.L_x_107) ;  /* 0x0000029000007945 */ /* 0x000fe60003800000 */
[----:B------:R-:W-:-:S13]  /*8480*/  ISETP.GE.AND P0, PT, R6, c[0x0][0x27c], PT ;  /* 0x00009f0006007a0c */ /* 0x000fda0003f06270 */
[----:B------:R-:W-:Y:S05]  /*8490*/  @P0 BRA `(.L_x_108) ;  /* 0x0000026000000947 */ /* 0x000fea0003800000 */
[----:B-1----:R-:W1:Y:S01]  /*84a0*/  LDS.128 R8, [R23] ;  /* 0x0000000017087984 */ /* 0x002e620000000c00 */
        /* <DEDUP_REMOVED lines=16> */
[C---:B------:R-:W-:Y:S01]  /*85b0*/  LOP3.LUT R8, R46.reuse, 0xffff0000, RZ, 0xc0, !PT ;  /* 0xffff00002e087812 */ /* 0x040fe200078ec0ff */
[----:B------:R-:W-:Y:S01]  /*85c0*/  FFMA.FTZ R20, R13, R6, R10 ;  /* 0x000000060d147223 */ /* 0x000fe2000001000a */
[----:B------:R-:W-:Y:S01]  /*85d0*/  LOP3.LUT R6, R29, 0xffff0000, RZ, 0xc0, !PT ;  /* 0xffff00001d067812 */ /* 0x000fe200078ec0ff */
[-C--:B------:R-:W-:Y:S01]  /*85e0*/  FMUL.FTZ R10, R9, R7.reuse ;  /* 0x00000007090a7220 */ /* 0x080fe20000410000 */
[----:B------:R-:W-:Y:S01]  /*85f0*/  SHF.L.U32 R9, R46, 0x10, RZ ;  /* 0x000000102e097819 */ /* 0x000fe200000006ff */
[C---:B------:R-:W-:Y:S01]  /*8600*/  FFMA.FTZ R18, R16.reuse, R7, -R11 ;  /* 0x0000000710127223 */ /* 0x040fe2000001080b */
        /* <DEDUP_REMOVED lines=15> */
.L_x_108:
[----:B------:R-:W-:Y:S05]  /*8700*/  BSYNC B0 ;  /* 0x0000000000007941 */ /* 0x000fea0003800000 */
.L_x_107:
[----:B------:R-:W-:Y:S01]  /*8710*/  IADD3 R6, R38, 0x10, RZ ;  /* 0x0000001026067810 */ /* 0x000fe20007ffe0ff */
[----:B------:R-:W-:Y:S03]  /*8720*/  BSSY B0, `(.L_x_109) ;  /* 0x0000029000007945 */ /* 0x000fe60003800000 */
[----:B------:R-:W-:-:S13]  /*8730*/  ISETP.GE.AND P0, PT, R6, c[0x0][0x27c], PT ;  /* 0x00009f0006007a0c */ /* 0x000fda0003f06270 */
[----:B------:R-:W-:Y:S05]  /*8740*/  @P0 BRA `(.L_x_110) ;  /* 0x0000026000000947 */ /* 0x000fea0003800000 */
[----:B-1----:R-:W1:Y:S01]  /*8750*/  LDS.128 R8, [R22+0x2000] ;  /* 0x0020000016087984 */ /* 0x002e620000000c00 */
        /* <DEDUP_REMOVED lines=36> */
[----:B------:R1:W-:Y:S02]  /*89a0*/  STS.128 [R22+0x2000], R8 ;  /* 0x0020000816007388 */ /* 0x0003e40000000c00 */
.L_x_110:
[----:B------:R-:W-:Y:S05]  /*89b0*/  BSYNC B0 ;  /* 0x0000000000007941 */ /* 0x000fea0003800000 */
.L_x_109:
        /* <DEDUP_REMOVED lines=42> */
.L_x_112:
[----:B------:R-:W-:Y:S05]  /*8c60*/  BSYNC B0 ;  /* 0x0000000000007941 */ /* 0x000fea0003800000 */
.L_x_111:
        /* <DEDUP_REMOVED lines=42> */
.L_x_114:
[----:B------:R-:W-:Y:S05]  /*8f10*/  BSYNC B0 ;  /* 0x0000000000007941 */ /* 0x000fea0003800000 */
.L_x_113:
[----:B------:R-:W-:-:S04]  /*8f20*/  IADD3 R6, R38, 0x28, RZ ;  /* 0x0000002826067810 */ /* 0x000fc80007ffe0ff */
        /* <DEDUP_REMOVED lines=40> */
.L_x_104:
[----:B------:R-:W-:Y:S05]  /*91b0*/  BSYNC B1 ;  /* 0x0000000000017941 */ /* 0x000fea0003800000 */
.L_x_103:
[----:B------:R-:W-:-:S04]  /*91c0*/  IADD3 R6, R64, 0x40, RZ ;  /* 0x0000004040067810 */ /* 0x000fc80007ffe0ff */
[----:B------:R-:W-:-:S13]  /*91d0*/  ISETP.GE.AND P0, PT, R6, R32, PT ;  /* 0x000000200600720c */ /* 0x000fda0003f06270 */
[----:B------:R-:W-:Y:S05]  /*91e0*/  @P0 BRA `(.L_x_115) ;  /* 0x0000411000000947 */ /* 0x000fea0003800000 */
[----:B------:R-:W-:Y:S01]  /*91f0*/  ISETP.GE.AND P0, PT, R38, c[0x0][0x27c], PT ;  /* 0x00009f0026007a0c */ /* 0x000fe20003f06270 */
[----:B------:R-:W-:-:S12]  /*9200*/  BSSY B0, `(.L_x_116) ;  /* 0x0000028000007945 */ /* 0x000fd80003800000 */
        /* <DEDUP_REMOVED lines=10> */
[-C--:B------:R-:W-:Y:S01]  /*92b0*/  FMUL.FTZ R18, R6, R12.reuse ;  /* 0x0000000c06127220 */ /* 0x080fe20000410000 */
[----:B------:R-:W-:Y:S02]  /*92c0*/  LOP3.LUT R9, R9, 0xffff0000, RZ, 0xc0, !PT ;  /* 0xffff000009097812 */ /* 0x000fe400078ec0ff */
[----:B------:R-:W-:Y:S01]  /*92d0*/  SHF.L.U32 R17, R10, 0x10, RZ ;  /* 0x000000100a117819 */ /* 0x000fe200000006ff */
[----:B------:R-:W-:Y:S01]  /*92e0*/  FFMA.FTZ R21, R8, R13, -R18 ;  /* 0x0000000d08157223 */ /* 0x000fe20000010812 */
[----:B------:R-:W-:Y:S01]  /*92f0*/  LOP3.LUT R15, R10, 0xffff0000, RZ, 0xc0, !PT ;  /* 0xffff00000a0f7812 */ /* 0x000fe200078ec0ff */
[----:B------:R-:W-:Y:S01]  /*9300*/  FMUL.FTZ R10, R8, R12 ;  /* 0x0000000c080a7220 */ /* 0x000fe20000410000 */
[----:B------:R-:W-:Y:S01]  /*9310*/  LOP3.LUT R12, R11, 0xffff0000, RZ, 0xc0, !PT ;  /* 0xffff00000b0c7812 */ /* 0x000fe200078ec0ff */
[----:B------:R-:W-:Y:S01]  /*9320*/  FMUL.FTZ R11, R14, R9 ;  /* 0x000000090e0b7220 */ /* 0x000fe20000410000 */
[----:B------:R-:W-:Y:S01]  /*9330*/  LOP3.LUT R8, R54, 0xffff0000, RZ, 0xc0, !PT ;  /* 0xffff000036087812 */ /* 0x000fe200078ec0ff */
[----:B------:R-:W-:Y:S01]  /*9340*/  FFMA.FTZ R20, R6, R13, R10 ;  /* 0x0000000d06147223 */ /* 0x000fe2000001000a */
[----:B------:R-:W-:Y:S01]  /*9350*/  LOP3.LUT R6, R48, 0xffff0000, RZ, 0xc0, !PT ;  /* 0xffff000030067812 */ /* 0x000fe200078ec0ff */
[C---:B------:R-:W-:Y:S01]  /*9360*/  FMUL.FTZ R10, R7.reuse, R9 ;  /* 0x00000009070a7220 */ /* 0x040fe20000410000 */
[----:B------:R-:W-:Y:S01]  /*9370*/  SHF.L.U32 R9, R54, 0x10, RZ ;  /* 0x0000001036097819 */ /* 0x000fe200000006ff */
[-C--:B------:R-:W-:Y:S01]  /*9380*/  FFMA.FTZ R18, R7, R16.reuse, -R11 ;  /* 0x0000001007127223 */ /* 0x080fe2000001080b */
[----:B------:R-:W-:Y:S01]  /*9390*/  SHF.L.U32 R7, R48, 0x10, RZ ;  /* 0x0000001030077819 */ /* 0x000fe200000006ff */
[----:B------:R-:W-:-:S02]  /*93a0*/  FFMA.FTZ R16, R14, R16, R10 ;  /* 0x000000100e107223 */ /* 0x000fc4000001000a */
[-C--:B------:R-:W-:Y:S02]  /*93b0*/  FMUL.FTZ R10, R9, R15.reuse ;  /* 0x0000000f090a7220 */ /* 0x080fe40000410000 */
[----:B------:R-:W-:Y:S02]  /*93c0*/  FMUL.FTZ R11, R7, R15 ;  /* 0x0000000f070b7220 */ /* 0x000fe40000410000 */
[-C--:B------:R-:W-:Y:S02]  /*93d0*/  FMUL.FTZ R13, R6, R12.reuse ;  /* 0x0000000c060d7220 */ /* 0x080fe40000410000 */
[----:B------:R-:W-:Y:S02]  /*93e0*/  FMUL.FTZ R12, R8, R12 ;  /* 0x0000000c080c7220 */ /* 0x000fe40000410000 */
[-C--:B------:R-:W-:Y:S01]  /*93f0*/  FFMA.FTZ R14, R9, R17.reuse, -R11 ;  /* 0x00000011090e7223 */ /* 0x080fe2000001080b */
[----:B------:R-:W-:Y:S01]  /*9400*/  F2FP.BF16.PACK_AB R9, R16, R18 ;  /* 0x000000121009723e */ /* 0x000fe200000010ff */
[----:B------:R-:W-:-:S02]  /*9410*/  FFMA.FTZ R10, R7, R17, R10 ;  /* 0x00000011070a7223 */ /* 0x000fc4000001000a */
[----:B------:R-:W-:Y:S01]  /*9420*/  FFMA.FTZ R7, R8, R19, -R13 ;  /* 0x0000001308077223 */ /* 0x000fe2000001080d */
[----:B------:R-:W-:Y:S01]  /*9430*/  F2FP.BF16.PACK_AB R8, R20, R21 ;  /* 0x000000151408723e */ /* 0x000fe200000010ff */
[----:B------:R-:W-:Y:S01]  /*9440*/  FFMA.FTZ R11, R6, R19, R12 ;  /* 0x00000013060b7223 */ /* 0x000fe2000001000c */
[----:B------:R-:W-:-:S04]  /*9450*/  F2FP.BF16.PACK_AB R10, R10, R14 ;  /* 0x0000000e0a0a723e */ /* 0x000fc800000010ff */
[----:B------:R-:W-:-:S05]  /*9460*/  F2FP.BF16.PACK_AB R11, R11, R7 ;  /* 0x000000070b0b723e */ /* 0x000fca00000010ff */
[----:B------:R1:W-:Y:S02]  /*9470*/  STS.128 [R22+0x1000], R8 ;  /* 0x0010000816007388 */ /* 0x0003e40000000c00 */
.L_x_117:
[----:B------:R-:W-:Y:S05]  /*9480*/  BSYNC B0 ;  /* 0x0000000000007941 */ /* 0x000fea0003800000 */
.L_x_116:
        /* <DEDUP_REMOVED lines=42> */
.L_x_119:
[----:B------:R-:W-:Y:S05]  /*9730*/  BSYNC B0 ;  /* 0x0000000000007941 */ /* 0x000fea0003800000 */
.L_x_118:
        /* <DEDUP_REMOVED lines=42> */
.L_x_121:
[----:B------:R-:W-:Y:S05]  /*99e0*/  BSYNC B0 ;  /* 0x0000000000007941 */ /* 0x000fea0003800000 */
.L_x_120:
        /* <DEDUP_REMOVED lines=42> */
.L_x_123:
[----:B------:R-:W-:Y:S05]  /*9c90*/  BSYNC B0 ;  /* 0x0000000000007941 */ /* 0x000fea0003800000 */
.L_x_122:
        /* <DEDUP_REMOVED lines=42> */
.L_x_125:
[----:B------:R-:W-:Y:S05]  /*9f40*/  BSYNC B0 ;  /* 0x0000000000007941 */ /* 0x000fea0003800000 */
.L_x_124:
        /* <DEDUP_REMOVED lines=22> */
[C---:B------:R-:W-:Y:S01]  /*a0b0*/  LOP3.LUT R6, R34.reuse, 0xffff0000, RZ, 0xc0, !PT ;  /* 0xffff000022067812 */ /* 0x040fe200078ec0ff */
[----:B------:R-:W-:Y:S01]  /*a0c0*/  FMUL.FTZ R10, R7, R9 ;  /* 0x00000009070a7220 */ /* 0x000fe20000410000 */
        /* <DEDUP_REMOVED lines=16> */
[----:B------:R1:W-:Y:S01]  /*a1d0*/  STS.128 [R23+0x5000], R8 ;  /* 0x0050000817007388 */ /* 0x0003e20000000c00 */
[----:B------:R-:W-:Y:S05]  /*a1e0*/  BRA `(.L_x_115) ;  /* 0x0000311000007947 */ /* 0x000fea0003800000 */
.L_x_100:
        /* <DEDUP_REMOVED lines=15> */
[C---:B------:R-:W-:Y:S01]  /*a2e0*/  ISETP.GE.AND P0, PT, R66.reuse, c[0x0][0x27c], PT ;  /* 0x00009f0042007a0c */ /* 0x040fe20003f06270 */
[----:B------:R-:W-:Y:S01]  /*a2f0*/  CS2R R22, SRZ ;  /* 0x0000000000167805 */ /* 0x000fe2000001ff00 */
[----:B------:R-:W-:Y:S01]  /*a300*/  CS2R R20, SRZ ;  /* 0x0000000000147805 */ /* 0x000fe2000001ff00 */
[----:B------:R-:W-:Y:S01]  /*a310*/  CS2R R10, SRZ ;  /* 0x00000000000a7805 */ /* 0x000fe2000001ff00 */
[----:B------:R-:W-:Y:S01]  /*a320*/  CS2R R8, SRZ ;  /* 0x0000000000087805 */ /* 0x000fe2000001ff00 */
[----:B------:R-:W-:-:S02]  /*a330*/  IADD3 R14, R66, 0x10, RZ ;  /* 0x00000010420e7810 */ /* 0x000fc40007ffe0ff */
[----:B------:R-:W-:-:S06]  /*a340*/  IADD3 R15, R66, 0x20, RZ ;  /* 0x00000020420f7810 */ /* 0x000fcc0007ffe0ff */
[----:B------:R-:W-:-:S04]  /*a350*/  @!P0 IMAD.WIDE R12, R66, 0x2, R34 ;  /* 0x00000002420c8825 */ /* 0x000fc800078e0222 */
[----:B------:R-:W-:Y:S01]  /*a360*/  @!P0 IMAD.WIDE R6, R66, 0x2, R32 ;  /* 0x0000000242068825 */ /* 0x000fe200078e0220 */
[----:B------:R1:W5:Y:S01]  /*a370*/  @!P0 LD.E.128 R20, [R12.64] ;  /* 0x000000060c148980 */ /* 0x000362000c101d00 */
[----:B------:R-:W-:-:S03]  /*a380*/  ISETP.GE.AND P1, PT, R14, c[0x0][0x27c], PT ;  /* 0x00009f000e007a0c */ /* 0x000fc60003f26270 */
[----:B------:R2:W5:Y:S01]  /*a390*/  @!P0 LD.E.128 R8, [R6.64] ;  /* 0x0000000606088980 */ /* 0x000562000c101d00 */
[----:B------:R-:W-:Y:S01]  /*a3a0*/  ISETP.GE.AND P0, PT, R15, c[0x0][0x27c], PT ;  /* 0x00009f000f007a0c */ /* 0x000fe20003f06270 */
[----:B------:R-:W-:Y:S01]  /*a3b0*/  CS2R R26, SRZ ;  /* 0x00000000001a7805 */ /* 0x000fe2000001ff00 */
[----:B------:R-:W-:Y:S01]  /*a3c0*/  CS2R R24, SRZ ;  /* 0x0000000000187805 */ /* 0x000fe2000001ff00 */
[----:B------:R-:W-:Y:S01]  /*a3d0*/  CS2R R30, SRZ ;  /* 0x00000000001e7805 */ /* 0x000fe2000001ff00 */
[----:B------:R-:W-:Y:S01]  /*a3e0*/  CS2R R28, SRZ ;  /* 0x00000000001c7805 */ /* 0x000fe2000001ff00 */
[----:B------:R-:W-:Y:S01]  /*a3f0*/  CS2R R18, SRZ ;  /* 0x0000000000127805 */ /* 0x000fe2000001ff00 */
[----:B------:R-:W-:Y:S01]  /*a400*/  CS2R R16, SRZ ;  /* 0x0000000000107805 */ /* 0x000fe2000001ff00 */
[----:B-1----:R-:W-:Y:S02]  /*a410*/  CS2R R12, SRZ ;  /* 0x00000000000c7805 */ /* 0x002fe4000001ff00 */
[----:B--2---:R-:W-:-:S04]  /*a420*/  @!P1 SHF.R.S32.HI R7, RZ, 0x1f, R14 ;  /* 0x0000001fff079819 */ /* 0x004fc8000001140e */
[----:B------:R-:W-:Y:S02]  /*a430*/  @!P0 SHF.R.S32.HI R6, RZ, 0x1f, R15 ;  /* 0x0000001fff068819 */ /* 0x000fe4000001140f */
[----:B------:R-:W-:Y:S02]  /*a440*/  @!P1 LEA.HI R7, R7, R14, RZ, 0x3 ;  /* 0x0000000e07079211 */ /* 0x000fe400078f18ff */
[----:B------:R-:W-:Y:S02]  /*a450*/  @!P0 LEA.HI R6, R6, R15, RZ, 0x3 ;  /* 0x0000000f06068211 */ /* 0x000fe400078f18ff */
[----:B------:R-:W-:Y:S01]  /*a460*/  @!P1 LOP3.LUT R7, R7, 0xfffffff8, RZ, 0xc0, !PT ;  /* 0xfffffff807079812 */ /* 0x000fe200078ec0ff */
[----:B------:R-:W-:Y:S01]  /*a470*/  CS2R R14, SRZ ;  /* 0x00000000000e7805 */ /* 0x000fe2000001ff00 */
[----:B------:R-:W-:-:S03]  /*a480*/  @!P0 LOP3.LUT R6, R6, 0xfffffff8, RZ, 0xc0, !PT ;  /* 0xfffffff806068812 */ /* 0x000fc600078ec0ff */
[----:B------:R-:W-:-:S04]  /*a490*/  @!P1 IMAD.WIDE R38, R7, 0x2, R34 ;  /* 0x0000000207269825 */ /* 0x000fc800078e0222 */
[C---:B------:R-:W-:Y:S01]  /*a4a0*/  @!P0 IMAD.WIDE R36, R6.reuse, 0x2, R34 ;  /* 0x0000000206248825 */ /* 0x040fe200078e0222 */
[----:B------:R1:W5:Y:S03]  /*a4b0*/  @!P1 LD.E.128 R24, [R38.64] ;  /* 0x0000000626189980 */ /* 0x000366000c101d00 */
[--C-:B------:R-:W-:Y:S01]  /*a4c0*/  @!P1 IMAD.WIDE R34, R7, 0x2, R32.reuse ;  /* 0x0000000207229825 */ /* 0x100fe200078e0220 */
[----:B------:R1:W5:Y:S03]  /*a4d0*/  @!P0 LD.E.128 R28, [R36.64] ;  /* 0x00000006241c8980 */ /* 0x000366000c101d00 */
[----:B------:R-:W-:Y:S01]  /*a4e0*/  @!P0 IMAD.WIDE R6, R6, 0x2, R32 ;  /* 0x0000000206068825 */ /* 0x000fe200078e0220 */
[----:B------:R1:W5:Y:S04]  /*a4f0*/  @!P1 LD.E.128 R12, [R34.64] ;  /* 0x00000006220c9980 */ /* 0x000368000c101d00 */
[----:B------:R1:W5:Y:S02]  /*a500*/  @!P0 LD.E.128 R16, [R6.64] ;  /* 0x0000000606108980 */ /* 0x000364000c101d00 */
.L_x_127:
[----:B------:R-:W-:Y:S05]  /*a510*/  BSYNC B0 ;  /* 0x0000000000007941 */ /* 0x000fea0003800000 */
.L_x_126:
[----:B-----5:R-:W-:Y:S01]  /*a520*/  IMAD.MOV.U32 R51, RZ, RZ, R24 ;  /* 0x000000ffff337224 */ /* 0x020fe200078e0018 */
[----:B------:R-:W-:Y:S01]  /*a530*/  SHF.R.U64 R49, R24, 0x10, R25 ;  /* 0x0000001018317819 */ /* 0x000fe20000001219 */
[----:B-1----:R-:W-:Y:S01]  /*a540*/  IMAD R6, R177, -0x80, R63 ;  /* 0xffffff80b1067824 */ /* 0x002fe200078e023f */
[--C-:B------:R-:W-:Y:S01]  /*a550*/  SHF.R.U32.HI R44, RZ, 0x10, R25.reuse ;  /* 0x00000010ff2c7819 */ /* 0x100fe20000011619 */
[----:B------:R-:W-:Y:S01]  /*a560*/  IMAD.MOV.U32 R50, RZ, RZ, R25 ;  /* 0x000000ffff327224 */ /* 0x000fe200078e0019 */
[----:B------:R-:W-:Y:S01]  /*a570*/  PRMT R49, R51, 0x5410, R49 ;  /* 0x0000541033317816 */ /* 0x000fe20000000031 */
[--C-:B------:R-:W-:Y:S01]  /*a580*/  IMAD.MOV.U32 R46, RZ, RZ, R27.reuse ;  /* 0x000000ffff2e7224 */ /* 0x100fe200078e001b */
[----:B------:R-:W-:Y:S01]  /*a590*/  IMNMX R51, R6, 0x80, PT ;  /* 0x0000008006337817 */ /* 0x000fe20003800200 */
[----:B------:R-:W-:Y:S01]  /*a5a0*/  IMAD.MOV.U32 R58, RZ, RZ, R20 ;  /* 0x000000ffff3a7224 */ /* 0x000fe200078e0014 */
[----:B------:R-:W-:Y:S01]  /*a5b0*/  SHF.R.U64 R45, R26, 0x10, R27 ;  /* 0x000000101a2d7819 */ /* 0x000fe2000000121b */
[----:B------:R-:W-:Y:S01]  /*a5c0*/  IMAD.MOV.U32 R57, RZ, RZ, R21 ;  /* 0x000000ffff397224 */ /* 0x000fe200078e0015 */
[----:B------:R-:W-:Y:S01]  /*a5d0*/  ISETP.GE.AND P0, PT, R64, R51, PT ;  /* 0x000000334000720c */ /* 0x000fe20003f06270 */
[----:B------:R-:W-:Y:S01]  /*a5e0*/  IMAD.MOV.U32 R55, RZ, RZ, R22 ;  /* 0x000000ffff377224 */ /* 0x000fe200078e0016 */
[----:B------:R-:W-:Y:S01]  /*a5f0*/  SHF.R.U32.HI R40, RZ, 0x10, R27 ;  /* 0x00000010ff287819 */ /* 0x000fe2000001161b */
[----:B------:R-:W-:Y:S01]  /*a600*/  IMAD.MOV.U32 R54, RZ, RZ, R23 ;  /* 0x000000ffff367224 */ /* 0x000fe200078e0017 */
[----:B------:R-:W-:Y:S01]  /*a610*/  SHF.R.U64 R56, R20, 0x10, R21 ;  /* 0x0000001014387819 */ /* 0x000fe20000001215 */
[----:B------:R-:W-:Y:S01]  /*a620*/  IMAD.MOV.U32 R42, RZ, RZ, R29 ;  /* 0x000000ffff2a7224 */ /* 0x000fe200078e001d */
[----:B------:R-:W-:Y:S01]  /*a630*/  SHF.R.U32.HI R52, RZ, 0x10, R21 ;  /* 0x00000010ff347819 */ /* 0x000fe20000011615 */
[----:B------:R-:W-:Y:S01]  /*a640*/  IMAD.MOV.U32 R39, RZ, RZ, R30 ;  /* 0x000000ffff277224 */ /* 0x000fe200078e001e */
[----:B------:R-:W-:Y:S01]  /*a650*/  SHF.R.U64 R53, R22, 0x10, R23 ;  /* 0x0000001016357819 */ /* 0x000fe20000001217 */
[----:B------:R-:W-:Y:S01]  /*a660*/  IMAD.MOV.U32 R38, RZ, RZ, R31 ;  /* 0x000000ffff267224 */ /* 0x000fe200078e001f */
[----:B------:R-:W-:Y:S01]  /*a670*/  SHF.R.U32.HI R48, RZ, 0x10, R23 ;  /* 0x00000010ff307819 */ /* 0x000fe20000011617 */
[----:B------:R-:W-:Y:S01]  /*a680*/  IMAD.MOV.U32 R27, RZ, RZ, R12 ;  /* 0x000000ffff1b7224 */ /* 0x000fe200078e000c */
[--C-:B------:R-:W-:Y:S01]  /*a690*/  SHF.R.U64 R41, R28, 0x10, R29.reuse ;  /* 0x000000101c297819 */ /* 0x100fe2000000121d */
        /* <DEDUP_REMOVED lines=21> */
[----:B------:R-:W-:Y:S01]  /*a7f0*/  SHF.R.U32.HI R20, RZ, 0x10, R13 ;  /* 0x00000010ff147819 */ /* 0x000fe2000001160d */
[----:B------:R-:W-:Y:S01]  /*a800*/  IMAD.MOV.U32 R11, RZ, RZ, R18 ;  /* 0x000000ffff0b7224 */ /* 0x000fe200078e0012 */
[----:B------:R-:W-:Y:S01]  /*a810*/  SHF.R.U64 R13, R16, 0x10, R17 ;  /* 0x00000010100d7819 */ /* 0x000fe20000001211 */
[----:B------:R-:W-:Y:S01]  /*a820*/  IMAD.MOV.U32 R10, RZ, RZ, R19 ;  /* 0x000000ffff0a7224 */ /* 0x000fe200078e0013 */
[----:B------:R-:W-:Y:S01]  /*a830*/  SHF.R.U32.HI R8, RZ, 0x10, R17 ;  /* 0x00000010ff087819 */ /* 0x000fe20000011611 */
[----:B------:R-:W-:-:S04]  /*a840*/  DEPBAR.LE SB0, 0x1 ;  /* 0x000080400000791a */ /* 0x000fc80000000000 */
[--C-:B------:R-:W-:Y:S01]  /*a850*/  SHF.R.U64 R9, R18, 0x10, R19.reuse ;  /* 0x0000001012097819 */ /* 0x100fe20000001213 */
[----:B------:R-:W-:Y:S01]  /*a860*/  BSSY B1, `(.L_x_128) ;  /* 0x000015c000017945 */ /* 0x000fe20003800000 */
[----:B------:R-:W-:Y:S02]  /*a870*/  SHF.R.U32.HI R7, RZ, 0x10, R19 ;  /* 0x00000010ff077819 */ /* 0x000fe40000011613 */
        /* <DEDUP_REMOVED lines=22> */
[----:B------:R-:W-:Y:S01]  /*a9e0*/  PRMT R60, R10, 0x5410, R7 ;  /* 0x000054100a3c7816 */ /* 0x000fe20000000007 */
[----:B------:R-:W-:Y:S06]  /*a9f0*/  BAR.SYNC.DEFER_BLOCKING 0x0 ;  /* 0x0000000000007b1d */ /* 0x000fec0000010000 */
[----:B------:R-:W-:Y:S05]  /*aa00*/  @P0 BRA `(.L_x_129) ;  /* 0x0000141000000947 */ /* 0x000fea0003800000 */
[----:B------:R-:W-:Y:S01]  /*aa10*/  ISETP.GE.AND P0, PT, R66, c[0x0][0x27c], PT ;  /* 0x00009f0042007a0c */ /* 0x000fe20003f06270 */
[----:B------:R-:W-:-:S12]  /*aa20*/  BSSY B0, `(.L_x_130) ;  /* 0x0000065000007945 */ /* 0x000fd80003800000 */
[----:B------:R-:W-:Y:S05]  /*aa30*/  @P0 BRA `(.L_x_131) ;  /* 0x0000063000000947 */ /* 0x000fea0003800000 */
[----:B------:R-:W-:Y:S01]  /*aa40*/  IMAD.MOV.U32 R8, RZ, RZ, c[0x0][0x27c] ;  /* 0x00009f00ff087624 */ /* 0x000fe200078e00ff */
[----:B------:R-:W-:Y:S01]  /*aa50*/  LEA.HI R7, R64, R64, RZ, 0x1 ;  /* 0x0000004040077211 */ /* 0x000fe200078f08ff */
[----:B------:R-:W-:-:S03]  /*aa60*/  IMAD.SHL.U32 R6, R62, 0x40, RZ ;  /* 0x000000403e067824 */ /* 0x000fc600078e00ff */
[----:B------:R-:W-:Y:S02]  /*aa70*/  LEA.HI R8, R8, R59, RZ, 0x1d ;  /* 0x0000003b08087211 */ /* 0x000fe400078fe8ff */
[----:B------:R-:W-:Y:S02]  /*aa80*/  LOP3.LUT R7, R7, 0x7fffffe, RZ, 0xc0, !PT ;  /* 0x07fffffe07077812 */ /* 0x000fe400078ec0ff */
[----:B------:R-:W-:Y:S02]  /*aa90*/  SHF.R.S32.HI R10, RZ, 0x1f, R8 ;  /* 0x0000001fff0a7819 */ /* 0x000fe40000011408 */
[----:B------:R-:W-:Y:S02]  /*aaa0*/  IADD3 R7, R64, -R7, RZ ;  /* 0x8000000740077210 */ /* 0x000fe40007ffe0ff */
[----:B------:R-:W-:Y:S01]  /*aab0*/  LEA.HI R10, R10, R8, RZ, 0x2 ;  /* 0x000000080a0a7211 */ /* 0x000fe200078f10ff */
[----:B------:R-:W-:Y:S01]  /*aac0*/  IMAD.SHL.U32 R8, R8, 0x8, RZ ;  /* 0x0000000808087824 */ /* 0x000fe200078e00ff */
[----:B------:R-:W-:Y:S01]  /*aad0*/  LOP3.LUT R6, R6, 0xc0, RZ, 0xc0, !PT ;  /* 0x000000c006067812 */ /* 0x000fe200078ec0ff */
[----:B------:R-:W-:-:S03]  /*aae0*/  IMAD R7, R65, 0x8, R7 ;  /* 0x0000000841077824 */ /* 0x000fc600078e0207 */
[C---:B------:R-:W-:Y:S02]  /*aaf0*/  LOP3.LUT R9, R6.reuse, 0x18, R66, 0xf8, !PT ;  /* 0x0000001806097812 */ /* 0x040fe400078ef842 */
[----:B------:R-:W-:Y:S02]  /*ab00*/  SHF.R.U32.HI R11, RZ, 0x3, R6 ;  /* 0x00000003ff0b7819 */ /* 0x000fe40000011606 */
[----:B------:R-:W-:Y:S01]  /*ab10*/  LOP3.LUT R6, R6, 0x18, R8, 0xf8, !PT ;  /* 0x0000001806067812 */ /* 0x000fe200078ef808 */
[----:B------:R-:W-:Y:S01]  /*ab20*/  IMAD.SHL.U32 R8, R10, 0x400, RZ ;  /* 0x000004000a087824 */ /* 0x000fe200078e00ff */
[-C--:B------:R-:W-:Y:S02]  /*ab30*/  LOP3.LUT R9, R9, R11.reuse, RZ, 0x3c, !PT ;  /* 0x0000000b09097212 */ /* 0x080fe400078e3cff */
[----:B------:R-:W-:Y:S02]  /*ab40*/  SHF.L.U32 R7, R7, 0x5, RZ ;  /* 0x0000000507077819 */ /* 0x000fe400000006ff */
[----:B------:R-:W-:-:S02]  /*ab50*/  LOP3.LUT R6, R6, R11, RZ, 0x3c, !PT ;  /* 0x0000000b06067212 */ /* 0x000fc400078e3cff */
[----:B------:R-:W-:Y:S02]  /*ab60*/  LOP3.LUT R8, R8, 0x7ffff000, RZ, 0xc0, !PT ;  /* 0x7ffff00008087812 */ /* 0x000fe400078ec0ff */
[----:B------:R-:W-:Y:S02]  /*ab70*/  IADD3 R9, R7, R9, RZ ;  /* 0x0000000907097210 */ /* 0x000fe40007ffe0ff */
[----:B------:R-:W-:Y:S01]  /*ab80*/  IADD3 R6, R6, R8, R7 ;  /* 0x0000000806067210 */ /* 0x000fe20007ffe007 */
[----:B------:R-:W-:Y:S02]  /*ab90*/  IMAD.U32 R7, R53, 0x10000, RZ ;  /* 0x0001000035077824 */ /* 0x000fe400078e00ff */
[----:B------:R-:W-:Y:S01]  /*aba0*/  IMAD.SHL.U32 R33, R9, 0x2, RZ ;  /* 0x0000000209217824 */ /* 0x000fe200078e00ff */
[----:B------:R-:W-:Y:S02]  /*abb0*/  SHF.L.U32 R31, R6, 0x1, RZ ;  /* 0x00000001061f7819 */ /* 0x000fe400000006ff */
[----:B------:R-:W-:-:S02]  /*abc0*/  LOP3.LUT R6, R37, 0xffff0000, RZ, 0xc0, !PT ;  /* 0xffff000025067812 */ /* 0x000fc400078ec0ff */
[----:B------:R-:W1:Y:S04]  /*abd0*/  LDS.128 R12, [R33+0x6100] ;  /* 0x00610000210c7984 */ /* 0x000e680000000c00 */
[----:B------:R-:W2:Y:S01]  /*abe0*/  LDS.128 R8, [R31+0x6100] ;  /* 0x006100001f087984 */ /* 0x000ea20000000c00 */
[C---:B-1----:R-:W-:Y:S01]  /*abf0*/  IMAD.U32 R18, R12.reuse, 0x10000, RZ ;  /* 0x000100000c127824 */ /* 0x042fe200078e00ff */
[----:B------:R-:W-:Y:S01]  /*ac00*/  LOP3.LUT R21, R12, 0xffff0000, RZ, 0xc0, !PT ;  /* 0xffff00000c157812 */ /* 0x000fe200078ec0ff */
[----:B------:R-:W-:Y:S01]  /*ac10*/  IMAD.U32 R16, R14, 0x10000, RZ ;  /* 0x000100000e107824 */ /* 0x000fe200078e00ff */
[C---:B------:R-:W-:Y:S02]  /*ac20*/  SHF.L.U32 R22, R13.reuse, 0x10, RZ ;  /* 0x000000100d167819 */ /* 0x040fe400000006ff */
[----:B------:R-:W-:Y:S01]  /*ac30*/  LOP3.LUT R28, R13, 0xffff0000, RZ, 0xc0, !PT ;  /* 0xffff00000d1c7812 */ /* 0x000fe200078ec0ff */
[----:B------:R-:W-:Y:S01]  /*ac40*/  IMAD.U32 R13, R37, 0x10000, RZ ;  /* 0x00010000250d7824 */ /* 0x000fe200078e00ff */
[----:B--2---:R-:W-:-:S02]  /*ac50*/  SHF.L.U32 R12, R10, 0x10, RZ ;  /* 0x000000100a0c7819 */ /* 0x004fc400000006ff */
[----:B------:R-:W-:Y:S01]  /*ac60*/  LOP3.LUT R17, R14, 0xffff0000, RZ, 0xc0, !PT ;  /* 0xffff00000e117812 */ /* 0x000fe200078ec0ff */
[C---:B------:R-:W-:Y:S01]  /*ac70*/  IMAD.U32 R14, R8.reuse, 0x10000, RZ ;  /* 0x00010000080e7824 */ /* 0x040fe200078e00ff */
[C---:B------:R-:W-:Y:S02]  /*ac80*/  SHF.L.U32 R25, R15.reuse, 0x10, RZ ;  /* 0x000000100f197819 */ /* 0x040fe400000006ff */
[----:B------:R-:W-:Y:S02]  /*ac90*/  LOP3.LUT R27, R15, 0xffff0000, RZ, 0xc0, !PT ;  /* 0xffff00000f1b7812 */ /* 0x000fe400078ec0ff */
[----:B------:R-:W-:Y:S01]  /*aca0*/  LOP3.LUT R15, R8, 0xffff0000, RZ, 0xc0, !PT ;  /* 0xffff0000080f7812 */ /* 0x000fe200078ec0ff */
[----:B------:R-:W-:Y:S01]  /*acb0*/  FMUL.FTZ R8, R12, R13 ;  /* 0x0000000d0c087220 */ /* 0x000fe20000410000 */
[----:B------:R-:W-:Y:S01]  /*acc0*/  LOP3.LUT R10, R10, 0xffff0000, RZ, 0xc0, !PT ;  /* 0xffff00000a0a7812 */ /* 0x000fe200078ec0ff */
[-C--:B------:R-:W-:Y:S01]  /*acd0*/  FMUL.FTZ R12, R12, R7.reuse ;  /* 0x000000070c0c7220 */ /* 0x080fe20000410000 */
[----:B------:R-:W-:Y:S01]  /*ace0*/  SHF.L.U32 R19, R11, 0x10, RZ ;  /* 0x000000100b137819 */ /* 0x000fe200000006ff */
[C---:B------:R-:W-:Y:S01]  /*acf0*/  FFMA.FTZ R36, R16.reuse, R7, -R8 ;  /* 0x0000000710247223 */ /* 0x040fe20000010808 */
[----:B------:R-:W-:Y:S01]  /*ad00*/  LOP3.LUT R7, R53, 0xffff0000, RZ, 0xc0, !PT ;  /* 0xffff000035077812 */ /* 0x000fe200078ec0ff */
[----:B------:R-:W-:Y:S01]  /*ad10*/  FFMA.FTZ R35, R16, R13, R12 ;  /* 0x0000000d10237223 */ /* 0x000fe2000001000c */
[----:B------:R-:W-:Y:S01]  /*ad20*/  LOP3.LUT R23, R11, 0xffff0000, RZ, 0xc0, !PT ;  /* 0xffff00000b177812 */ /* 0x000fe200078ec0ff */
[C---:B------:R-:W-:Y:S01]  /*ad30*/  FMUL.FTZ R11, R10.reuse, R6 ;  /* 0x000000060a0b7220 */ /* 0x040fe20000410000 */
[C---:B------:R-:W-:Y:S01]  /*ad40*/  SHF.L.U32 R20, R9.reuse, 0x10, RZ ;  /* 0x0000001009147819 */ /* 0x040fe200000006ff */
[-C--:B------:R-:W-:Y:S01]  /*ad50*/  FMUL.FTZ R10, R10, R7.reuse ;  /* 0x000000070a0a7220 */ /* 0x080fe20000410000 */
[----:B------:R-:W-:Y:S01]  /*ad60*/  LOP3.LUT R24, R9, 0xffff0000, RZ, 0xc0, !PT ;  /* 0xffff000009187812 */ /* 0x000fe200078ec0ff */
[----:B------:R-:W-:Y:S01]  /*ad70*/  IMAD.U32 R9, R38, 0x10000, RZ ;  /* 0x0001000026097824 */ /* 0x000fe200078e00ff */
[----:B------:R-:W-:Y:S01]  /*ad80*/  SHF.L.U32 R8, R56, 0x10, RZ ;  /* 0x0000001038087819 */ /* 0x000fe200000006ff */
[----:B------:R-:W-:Y:S01]  /*ad90*/  FFMA.FTZ R34, R17, R7, -R11 ;  /* 0x0000000711227223 */ /* 0x000fe2000001080b */
[----:B------:R-:W-:Y:S01]  /*ada0*/  LOP3.LUT R12, R38, 0xffff0000, RZ, 0xc0, !PT ;  /* 0xffff0000260c7812 */ /* 0x000fe200078ec0ff */
[----:B------:R-:W-:-:S02]  /*adb0*/  FMUL.FTZ R7, R14, R9 ;  /* 0x000000090e077220 */ /* 0x000fc40000410000 */
[----:B------:R-:W-:Y:S01]  /*adc0*/  FMUL.FTZ R11, R14, R8 ;  /* 0x000000080e0b7220 */ /* 0x000fe20000410000 */
[----:B------:R-:W-:Y:S01]  /*add0*/  F2FP.BF16.PACK_AB R14, R34, R36 ;  /* 0x00000024220e723e */ /* 0x000fe200000010ff */
[----:B------:R-:W-:Y:S01]  /*ade0*/  FFMA.FTZ R32, R17, R6, R10 ;  /* 0x0000000611207223 */ /* 0x000fe2000001000a */
[----:B------:R-:W-:Y:S01]  /*adf0*/  LOP3.LUT R6, R56, 0xffff0000, RZ, 0xc0, !PT ;  /* 0xffff000038067812 */ /* 0x000fe200078ec0ff */
[C---:B------:R-:W-:Y:S01]  /*ae00*/  FFMA.FTZ R30, R18.reuse, R8, -R7 ;  /* 0x00000008121e7223 */ /* 0x040fe20000010807 */
[----:B------:R-:W-:Y:S01]  /*ae10*/  SHF.L.U32 R7, R39, 0x10, RZ ;  /* 0x0000001027077819 */ /* 0x000fe200000006ff */
[----:B------:R-:W-:Y:S02]  /*ae20*/  FFMA.FTZ R29, R18, R9, R11 ;  /* 0x00000009121d7223 */ /* 0x000fe4000001000b */
[C---:B------:R-:W-:Y:S02]  /*ae30*/  FMUL.FTZ R9, R15.reuse, R12 ;  /* 0x0000000c0f097220 */ /* 0x040fe40000410000 */
[----:B------:R-:W-:-:S02]  /*ae40*/  FMUL.FTZ R13, R15, R6 ;  /* 0x000000060f0d7220 */ /* 0x000fc40000410000 */
[----:B------:R-:W-:Y:S02]  /*ae50*/  IMAD.U32 R8, R52, 0x10000, RZ ;  /* 0x0001000034087824 */ /* 0x000fe400078e00ff */
[----:B------:R-:W-:Y:S02]  /*ae60*/  IMAD.U32 R10, R40, 0x10000, RZ ;  /* 0x00010000280a7824 */ /* 0x000fe400078e00ff */
[C---:B------:R-:W-:Y:S01]  /*ae70*/  FFMA.FTZ R26, R21.reuse, R6, -R9 ;  /* 0x00000006151a7223 */ /* 0x040fe20000010809 */
[----:B------:R-:W-:Y:S01]  /*ae80*/  SHF.L.U32 R6, R48, 0x10, RZ ;  /* 0x0000001030067819 */ /* 0x000fe200000006ff */
[C---:B------:R-:W-:Y:S02]  /*ae90*/  FMUL.FTZ R11, R20.reuse, R7 ;  /* 0x00000007140b7220 */ /* 0x040fe40000410000 */
[----:B------:R-:W-:Y:S02]  /*aea0*/  FFMA.FTZ R21, R21, R12, R13 ;  /* 0x0000000c15157223 */ /* 0x000fe4000001000d */
[----:B------:R-:W-:-:S02]  /*aeb0*/  FMUL.FTZ R9, R20, R8 ;  /* 0x0000000814097220 */ /* 0x000fc40000410000 */
[----:B------:R-:W-:Y:S02]  /*aec0*/  FMUL.FTZ R12, R19, R10 ;  /* 0x0000000a130c7220 */ /* 0x000fe40000410000 */
[----:B------:R-:W-:Y:S01]  /*aed0*/  FFMA.FTZ R20, R22, R8, -R11 ;  /* 0x0000000816147223 */ /* 0x000fe2000001080b */
[----:B------:R-:W-:Y:S01]  /*aee0*/  LOP3.LUT R8, R48, 0xffff0000, RZ, 0xc0, !PT ;  /* 0xffff000030087812 */ /* 0x000fe200078ec0ff */
[----:B------:R-:W-:Y:S01]  /*aef0*/  FFMA.FTZ R18, R22, R7, R9 ;  /* 0x0000000716127223 */ /* 0x000fe20000010009 */
[----:B------:R-:W-:Y:S01]  /*af00*/  LOP3.LUT R7, R39, 0xffff0000, RZ, 0xc0, !PT ;  /* 0xffff000027077812 */ /* 0x000fe200078ec0ff */
[-C--:B------:R-:W-:Y:S01]  /*af10*/  FMUL.FTZ R11, R19, R6.reuse ;  /* 0x00000006130b7220 */ /* 0x080fe20000410000 */
[----:B------:R-:W-:Y:S01]  /*af20*/  LOP3.LUT R9, R52, 0xffff0000, RZ, 0xc0, !PT ;  /* 0xffff000034097812 */ /* 0x000fe200078ec0ff */
[C---:B------:R-:W-:Y:S01]  /*af30*/  FFMA.FTZ R17, R25.reuse, R6, -R12 ;  /* 0x0000000619117223 */ /* 0x040fe2000001080c */
[----:B------:R-:W-:Y:S01]  /*af40*/  LOP3.LUT R6, R40, 0xffff0000, RZ, 0xc0, !PT ;  /* 0xffff000028067812 */ /* 0x000fe200078ec0ff */
[----:B------:R-:W-:-:S02]  /*af50*/  FFMA.FTZ R16, R25, R10, R11 ;  /* 0x0000000a19107223 */ /* 0x000fc4000001000b */
[C---:B------:R-:W-:Y:S02]  /*af60*/  FMUL.FTZ R13, R24.reuse, R7 ;  /* 0x00000007180d7220 */ /* 0x040fe40000410000 */
[C---:B------:R-:W-:Y:S02]  /*af70*/  FMUL.FTZ R11, R23.reuse, R6 ;  /* 0x00000006170b7220 */ /* 0x040fe40000410000 */
[-C--:B------:R-:W-:Y:S02]  /*af80*/  FMUL.FTZ R12, R24, R9.reuse ;  /* 0x00000009180c7220 */ /* 0x080fe40000410000 */
[-C--:B------:R-:W-:Y:S02]  /*af90*/  FMUL.FTZ R10, R23, R8.reuse ;  /* 0x00000008170a7220 */ /* 0x080fe40000410000 */
[C---:B------:R-:W-:Y:S02]  /*afa0*/  FFMA.FTZ R13, R28.reuse, R9, -R13 ;  /* 0x000000091c0d7223 */ /* 0x040fe4000001080d */
[----:B------:R-:W-:Y:S01]  /*afb0*/  FFMA.FTZ R15, R27, R8, -R11 ;  /* 0x000000081b0f7223 */ /* 0x000fe2000001080b */
[----:B------:R-:W-:Y:S01]  /*afc0*/  F2FP.BF16.PACK_AB R8, R21, R29 ;  /* 0x0000001d1508723e */ /* 0x000fe200000010ff */
[----:B------:R-:W-:Y:S01]  /*afd0*/  FFMA.FTZ R9, R28, R7, R12 ;  /* 0x000000071c097223 */ /* 0x000fe2000001000c */
[----:B------:R-:W-:Y:S01]  /*afe0*/  F2FP.BF16.PACK_AB R12, R26, R30 ;  /* 0x0000001e1a0c723e */ /* 0x000fe200000010ff */
[----:B------:R-:W-:Y:S01]  /*aff0*/  FFMA.FTZ R11, R27, R6, R10 ;  /* 0x000000061b0b7223 */ /* 0x000fe2000001000a */
[----:B------:R-:W-:-:S02]  /*b000*/  F2FP.BF16.PACK_AB R13, R13, R20 ;  /* 0x000000140d0d723e */ /* 0x000fc400000010ff */
[----:B------:R-:W-:Y:S02]  /*b010*/  F2FP.BF16.PACK_AB R15, R15, R17 ;  /* 0x000000110f0f723e */ /* 0x000fe400000010ff */
[----:B------:R-:W-:Y:S02]  /*b020*/  F2FP.BF16.PACK_AB R10, R32, R35 ;  /* 0x00000023200a723e */ /* 0x000fe400000010ff */
[----:B------:R-:W-:Y:S01]  /*b030*/  F2FP.BF16.PACK_AB R9, R9, R18 ;  /* 0x000000120909723e */ /* 0x000fe200000010ff */
[----:B------:R1:W-:Y:S01]  /*b040*/  STS.128 [R33+0x6100], R12 ;  /* 0x0061000c21007388 */ /* 0x0003e20000000c00 */
[----:B------:R-:W-:-:S05]  /*b050*/  F2FP.BF16.PACK_AB R11, R11, R16 ;  /* 0x000000100b0b723e */ /* 0x000fca00000010ff */
[----:B------:R1:W-:Y:S02]  /*b060*/  STS.128 [R31+0x6100], R8 ;  /* 0x006100081f007388 */ /* 0x0003e40000000c00 */
.L_x_131:
[----:B------:R-:W-:Y:S05]  /*b070*/  BSYNC B0 ;  /* 0x0000000000007941 */ /* 0x000fea0003800000 */
.L_x_130:
[----:B------:R-:W-:Y:S01]  /*b080*/  IADD3 R6, R66, 0x10, RZ ;  /* 0x0000001042067810 */ /* 0x000fe20007ffe0ff */
[----:B------:R-:W-:Y:S03]  /*b090*/  BSSY B0, `(.L_x_132) ;  /* 0x000006c000007945 */ /* 0x000fe60003800000 */
[----:B------:R-:W-:-:S13]  /*b0a0*/  ISETP.GE.AND P0, PT, R6, c[0x0][0x27c], PT ;  /* 0x00009f0006007a0c */ /* 0x000fda0003f06270 */
[----:B------:R-:W-:Y:S05]  /*b0b0*/  @P0 BRA `(.L_x_133) ;  /* 0x0000069000000947 */ /* 0x000fea0003800000 */
[----:B-1----:R-:W-:Y:S01]  /*b0c0*/  SHF.R.S32.HI R9, RZ, 0x1f, R6 ;  /* 0x0000001fff097819 */ /* 0x002fe20000011406 */
[----:B------:R-:W-:Y:S01]  /*b0d0*/  IMAD.SHL.U32 R10, R62, 0x40, RZ ;  /* 0x000000403e0a7824 */ /* 0x000fe200078e00ff */
[----:B------:R-:W-:Y:S01]  /*b0e0*/  LEA.HI R11, R64, R64, RZ, 0x1 ;  /* 0x00000040400b7211 */ /* 0x000fe200078f08ff */
[----:B------:R-:W-:Y:S01]  /*b0f0*/  IMAD.MOV.U32 R12, RZ, RZ, c[0x0][0x27c] ;  /* 0x00009f00ff0c7624 */ /* 0x000fe200078e00ff */
[CC--:B------:R-:W-:Y:S02]  /*b100*/  LEA.HI R8, R9.reuse, R6.reuse, RZ, 0x3 ;  /* 0x0000000609087211 */ /* 0x0c0fe400078f18ff */
[----:B------:R-:W-:Y:S02]  /*b110*/  LEA.HI R9, R9, R6, RZ, 0x5 ;  /* 0x0000000609097211 */ /* 0x000fe400078f28ff */
[----:B------:R-:W-:Y:S02]  /*b120*/  LOP3.LUT R11, R11, 0x7fffffe, RZ, 0xc0, !PT ;  /* 0x07fffffe0b0b7812 */ /* 0x000fe400078ec0ff */
[----:B------:R-:W-:-:S02]  /*b130*/  SHF.R.S32.HI R7, RZ, 0x3, R8 ;  /* 0x00000003ff077819 */ /* 0x000fc40000011408 */
[----:B------:R-:W-:Y:S02]  /*b140*/  LOP3.LUT R6, R10, 0xc0, RZ, 0xc0, !PT ;  /* 0x000000c00a067812 */ /* 0x000fe400078ec0ff */
[----:B------:R-:W-:Y:S01]  /*b150*/  SHF.L.U32 R10, R9, 0x7, RZ ;  /* 0x00000007090a7819 */ /* 0x000fe200000006ff */
[----:B------:R-:W-:Y:S01]  /*b160*/  IMAD.IADD R9, R64, 0x1, -R11 ;  /* 0x0000000140097824 */ /* 0x000fe200078e0a0b */
[----:B------:R-:W-:Y:S02]  /*b170*/  LEA.HI R7, R12, R7, RZ, 0x1d ;  /* 0x000000070c077211 */ /* 0x000fe400078fe8ff */
[----:B------:R-:W-:Y:S01]  /*b180*/  LOP3.LUT R11, R6, 0x18, R8, 0xf8, !PT ;  /* 0x00000018060b7812 */ /* 0x000fe200078ef808 */
[----:B------:R-:W-:Y:S01]  /*b190*/  IMAD R8, R65, 0x8, R9 ;  /* 0x0000000841087824 */ /* 0x000fe200078e0209 */
[----:B------:R-:W-:Y:S02]  /*b1a0*/  SHF.R.S32.HI R9, RZ, 0x1f, R7 ;  /* 0x0000001fff097819 */ /* 0x000fe40000011407 */
[----:B------:R-:W-:Y:S01]  /*b1b0*/  LOP3.LUT R12, R10, 0x7ffff000, RZ, 0xc0, !PT ;  /* 0x7ffff0000a0c7812 */ /* 0x000fe200078ec0ff */
[----:B------:R-:W-:Y:S01]  /*b1c0*/  IMAD.SHL.U32 R8, R8, 0x20, RZ ;  /* 0x0000002008087824 */ /* 0x000fe200078e00ff */
[----:B------:R-:W-:-:S02]  /*b1d0*/  SHF.L.U32 R10, R7, 0x3, RZ ;  /* 0x00000003070a7819 */ /* 0x000fc400000006ff */
[----:B------:R-:W-:Y:S02]  /*b1e0*/  LEA.HI R7, R9, R7, RZ, 0x2 ;  /* 0x0000000709077211 */ /* 0x000fe400078f10ff */
[----:B------:R-:W-:Y:S02]  /*b1f0*/  SHF.R.U32.HI R13, RZ, 0x3, R6 ;  /* 0x00000003ff0d7819 */ /* 0x000fe40000011606 */
[----:B------:R-:W-:Y:S01]  /*b200*/  LOP3.LUT R9, R6, 0x18, R10, 0xf8, !PT ;  /* 0x0000001806097812 */ /* 0x000fe200078ef80a */
[----:B------:R-:W-:Y:S01]  /*b210*/  IMAD.SHL.U32 R6, R7, 0x400, RZ ;  /* 0x0000040007067824 */ /* 0x000fe200078e00ff */
[-C--:B------:R-:W-:Y:S02]  /*b220*/  LOP3.LUT R11, R11, R13.reuse, RZ, 0x3c, !PT ;  /* 0x0000000d0b0b7212 */ /* 0x080fe400078e3cff */
[----:B------:R-:W-:Y:S02]  /*b230*/  LOP3.LUT R7, R9, R13, RZ, 0x3c, !PT ;  /* 0x0000000d09077212 */ /* 0x000fe400078e3cff */
[----:B------:R-:W-:-:S02]  /*b240*/  LOP3.LUT R6, R6, 0x7ffff000, RZ, 0xc0, !PT ;  /* 0x7ffff00006067812 */ /* 0x000fc400078ec0ff */
[--C-:B------:R-:W-:Y:S02]  /*b250*/  IADD3 R10, R11, R12, R8.reuse ;  /* 0x0000000c0b0a7210 */ /* 0x100fe40007ffe008 */
[----:B------:R-:W-:Y:S02]  /*b260*/  IADD3 R6, R7, R6, R8 ;  /* 0x0000000607067210 */ /* 0x000fe40007ffe008 */
[----:B------:R-:W-:-:S03]  /*b270*/  SHF.L.U32 R32, R10, 0x1, RZ ;  /* 0x000000010a207819 */ /* 0x000fc600000006ff */
[----:B------:R-:W-:Y:S01]  /*b280*/  IMAD.SHL.U32 R30, R6, 0x2, RZ ;  /* 0x00000002061e7824 */ /* 0x000fe200078e00ff */
[----:B------:R-:W-:Y:S01]  /*b290*/  SHF.L.U32 R6, R49, 0x10, RZ ;  /* 0x0000001031067819 */ /* 0x000fe200000006ff */
[----:B------:R-:W1:Y:S04]  /*b2a0*/  LDS.128 R12, [R32+0x6100] ;  /* 0x00610000200c7984 */ /* 0x000e680000000c00 */
[----:B------:R-:W2:Y:S01]  /*b2b0*/  LDS.128 R8, [R30+0x6100] ;  /* 0x006100001e087984 */ /* 0x000ea20000000c00 */
[C---:B-1----:R-:W-:Y:S01]  /*b2c0*/  IMAD.U32 R16, R12.reuse, 0x10000, RZ ;  /* 0x000100000c107824 */ /* 0x042fe200078e00ff */
[----:B------:R-:W-:Y:S01]  /*b2d0*/  LOP3.LUT R18, R12, 0xffff0000, RZ, 0xc0, !PT ;  /* 0xffff00000c127812 */ /* 0x000fe200078ec0ff */
[----:B------:R-:W-:Y:S01]  /*b2e0*/  IMAD.U32 R12, R42, 0x10000, RZ ;  /* 0x000100002a0c7824 */ /* 0x000fe200078e00ff */
[C---:B------:R-:W-:Y:S01]  /*b2f0*/  LOP3.LUT R21, R14.reuse, 0xffff0000, RZ, 0xc0, !PT ;  /* 0xffff00000e157812 */ /* 0x040fe200078ec0ff */
[----:B------:R-:W-:Y:S01]  /*b300*/  IMAD.U32 R17, R14, 0x10000, RZ ;  /* 0x000100000e117824 */ /* 0x000fe200078e00ff */
[C---:B--2---:R-:W-:Y:S01]  /*b310*/  SHF.L.U32 R7, R8.reuse, 0x10, RZ ;  /* 0x0000001008077819 */ /* 0x044fe200000006ff */
[----:B------:R-:W-:Y:S01]  /*b320*/  IMAD.U32 R25, R15, 0x10000, RZ ;  /* 0x000100000f197824 */ /* 0x000fe200078e00ff */
[----:B------:R-:W-:Y:S01]  /*b330*/  LOP3.LUT R14, R8, 0xffff0000, RZ, 0xc0, !PT ;  /* 0xffff0000080e7812 */ /* 0x000fe200078ec0ff */
[----:B------:R-:W-:Y:S01]  /*b340*/  IMAD.U32 R20, R9, 0x10000, RZ ;  /* 0x0001000009147824 */ /* 0x000fe200078e00ff */
[----:B------:R-:W-:Y:S01]  /*b350*/  SHF.L.U32 R22, R13, 0x10, RZ ;  /* 0x000000100d167819 */ /* 0x000fe200000006ff */
[----:B------:R-:W-:Y:S01]  /*b360*/  FMUL.FTZ R8, R7, R12 ;  /* 0x0000000c07087220 */ /* 0x000fe20000410000 */
[----:B------:R-:W-:Y:S01]  /*b370*/  LOP3.LUT R27, R13, 0xffff0000, RZ, 0xc0, !PT ;  /* 0xffff00000d1b7812 */ /* 0x000fe200078ec0ff */
[----:B------:R-:W-:Y:S01]  /*b380*/  IMAD.U32 R13, R10, 0x10000, RZ ;  /* 0x000100000a0d7824 */ /* 0x000fe200078e00ff */
[----:B------:R-:W-:Y:S01]  /*b390*/  LOP3.LUT R26, R15, 0xffff0000, RZ, 0xc0, !PT ;  /* 0xffff00000f1a7812 */ /* 0x000fe200078ec0ff */
[-C--:B------:R-:W-:Y:S01]  /*b3a0*/  FFMA.FTZ R35, R16, R6.reuse, -R8 ;  /* 0x0000000610237223 */ /* 0x080fe20000010808 */
[----:B------:R-:W-:Y:S01]  /*b3b0*/  LOP3.LUT R24, R9, 0xffff0000, RZ, 0xc0, !PT ;  /* 0xffff000009187812 */ /* 0x000fe200078ec0ff */
[----:B------:R-:W-:Y:S01]  /*b3c0*/  IMAD.U32 R19, R11, 0x10000, RZ ;  /* 0x000100000b137824 */ /* 0x000fe200078e00ff */
[----:B------:R-:W-:Y:S01]  /*b3d0*/  LOP3.LUT R15, R10, 0xffff0000, RZ, 0xc0, !PT ;  /* 0xffff00000a0f7812 */ /* 0x000fe200078ec0ff */
[----:B------:R-:W-:Y:S01]  /*b3e0*/  FMUL.FTZ R10, R7, R6 ;  /* 0x00000006070a7220 */ /* 0x000fe20000410000 */
[----:B------:R-:W-:Y:S01]  /*b3f0*/  LOP3.LUT R9, R42, 0xffff0000, RZ, 0xc0, !PT ;  /* 0xffff00002a097812 */ /* 0x000fe200078ec0ff */
[----:B------:R-:W-:Y:S01]  /*b400*/  IMAD.U32 R6, R45, 0x10000, RZ ;  /* 0x000100002d067824 */ /* 0x000fe200078e00ff */
[----:B------:R-:W-:Y:S01]  /*b410*/  SHF.L.U32 R8, R41, 0x10, RZ ;  /* 0x0000001029087819 */ /* 0x000fe200000006ff */
[----:B------:R-:W-:Y:S01]  /*b420*/  FFMA.FTZ R34, R16, R12, R10 ;  /* 0x0000000c10227223 */ /* 0x000fe2000001000a */
[----:B------:R-:W-:Y:S01]  /*b430*/  LOP3.LUT R23, R11, 0xffff0000, RZ, 0xc0, !PT ;  /* 0xffff00000b177812 */ /* 0x000fe200078ec0ff */
[----:B------:R-:W-:Y:S01]  /*b440*/  FMUL.FTZ R11, R14, R9 ;  /* 0x000000090e0b7220 */ /* 0x000fe20000410000 */
[----:B------:R-:W-:Y:S01]  /*b450*/  LOP3.LUT R7, R49, 0xffff0000, RZ, 0xc0, !PT ;  /* 0xffff000031077812 */ /* 0x000fe200078ec0ff */
[----:B------:R-:W-:Y:S01]  /*b460*/  FMUL.FTZ R10, R13, R8 ;  /* 0x000000080d0a7220 */ /* 0x000fe20000410000 */
[----:B------:R-:W-:-:S03]  /*b470*/  LOP3.LUT R12, R41, 0xffff0000, RZ, 0xc0, !PT ;  /* 0xffff0000290c7812 */ /* 0x000fc600078ec0ff */
[-C--:B------:R-:W-:Y:S02]  /*b480*/  FMUL.FTZ R14, R14, R7.reuse ;  /* 0x000000070e0e7220 */ /* 0x080fe40000410000 */
[C---:B------:R-:W-:Y:S02]  /*b490*/  FFMA.FTZ R33, R18.reuse, R7, -R11 ;  /* 0x0000000712217223 */ /* 0x040fe4000001080b */
[-C--:B------:R-:W-:Y:S02]  /*b4a0*/  FMUL.FTZ R7, R13, R6.reuse ;  /* 0x000000060d077220 */ /* 0x080fe40000410000 */
[----:B------:R-:W-:Y:S01]  /*b4b0*/  FFMA.FTZ R29, R17, R6, -R10 ;  /* 0x00000006111d7223 */ /* 0x000fe2000001080a */
[----:B------:R-:W-:Y:S01]  /*b4c0*/  LOP3.LUT R6, R45, 0xffff0000, RZ, 0xc0, !PT ;  /* 0xffff00002d067812 */ /* 0x000fe200078ec0ff */
[----:B------:R-:W-:Y:S02]  /*b4d0*/  FFMA.FTZ R31, R18, R9, R14 ;  /* 0x00000009121f7223 */ /* 0x000fe4000001000e */
[----:B------:R-:W-:Y:S01]  /*b4e0*/  FFMA.FTZ R28, R17, R8, R7 ;  /* 0x00000008111c7223 */ /* 0x000fe20000010007 */
[----:B------:R-:W-:Y:S01]  /*b4f0*/  SHF.L.U32 R7, R43, 0x10, RZ ;  /* 0x000000102b077819 */ /* 0x000fe200000006ff */
[----:B------:R-:W-:-:S02]  /*b500*/  FMUL.FTZ R9, R15, R12 ;  /* 0x0000000c0f097220 */ /* 0x000fc40000410000 */
[-C--:B------:R-:W-:Y:S02]  /*b510*/  FMUL.FTZ R13, R15, R6.reuse ;  /* 0x000000060f0d7220 */ /* 0x080fe40000410000 */
[----:B------:R-:W-:Y:S02]  /*b520*/  IMAD.U32 R8, R50, 0x10000, RZ ;  /* 0x0001000032087824 */ /* 0x000fe400078e00ff */
[----:B------:R-:W-:Y:S02]  /*b530*/  IMAD.U32 R10, R44, 0x10000, RZ ;  /* 0x000100002c0a7824 */ /* 0x000fe400078e00ff */
[C---:B------:R-:W-:Y:S01]  /*b540*/  FFMA.FTZ R14, R21.reuse, R6, -R9 ;  /* 0x00000006150e7223 */ /* 0x040fe20000010809 */
[----:B------:R-:W-:Y:S01]  /*b550*/  SHF.L.U32 R6, R46, 0x10, RZ ;  /* 0x000000102e067819 */ /* 0x000fe200000006ff */
[----:B------:R-:W-:Y:S02]  /*b560*/  FMUL.FTZ R11, R20, R7 ;  /* 0x00000007140b7220 */ /* 0x000fe40000410000 */
[----:B------:R-:W-:Y:S01]  /*b570*/  FFMA.FTZ R21, R21, R12, R13 ;  /* 0x0000000c15157223 */ /* 0x000fe2000001000d */
[----:B------:R-:W-:Y:S01]  /*b580*/  F2FP.BF16.PACK_AB R14, R14, R29 ;  /* 0x0000001d0e0e723e */ /* 0x000fe200000010ff */
        /* <DEDUP_REMOVED lines=15> */
[----:B------:R-:W-:Y:S02]  /*b680*/  FFMA.FTZ R13, R27, R9, -R13 ;  /* 0x000000091b0d7223 */ /* 0x000fe4000001080d */
[C---:B------:R-:W-:Y:S01]  /*b690*/  FFMA.FTZ R15, R26.reuse, R8, -R11 ;  /* 0x000000081a0f7223 */ /* 0x040fe2000001080b */
        /* <DEDUP_REMOVED lines=11> */
.L_x_133:
[----:B------:R-:W-:Y:S05]  /*b750*/  BSYNC B0 ;  /* 0x0000000000007941 */ /* 0x000fea0003800000 */
.L_x_132:
[----:B------:R-:W-:-:S04]  /*b760*/  IADD3 R6, R66, 0x20, RZ ;  /* 0x0000002042067810 */ /* 0x000fc80007ffe0ff */
[----:B------:R-:W-:-:S13]  /*b770*/  ISETP.GE.AND P0, PT, R6, c[0x0][0x27c], PT ;  /* 0x00009f0006007a0c */ /* 0x000fda0003f06270 */
[----:B------:R-:W-:Y:S05]  /*b780*/  @P0 BRA `(.L_x_129) ;  /* 0x0000069000000947 */ /* 0x000fea0003800000 */
[----:B-1----:R-:W-:Y:S01]  /*b790*/  SHF.R.S32.HI R10, RZ, 0x1f, R6 ;  /* 0x0000001fff0a7819 */ /* 0x002fe20000011406 */
[----:B------:R-:W-:Y:S01]  /*b7a0*/  IMAD.SHL.U32 R11, R62, 0x40, RZ ;  /* 0x000000403e0b7824 */ /* 0x000fe200078e00ff */
[----:B------:R-:W-:Y:S01]  /*b7b0*/  LEA.HI R9, R64, R64, RZ, 0x1 ;  /* 0x0000004040097211 */ /* 0x000fe200078f08ff */
[----:B------:R-:W-:Y:S01]  /*b7c0*/  IMAD.MOV.U32 R12, RZ, RZ, c[0x0][0x27c] ;  /* 0x00009f00ff0c7624 */ /* 0x000fe200078e00ff */
[CC--:B------:R-:W-:Y:S02]  /*b7d0*/  LEA.HI R8, R10.reuse, R6.reuse, RZ, 0x3 ;  /* 0x000000060a087211 */ /* 0x0c0fe400078f18ff */
[----:B------:R-:W-:Y:S02]  /*b7e0*/  LOP3.LUT R9, R9, 0x7fffffe, RZ, 0xc0, !PT ;  /* 0x07fffffe09097812 */ /* 0x000fe400078ec0ff */
[----:B------:R-:W-:Y:S02]  /*b7f0*/  LEA.HI R10, R10, R6, RZ, 0x5 ;  /* 0x000000060a0a7211 */ /* 0x000fe400078f28ff */
[----:B------:R-:W-:-:S02]  /*b800*/  SHF.R.S32.HI R7, RZ, 0x3, R8 ;  /* 0x00000003ff077819 */ /* 0x000fc40000011408 */
[----:B------:R-:W-:Y:S01]  /*b810*/  LOP3.LUT R6, R11, 0xc0, RZ, 0xc0, !PT ;  /* 0x000000c00b067812 */ /* 0x000fe200078ec0ff */
[----:B------:R-:W-:Y:S01]  /*b820*/  IMAD.SHL.U32 R10, R10, 0x80, RZ ;  /* 0x000000800a0a7824 */ /* 0x000fe200078e00ff */
[----:B------:R-:W-:Y:S02]  /*b830*/  IADD3 R9, R64, -R9, RZ ;  /* 0x8000000940097210 */ /* 0x000fe40007ffe0ff */
[----:B------:R-:W-:Y:S02]  /*b840*/  LEA.HI R7, R12, R7, RZ, 0x1d ;  /* 0x000000070c077211 */ /* 0x000fe400078fe8ff */
[----:B------:R-:W-:Y:S01]  /*b850*/  LOP3.LUT R11, R6, 0x18, R8, 0xf8, !PT ;  /* 0x00000018060b7812 */ /* 0x000fe200078ef808 */
[----:B------:R-:W-:Y:S01]  /*b860*/  IMAD R8, R65, 0x8, R9 ;  /* 0x0000000841087824 */ /* 0x000fe200078e0209 */
[----:B------:R-:W-:Y:S02]  /*b870*/  SHF.R.U32.HI R13, RZ, 0x3, R6 ;  /* 0x00000003ff0d7819 */ /* 0x000fe40000011606 */
[----:B------:R-:W-:-:S02]  /*b880*/  LOP3.LUT R12, R10, 0x7ffff000, RZ, 0xc0, !PT ;  /* 0x7ffff0000a0c7812 */ /* 0x000fc400078ec0ff */
[----:B------:R-:W-:Y:S02]  /*b890*/  SHF.R.S32.HI R9, RZ, 0x1f, R7 ;  /* 0x0000001fff097819 */ /* 0x000fe40000011407 */
[----:B------:R-:W-:Y:S02]  /*b8a0*/  LOP3.LUT R10, R11, R13, RZ, 0x3c, !PT ;  /* 0x0000000d0b0a7212 */ /* 0x000fe400078e3cff */
[----:B------:R-:W-:Y:S01]  /*b8b0*/  SHF.L.U32 R11, R8, 0x5, RZ ;  /* 0x00000005080b7819 */ /* 0x000fe200000006ff */
[----:B------:R-:W-:Y:S01]  /*b8c0*/  IMAD.SHL.U32 R8, R7, 0x8, RZ ;  /* 0x0000000807087824 */ /* 0x000fe200078e00ff */
[----:B------:R-:W-:Y:S02]  /*b8d0*/  LEA.HI R7, R9, R7, RZ, 0x2 ;  /* 0x0000000709077211 */ /* 0x000fe400078f10ff */
[----:B------:R-:W-:Y:S02]  /*b8e0*/  IADD3 R9, R10, R12, R11 ;  /* 0x0000000c0a097210 */ /* 0x000fe40007ffe00b */
[----:B------:R-:W-:Y:S01]  /*b8f0*/  LOP3.LUT R8, R6, 0x18, R8, 0xf8, !PT ;  /* 0x0000001806087812 */ /* 0x000fe200078ef808 */
[----:B------:R-:W-:Y:S01]  /*b900*/  IMAD.SHL.U32 R6, R7, 0x400, RZ ;  /* 0x0000040007067824 */ /* 0x000fe200078e00ff */
[----:B------:R-:W-:Y:S01]  /*b910*/  SHF.L.U32 R34, R9, 0x1, RZ ;  /* 0x0000000109227819 */ /* 0x000fe200000006ff */
[----:B------:R-:W-:Y:S01]  /*b920*/  IMAD.U32 R7, R55, 0x10000, RZ ;  /* 0x0001000037077824 */ /* 0x000fe200078e00ff */
[----:B------:R-:W-:-:S02]  /*b930*/  LOP3.LUT R8, R8, R13, RZ, 0x3c, !PT ;  /* 0x0000000d08087212 */ /* 0x000fc400078e3cff */
[----:B------:R-:W-:Y:S01]  /*b940*/  LOP3.LUT R6, R6, 0x7ffff000, RZ, 0xc0, !PT ;  /* 0x7ffff00006067812 */ /* 0x000fe200078ec0ff */
[----:B------:R-:W1:Y:S03]  /*b950*/  LDS.128 R12, [R34+0x6100] ;  /* 0x00610000220c7984 */ /* 0x000e660000000c00 */
[----:B------:R-:W-:-:S05]  /*b960*/  IADD3 R6, R8, R6, R11 ;  /* 0x0000000608067210 */ /* 0x000fca0007ffe00b */
[----:B------:R-:W-:Y:S01]  /*b970*/  IMAD.SHL.U32 R31, R6, 0x2, RZ ;  /* 0x00000002061f7824 */ /* 0x000fe200078e00ff */
[----:B------:R-:W-:-:S04]  /*b980*/  LOP3.LUT R6, R47, 0xffff0000, RZ, 0xc0, !PT ;  /* 0xffff00002f067812 */ /* 0x000fc800078ec0ff */
[----:B------:R-:W2:Y:S01]  /*b990*/  LDS.128 R8, [R31+0x6100] ;  /* 0x006100001f087984 */ /* 0x000ea20000000c00 */
[C---:B-1----:R-:W-:Y:S01]  /*b9a0*/  SHF.L.U32 R22, R13.reuse, 0x10, RZ ;  /* 0x000000100d167819 */ /* 0x042fe200000006ff */
[----:B------:R-:W-:Y:S01]  /*b9b0*/  IMAD.U32 R18, R12, 0x10000, RZ ;  /* 0x000100000c127824 */ /* 0x000fe200078e00ff */
[----:B------:R-:W-:Y:S01]  /*b9c0*/  LOP3.LUT R28, R13, 0xffff0000, RZ, 0xc0, !PT ;  /* 0xffff00000d1c7812 */ /* 0x000fe200078ec0ff */
[----:B------:R-:W-:Y:S01]  /*b9d0*/  IMAD.U32 R16, R14, 0x10000, RZ ;  /* 0x000100000e107824 */ /* 0x000fe200078e00ff */
[----:B------:R-:W-:Y:S01]  /*b9e0*/  LOP3.LUT R21, R12, 0xffff0000, RZ, 0xc0, !PT ;  /* 0xffff00000c157812 */ /* 0x000fe200078ec0ff */
[----:B------:R-:W-:Y:S01]  /*b9f0*/  IMAD.U32 R25, R15, 0x10000, RZ ;  /* 0x000100000f197824 */ /* 0x000fe200078e00ff */
[----:B------:R-:W-:Y:S02]  /*ba00*/  SHF.L.U32 R13, R47, 0x10, RZ ;  /* 0x000000102f0d7819 */ /* 0x000fe400000006ff */
[----:B------:R-:W-:Y:S02]  /*ba10*/  LOP3.LUT R17, R14, 0xffff0000, RZ, 0xc0, !PT ;  /* 0xffff00000e117812 */ /* 0x000fe400078ec0ff */
[----:B------:R-:W-:Y:S01]  /*ba20*/  LOP3.LUT R27, R15, 0xffff0000, RZ, 0xc0, !PT ;  /* 0xffff00000f1b7812 */ /* 0x000fe200078ec0ff */
[----:B--2---:R-:W-:Y:S01]  /*ba30*/  IMAD.U32 R12, R10, 0x10000, RZ ;  /* 0x000100000a0c7824 */ /* 0x004fe200078e00ff */
[C---:B------:R-:W-:Y:S01]  /*ba40*/  LOP3.LUT R15, R8.reuse, 0xffff0000, RZ, 0xc0, !PT ;  /* 0xffff0000080f7812 */ /* 0x040fe200078ec0ff */
[----:B------:R-:W-:Y:S01]  /*ba50*/  IMAD.U32 R14, R8, 0x10000, RZ ;  /* 0x00010000080e7824 */ /* 0x000fe200078e00ff */
[----:B------:R-:W-:Y:S01]  /*ba60*/  LOP3.LUT R10, R10, 0xffff0000, RZ, 0xc0, !PT ;  /* 0xffff00000a0a7812 */ /* 0x000fe200078ec0ff */
[C---:B------:R-:W-:Y:S01]  /*ba70*/  FMUL.FTZ R8, R12.reuse, R13 ;  /* 0x0000000d0c087220 */ /* 0x040fe20000410000 */
[C---:B------:R-:W-:Y:S01]  /*ba80*/  SHF.L.U32 R20, R9.reuse, 0x10, RZ ;  /* 0x0000001009147819 */ /* 0x040fe200000006ff */
[-C--:B------:R-:W-:Y:S01]  /*ba90*/  FMUL.FTZ R12, R12, R7.reuse ;  /* 0x000000070c0c7220 */ /* 0x080fe20000410000 */
[----:B------:R-:W-:Y:S01]  /*baa0*/  LOP3.LUT R24, R9, 0xffff0000, RZ, 0xc0, !PT ;  /* 0xffff000009187812 */ /* 0x000fe200078ec0ff */
[----:B------:R-:W-:Y:S01]  /*bab0*/  FFMA.FTZ R36, R16, R7, -R8 ;  /* 0x0000000710247223 */ /* 0x000fe20000010808 */
[----:B------:R-:W-:Y:S01]  /*bac0*/  LOP3.LUT R7, R55, 0xffff0000, RZ, 0xc0, !PT ;  /* 0xffff000037077812 */ /* 0x000fe200078ec0ff */
[C---:B------:R-:W-:Y:S01]  /*bad0*/  IMAD.U32 R19, R11.reuse, 0x10000, RZ ;  /* 0x000100000b137824 */ /* 0x040fe200078e00ff */
[----:B------:R-:W-:Y:S01]  /*bae0*/  LOP3.LUT R23, R11, 0xffff0000, RZ, 0xc0, !PT ;  /* 0xffff00000b177812 */ /* 0x000fe200078ec0ff */
[----:B------:R-:W-:Y:S01]  /*baf0*/  FMUL.FTZ R11, R10, R6 ;  /* 0x000000060a0b7220 */ /* 0x000fe20000410000 */
[----:B------:R-:W-:Y:S01]  /*bb00*/  SHF.L.U32 R9, R54, 0x10, RZ ;  /* 0x0000001036097819 */ /* 0x000fe200000006ff */
[----:B------:R-:W-:-:S02]  /*bb10*/  IMAD.U32 R8, R58, 0x10000, RZ ;  /* 0x000100003a087824 */ /* 0x000fc400078e00ff */
[----:B------:R-:W-:Y:S02]  /*bb20*/  FMUL.FTZ R10, R10, R7 ;  /* 0x000000070a0a7220 */ /* 0x000fe40000410000 */
[----:B------:R-:W-:Y:S01]  /*bb30*/  FFMA.FTZ R35, R16, R13, R12 ;  /* 0x0000000d10237223 */ /* 0x000fe2000001000c */
[----:B------:R-:W-:Y:S01]  /*bb40*/  LOP3.LUT R12, R54, 0xffff0000, RZ, 0xc0, !PT ;  /* 0xffff0000360c7812 */ /* 0x000fe200078ec0ff */
[----:B------:R-:W-:Y:S02]  /*bb50*/  FFMA.FTZ R33, R17, R7, -R11 ;  /* 0x0000000711217223 */ /* 0x000fe4000001080b */
[CC--:B------:R-:W-:Y:S02]  /*bb60*/  FMUL.FTZ R7, R14.reuse, R9.reuse ;  /* 0x000000090e077220 */ /* 0x0c0fe40000410000 */
[----:B------:R-:W-:Y:S01]  /*bb70*/  FMUL.FTZ R11, R14, R8 ;  /* 0x000000080e0b7220 */ /* 0x000fe20000410000 */
[----:B------:R-:W-:Y:S01]  /*bb80*/  F2FP.BF16.PACK_AB R14, R33, R36 ;  /* 0x00000024210e723e */ /* 0x000fe200000010ff */
[----:B------:R-:W-:Y:S01]  /*bb90*/  FFMA.FTZ R32, R17, R6, R10 ;  /* 0x0000000611207223 */ /* 0x000fe2000001000a */
[----:B------:R-:W-:Y:S01]  /*bba0*/  LOP3.LUT R6, R58, 0xffff0000, RZ, 0xc0, !PT ;  /* 0xffff00003a067812 */ /* 0x000fe200078ec0ff */
[C---:B------:R-:W-:Y:S01]  /*bbb0*/  FFMA.FTZ R30, R18.reuse, R8, -R7 ;  /* 0x00000008121e7223 */ /* 0x040fe20000010807 */
[----:B------:R-:W-:Y:S01]  /*bbc0*/  SHF.L.U32 R7, R57, 0x10, RZ ;  /* 0x0000001039077819 */ /* 0x000fe200000006ff */
[----:B------:R-:W-:-:S02]  /*bbd0*/  FFMA.FTZ R29, R18, R9, R11 ;  /* 0x00000009121d7223 */ /* 0x000fc4000001000b */
[C---:B------:R-:W-:Y:S02]  /*bbe0*/  FMUL.FTZ R9, R15.reuse, R12 ;  /* 0x0000000c0f097220 */ /* 0x040fe40000410000 */
[-C--:B------:R-:W-:Y:S02]  /*bbf0*/  FMUL.FTZ R13, R15, R6.reuse ;  /* 0x000000060f0d7220 */ /* 0x080fe40000410000 */
[----:B------:R-:W-:Y:S02]  /*bc00*/  IMAD.U32 R8, R63, 0x10000, RZ ;  /* 0x000100003f087824 */ /* 0x000fe400078e00ff */
[----:B------:R-:W-:Y:S02]  /*bc10*/  IMAD.U32 R10, R60, 0x10000, RZ ;  /* 0x000100003c0a7824 */ /* 0x000fe400078e00ff */
[----:B------:R-:W-:Y:S01]  /*bc20*/  FFMA.FTZ R26, R21, R6, -R9 ;  /* 0x00000006151a7223 */ /* 0x000fe20000010809 */
[----:B------:R-:W-:Y:S01]  /*bc30*/  SHF.L.U32 R6, R61, 0x10, RZ ;  /* 0x000000103d067819 */ /* 0x000fe200000006ff */
[----:B------:R-:W-:-:S02]  /*bc40*/  FMUL.FTZ R11, R20, R7 ;  /* 0x00000007140b7220 */ /* 0x000fc40000410000 */
[----:B------:R-:W-:Y:S02]  /*bc50*/  FFMA.FTZ R21, R21, R12, R13 ;  /* 0x0000000c15157223 */ /* 0x000fe4000001000d */
[----:B------:R-:W-:Y:S02]  /*bc60*/  FMUL.FTZ R9, R20, R8 ;  /* 0x0000000814097220 */ /* 0x000fe40000410000 */
[----:B------:R-:W-:Y:S02]  /*bc70*/  FMUL.FTZ R12, R19, R10 ;  /* 0x0000000a130c7220 */ /* 0x000fe40000410000 */
[C---:B------:R-:W-:Y:S01]  /*bc80*/  FFMA.FTZ R20, R22.reuse, R8, -R11 ;  /* 0x0000000816147223 */ /* 0x040fe2000001080b */
        /* <DEDUP_REMOVED lines=25> */
.L_x_129:
[----:B------:R-:W-:Y:S05]  /*be20*/  BSYNC B1 ;  /* 0x0000000000017941 */ /* 0x000fea0003800000 */
.L_x_128:
[----:B------:R-:W-:-:S04]  /*be30*/  IADD3 R17, R64, 0x40, RZ ;  /* 0x0000004040117810 */ /* 0x000fc80007ffe0ff */
[----:B------:R-:W-:-:S13]  /*be40*/  ISETP.GE.AND P0, PT, R17, R51, PT ;  /* 0x000000331100720c */ /* 0x000fda0003f06270 */
[----:B------:R-:W-:Y:S05]  /*be50*/  @P0 BRA `(.L_x_115) ;  /* 0x000014a000000947 */ /* 0x000fea0003800000 */
[----:B------:R-:W-:Y:S01]  /*be60*/  ISETP.GE.AND P0, PT, R66, c[0x0][0x27c], PT ;  /* 0x00009f0042007a0c */ /* 0x000fe20003f06270 */
[----:B------:R-:W-:-:S12]  /*be70*/  BSSY B0, `(.L_x_134) ;  /* 0x0000068000007945 */ /* 0x000fd80003800000 */
[----:B------:R-:W-:Y:S05]  /*be80*/  @P0 BRA `(.L_x_135) ;  /* 0x0000066000000947 */ /* 0x000fea0003800000 */
[----:B-1----:R-:W-:Y:S01]  /*be90*/  IMAD.MOV.U32 R10, RZ, RZ, c[0x0][0x27c] ;  /* 0x00009f00ff0a7624 */ /* 0x002fe200078e00ff */
[----:B------:R-:W-:Y:S02]  /*bea0*/  SHF.R.S32.HI R6, RZ, 0x1f, R17 ;  /* 0x0000001fff067819 */ /* 0x000fe40000011411 */
[----:B------:R-:W-:Y:S02]  /*beb0*/  LEA.HI R9, R17, R17, RZ, 0x1 ;  /* 0x0000001111097211 */ /* 0x000fe400078f08ff */
[----:B------:R-:W-:Y:S02]  /*bec0*/  LEA.HI R10, R10, R59, RZ, 0x1d ;  /* 0x0000003b0a0a7211 */ /* 0x000fe400078fe8ff */
[----:B------:R-:W-:Y:S01]  /*bed0*/  LEA.HI R6, R6, R17, RZ, 0x3 ;  /* 0x0000001106067211 */ /* 0x000fe200078f18ff */
[C---:B------:R-:W-:Y:S01]  /*bee0*/  IMAD.SHL.U32 R8, R9.reuse, 0x20, RZ ;  /* 0x0000002009087824 */ /* 0x040fe200078e00ff */
[----:B------:R-:W-:Y:S02]  /*bef0*/  LOP3.LUT R9, R9, 0x7fffffe, RZ, 0xc0, !PT ;  /* 0x07fffffe09097812 */ /* 0x000fe400078ec0ff */
[----:B------:R-:W-:-:S02]  /*bf00*/  SHF.R.S32.HI R11, RZ, 0x1f, R10 ;  /* 0x0000001fff0b7819 */ /* 0x000fc4000001140a */
[----:B------:R-:W-:Y:S02]  /*bf10*/  SHF.L.U32 R7, R6, 0x5, RZ ;  /* 0x0000000506077819 */ /* 0x000fe400000006ff */
[----:B------:R-:W-:Y:S01]  /*bf20*/  LOP3.LUT R6, R8, 0xc0, RZ, 0xc0, !PT ;  /* 0x000000c008067812 */ /* 0x000fe200078ec0ff */
[----:B------:R-:W-:Y:S01]  /*bf30*/  IMAD.IADD R8, R17, 0x1, -R9 ;  /* 0x0000000111087824 */ /* 0x000fe200078e0a09 */
[----:B------:R-:W-:Y:S01]  /*bf40*/  LEA.HI R11, R11, R10, RZ, 0x2 ;  /* 0x0000000a0b0b7211 */ /* 0x000fe200078f10ff */
[----:B------:R-:W-:Y:S01]  /*bf50*/  IMAD.SHL.U32 R10, R10, 0x8, RZ ;  /* 0x000000080a0a7824 */ /* 0x000fe200078e00ff */
[----:B------:R-:W-:Y:S02]  /*bf60*/  LOP3.LUT R7, R7, 0xffffff00, RZ, 0xc0, !PT ;  /* 0xffffff0007077812 */ /* 0x000fe400078ec0ff */
[----:B------:R-:W-:Y:S02]  /*bf70*/  LOP3.LUT R9, R6, 0x18, R66, 0xf8, !PT ;  /* 0x0000001806097812 */ /* 0x000fe400078ef842 */
[----:B------:R-:W-:-:S02]  /*bf80*/  SHF.R.U32.HI R12, RZ, 0x3, R6 ;  /* 0x00000003ff0c7819 */ /* 0x000fc40000011606 */
[----:B------:R-:W-:Y:S02]  /*bf90*/  LEA R7, R8, R7, 0x5 ;  /* 0x0000000708077211 */ /* 0x000fe400078e28ff */
[----:B------:R-:W-:Y:S01]  /*bfa0*/  LOP3.LUT R8, R6, 0x18, R10, 0xf8, !PT ;  /* 0x0000001806087812 */ /* 0x000fe200078ef80a */
[----:B------:R-:W-:Y:S01]  /*bfb0*/  IMAD.SHL.U32 R6, R11, 0x400, RZ ;  /* 0x000004000b067824 */ /* 0x000fe200078e00ff */
[-C--:B------:R-:W-:Y:S02]  /*bfc0*/  LOP3.LUT R9, R9, R12.reuse, RZ, 0x3c, !PT ;  /* 0x0000000c09097212 */ /* 0x080fe400078e3cff */
[----:B------:R-:W-:Y:S02]  /*bfd0*/  LOP3.LUT R8, R8, R12, RZ, 0x3c, !PT ;  /* 0x0000000c08087212 */ /* 0x000fe400078e3cff */
[----:B------:R-:W-:Y:S01]  /*bfe0*/  LOP3.LUT R6, R6, 0x7ffff000, RZ, 0xc0, !PT ;  /* 0x7ffff00006067812 */ /* 0x000fe200078ec0ff */
[----:B------:R-:W-:-:S03]  /*bff0*/  IMAD.IADD R9, R7, 0x1, R9 ;  /* 0x0000000107097824 */ /* 0x000fc600078e0209 */
[----:B------:R-:W-:Y:S01]  /*c000*/  IADD3 R6, R8, R6, R7 ;  /* 0x0000000608067210 */ /* 0x000fe20007ffe007 */
[----:B------:R-:W-:Y:S01]  /*c010*/  IMAD.U32 R7, R53, 0x10000, RZ ;  /* 0x0001000035077824 */ /* 0x000fe200078e00ff */
[----:B------:R-:W-:-:S03]  /*c020*/  SHF.L.U32 R34, R9, 0x1, RZ ;  /* 0x0000000109227819 */ /* 0x000fc600000006ff */
[----:B------:R-:W-:Y:S01]  /*c030*/  IMAD.SHL.U32 R32, R6, 0x2, RZ ;  /* 0x0000000206207824 */ /* 0x000fe200078e00ff */
[----:B------:R-:W-:Y:S01]  /*c040*/  LOP3.LUT R6, R37, 0xffff0000, RZ, 0xc0, !PT ;  /* 0xffff000025067812 */ /* 0x000fe200078ec0ff */
[----:B------:R-:W1:Y:S04]  /*c050*/  LDS.128 R12, [R34+0x6100] ;  /* 0x00610000220c7984 */ /* 0x000e680000000c00 */
[----:B------:R-:W2:Y:S01]  /*c060*/  LDS.128 R8, [R32+0x6100] ;  /* 0x0061000020087984 */ /* 0x000ea20000000c00 */
[C---:B-1----:R-:W-:Y:S01]  /*c070*/  SHF.L.U32 R23, R13.reuse, 0x10, RZ ;  /* 0x000000100d177819 */ /* 0x042fe200000006ff */
[----:B------:R-:W-:Y:S01]  /*c080*/  IMAD.U32 R19, R12, 0x10000, RZ ;  /* 0x000100000c137824 */ /* 0x000fe200078e00ff */
[----:B------:R-:W-:Y:S01]  /*c090*/  LOP3.LUT R28, R13, 0xffff0000, RZ, 0xc0, !PT ;  /* 0xffff00000d1c7812 */ /* 0x000fe200078ec0ff */
[----:B------:R-:W-:Y:S01]  /*c0a0*/  IMAD.U32 R16, R14, 0x10000, RZ ;  /* 0x000100000e107824 */ /* 0x000fe200078e00ff */
[----:B------:R-:W-:Y:S01]  /*c0b0*/  LOP3.LUT R22, R12, 0xffff0000, RZ, 0xc0, !PT ;  /* 0xffff00000c167812 */ /* 0x000fe200078ec0ff */
[----:B--2---:R-:W-:Y:S01]  /*c0c0*/  IMAD.U32 R12, R10, 0x10000, RZ ;  /* 0x000100000a0c7824 */ /* 0x004fe200078e00ff */
[----:B------:R-:W-:Y:S01]  /*c0d0*/  SHF.L.U32 R13, R37, 0x10, RZ ;  /* 0x00000010250d7819 */ /* 0x000fe200000006ff */
[C---:B------:R-:W-:Y:S01]  /*c0e0*/  IMAD.U32 R26, R15.reuse, 0x10000, RZ ;  /* 0x000100000f1a7824 */ /* 0x040fe200078e00ff */
[----:B------:R-:W-:Y:S01]  /*c0f0*/  LOP3.LUT R18, R14, 0xffff0000, RZ, 0xc0, !PT ;  /* 0xffff00000e127812 */ /* 0x000fe200078ec0ff */
[----:B------:R-:W-:Y:S01]  /*c100*/  IMAD.U32 R14, R8, 0x10000, RZ ;  /* 0x00010000080e7824 */ /* 0x000fe200078e00ff */
[----:B------:R-:W-:-:S02]  /*c110*/  LOP3.LUT R27, R15, 0xffff0000, RZ, 0xc0, !PT ;  /* 0xffff00000f1b7812 */ /* 0x000fc400078ec0ff */
[----:B------:R-:W-:Y:S01]  /*c120*/  LOP3.LUT R15, R8, 0xffff0000, RZ, 0xc0, !PT ;  /* 0xffff0000080f7812 */ /* 0x000fe200078ec0ff */
[-C--:B------:R-:W-:Y:S01]  /*c130*/  FMUL.FTZ R8, R13, R12.reuse ;  /* 0x0000000c0d087220 */ /* 0x080fe20000410000 */
[----:B------:R-:W-:Y:S01]  /*c140*/  LOP3.LUT R10, R10, 0xffff0000, RZ, 0xc0, !PT ;  /* 0xffff00000a0a7812 */ /* 0x000fe200078ec0ff */
[----:B------:R-:W-:Y:S01]  /*c150*/  FMUL.FTZ R12, R7, R12 ;  /* 0x0000000c070c7220 */ /* 0x000fe20000410000 */
[----:B------:R-:W-:Y:S01]  /*c160*/  SHF.L.U32 R20, R11, 0x10, RZ ;  /* 0x000000100b147819 */ /* 0x000fe200000006ff */
[-C--:B------:R-:W-:Y:S01]  /*c170*/  FFMA.FTZ R37, R7, R16.reuse, -R8 ;  /* 0x0000001007257223 */ /* 0x080fe20000010808 */
[----:B------:R-:W-:Y:S01]  /*c180*/  LOP3.LUT R7, R53, 0xffff0000, RZ, 0xc0, !PT ;  /* 0xffff000035077812 */ /* 0x000fe200078ec0ff */
[----:B------:R-:W-:Y:S01]  /*c190*/  FFMA.FTZ R36, R13, R16, R12 ;  /* 0x000000100d247223 */ /* 0x000fe2000001000c */
[----:B------:R-:W-:Y:S01]  /*c1a0*/  LOP3.LUT R24, R11, 0xffff0000, RZ, 0xc0, !PT ;  /* 0xffff00000b187812 */ /* 0x000fe200078ec0ff */
[-C--:B------:R-:W-:Y:S01]  /*c1b0*/  FMUL.FTZ R11, R6, R10.reuse ;  /* 0x0000000a060b7220 */ /* 0x080fe20000410000 */
[----:B------:R-:W-:Y:S01]  /*c1c0*/  SHF.L.U32 R21, R9, 0x10, RZ ;  /* 0x0000001009157819 */ /* 0x000fe200000006ff */
[----:B------:R-:W-:Y:S01]  /*c1d0*/  FMUL.FTZ R10, R7, R10 ;  /* 0x0000000a070a7220 */ /* 0x000fe20000410000 */
        /* <DEDUP_REMOVED lines=10> */
[-C--:B------:R-:W-:Y:S01]  /*c280*/  FFMA.FTZ R31, R8, R19.reuse, -R7 ;  /* 0x00000013081f7223 */ /* 0x080fe20000010807 */
[----:B------:R-:W-:Y:S01]  /*c290*/  SHF.L.U32 R7, R39, 0x10, RZ ;  /* 0x0000001027077819 */ /* 0x000fe200000006ff */
[----:B------:R-:W-:Y:S02]  /*c2a0*/  FFMA.FTZ R30, R9, R19, R11 ;  /* 0x00000013091e7223 */ /* 0x000fe4000001000b */
[-C--:B------:R-:W-:Y:S02]  /*c2b0*/  FMUL.FTZ R9, R12, R15.reuse ;  /* 0x0000000f0c097220 */ /* 0x080fe40000410000 */
[----:B------:R-:W-:-:S02]  /*c2c0*/  FMUL.FTZ R13, R6, R15 ;  /* 0x0000000f060d7220 */ /* 0x000fc40000410000 */
[----:B------:R-:W-:Y:S02]  /*c2d0*/  IMAD.U32 R8, R52, 0x10000, RZ ;  /* 0x0001000034087824 */ /* 0x000fe400078e00ff */
[----:B------:R-:W-:Y:S02]  /*c2e0*/  IMAD.U32 R10, R40, 0x10000, RZ ;  /* 0x00010000280a7824 */ /* 0x000fe400078e00ff */
[-C--:B------:R-:W-:Y:S01]  /*c2f0*/  FFMA.FTZ R29, R6, R22.reuse, -R9 ;  /* 0x00000016061d7223 */ /* 0x080fe20000010809 */
[----:B------:R-:W-:Y:S01]  /*c300*/  SHF.L.U32 R6, R48, 0x10, RZ ;  /* 0x0000001030067819 */ /* 0x000fe200000006ff */
[-C--:B------:R-:W-:Y:S02]  /*c310*/  FMUL.FTZ R11, R7, R21.reuse ;  /* 0x00000015070b7220 */ /* 0x080fe40000410000 */
[----:B------:R-:W-:Y:S02]  /*c320*/  FFMA.FTZ R22, R12, R22, R13 ;  /* 0x000000160c167223 */ /* 0x000fe4000001000d */
[----:B------:R-:W-:-:S02]  /*c330*/  FMUL.FTZ R9, R8, R21 ;  /* 0x0000001508097220 */ /* 0x000fc40000410000 */
[-C--:B------:R-:W-:Y:S02]  /*c340*/  FMUL.FTZ R12, R10, R20.reuse ;  /* 0x000000140a0c7220 */ /* 0x080fe40000410000 */
[-C--:B------:R-:W-:Y:S01]  /*c350*/  FFMA.FTZ R21, R8, R23.reuse, -R11 ;  /* 0x0000001708157223 */ /* 0x080fe2000001080b */
[----:B------:R-:W-:Y:S01]  /*c360*/  LOP3.LUT R8, R48, 0xffff0000, RZ, 0xc0, !PT ;  /* 0xffff000030087812 */ /* 0x000fe200078ec0ff */
[----:B------:R-:W-:Y:S01]  /*c370*/  FFMA.FTZ R19, R7, R23, R9 ;  /* 0x0000001707137223 */ /* 0x000fe20000010009 */
[----:B------:R-:W-:Y:S01]  /*c380*/  LOP3.LUT R7, R39, 0xffff0000, RZ, 0xc0, !PT ;  /* 0xffff000027077812 */ /* 0x000fe200078ec0ff */
[----:B------:R-:W-:Y:S01]  /*c390*/  FMUL.FTZ R11, R6, R20 ;  /* 0x00000014060b7220 */ /* 0x000fe20000410000 */
[----:B------:R-:W-:Y:S01]  /*c3a0*/  LOP3.LUT R9, R52, 0xffff0000, RZ, 0xc0, !PT ;  /* 0xffff000034097812 */ /* 0x000fe200078ec0ff */
[-C--:B------:R-:W-:Y:S01]  /*c3b0*/  FFMA.FTZ R18, R6, R26.reuse, -R12 ;  /* 0x0000001a06127223 */ /* 0x080fe2000001080c */
[----:B------:R-:W-:Y:S01]  /*c3c0*/  LOP3.LUT R6, R40, 0xffff0000, RZ, 0xc0, !PT ;  /* 0xffff000028067812 */ /* 0x000fe200078ec0ff */
[----:B------:R-:W-:-:S02]  /*c3d0*/  FFMA.FTZ R16, R10, R26, R11 ;  /* 0x0000001a0a107223 */ /* 0x000fc4000001000b */
[-C--:B------:R-:W-:Y:S02]  /*c3e0*/  FMUL.FTZ R13, R7, R25.reuse ;  /* 0x00000019070d7220 */ /* 0x080fe40000410000 */
[-C--:B------:R-:W-:Y:S02]  /*c3f0*/  FMUL.FTZ R11, R6, R24.reuse ;  /* 0x00000018060b7220 */ /* 0x080fe40000410000 */
[C---:B------:R-:W-:Y:S02]  /*c400*/  FMUL.FTZ R12, R9.reuse, R25 ;  /* 0x00000019090c7220 */ /* 0x040fe40000410000 */
[C---:B------:R-:W-:Y:S02]  /*c410*/  FMUL.FTZ R10, R8.reuse, R24 ;  /* 0x00000018080a7220 */ /* 0x040fe40000410000 */
[----:B------:R-:W-:Y:S02]  /*c420*/  FFMA.FTZ R13, R9, R28, -R13 ;  /* 0x0000001c090d7223 */ /* 0x000fe4000001080d */
        /* <DEDUP_REMOVED lines=12> */
.L_x_135:
[----:B------:R-:W-:Y:S05]  /*c4f0*/  BSYNC B0 ;  /* 0x0000000000007941 */ /* 0x000fea0003800000 */
.L_x_134:
[----:B------:R-:W-:Y:S01]  /*c500*/  IADD3 R6, R66, 0x10, RZ ;  /* 0x0000001042067810 */ /* 0x000fe20007ffe0ff */
[----:B------:R-:W-:Y:S03]  /*c510*/  BSSY B0, `(.L_x_136) ;  /* 0x000006f000007945 */ /* 0x000fe60003800000 */
[----:B------:R-:W-:-:S13]  /*c520*/  ISETP.GE.AND P0, PT, R6, c[0x0][0x27c], PT ;  /* 0x00009f0006007a0c */ /* 0x000fda0003f06270 */
[----:B------:R-:W-:Y:S05]  /*c530*/  @P0 BRA `(.L_x_137) ;  /* 0x000006c000000947 */ /* 0x000fea0003800000 */
[----:B------:R-:W-:Y:S01]  /*c540*/  SHF.R.S32.HI R7, RZ, 0x1f, R6 ;  /* 0x0000001fff077819 */ /* 0x000fe20000011406 */
[----:B-1----:R-:W-:Y:S01]  /*c550*/  IMAD.MOV.U32 R13, RZ, RZ, c[0x0][0x27c] ;  /* 0x00009f00ff0d7624 */ /* 0x002fe200078e00ff */
[----:B------:R-:W-:Y:S02]  /*c560*/  SHF.R.S32.HI R9, RZ, 0x1f, R17 ;  /* 0x0000001fff097819 */ /* 0x000fe40000011411 */
[CC--:B------:R-:W-:Y:S02]  /*c570*/  LEA.HI R8, R7.reuse, R6.reuse, RZ, 0x3 ;  /* 0x0000000607087211 */ /* 0x0c0fe400078f18ff */
[----:B------:R-:W-:Y:S02]  /*c580*/  LEA.HI R12, R7, R6, RZ, 0x5 ;  /* 0x00000006070c7211 */ /* 0x000fe400078f28ff */
[-C--:B------:R-:W-:Y:S02]  /*c590*/  LEA.HI R11, R17, R17.reuse, RZ, 0x1 ;  /* 0x00000011110b7211 */ /* 0x080fe400078f08ff */
[----:B------:R-:W-:-:S02]  /*c5a0*/  LEA.HI R6, R9, R17, RZ, 0x3 ;  /* 0x0000001109067211 */ /* 0x000fc400078f18ff */
[----:B------:R-:W-:Y:S01]  /*c5b0*/  SHF.R.S32.HI R7, RZ, 0x3, R8 ;  /* 0x00000003ff077819 */ /* 0x000fe20000011408 */
[C---:B------:R-:W-:Y:S01]  /*c5c0*/  IMAD.SHL.U32 R10, R11.reuse, 0x20, RZ ;  /* 0x000000200b0a7824 */ /* 0x040fe200078e00ff */
[----:B------:R-:W-:Y:S01]  /*c5d0*/  LOP3.LUT R11, R11, 0x7fffffe, RZ, 0xc0, !PT ;  /* 0x07fffffe0b0b7812 */ /* 0x000fe200078ec0ff */
[----:B------:R-:W-:Y:S01]  /*c5e0*/  IMAD.SHL.U32 R9, R6, 0x20, RZ ;  /* 0x0000002006097824 */ /* 0x000fe200078e00ff */
[----:B------:R-:W-:Y:S02]  /*c5f0*/  LEA.HI R7, R13, R7, RZ, 0x1d ;  /* 0x000000070d077211 */ /* 0x000fe400078fe8ff */
[----:B------:R-:W-:Y:S01]  /*c600*/  LOP3.LUT R6, R10, 0xc0, RZ, 0xc0, !PT ;  /* 0x000000c00a067812 */ /* 0x000fe200078ec0ff */
[----:B------:R-:W-:Y:S01]  /*c610*/  IMAD.SHL.U32 R10, R12, 0x80, RZ ;  /* 0x000000800c0a7824 */ /* 0x000fe200078e00ff */
[----:B------:R-:W-:Y:S02]  /*c620*/  IADD3 R11, R17, -R11, RZ ;  /* 0x8000000b110b7210 */ /* 0x000fe40007ffe0ff */
[----:B------:R-:W-:-:S02]  /*c630*/  LOP3.LUT R9, R9, 0xffffff00, RZ, 0xc0, !PT ;  /* 0xffffff0009097812 */ /* 0x000fc400078ec0ff */
[----:B------:R-:W-:Y:S02]  /*c640*/  LOP3.LUT R12, R6, 0x18, R8, 0xf8, !PT ;  /* 0x00000018060c7812 */ /* 0x000fe400078ef808 */
[----:B------:R-:W-:Y:S01]  /*c650*/  SHF.R.S32.HI R8, RZ, 0x1f, R7 ;  /* 0x0000001fff087819 */ /* 0x000fe20000011407 */
[----:B------:R-:W-:Y:S01]  /*c660*/  IMAD R16, R11, 0x20, R9 ;  /* 0x000000200b107824 */ /* 0x000fe200078e0209 */
[----:B------:R-:W-:Y:S01]  /*c670*/  SHF.R.U32.HI R13, RZ, 0x3, R6 ;  /* 0x00000003ff0d7819 */ /* 0x000fe20000011606 */
[----:B------:R-:W-:Y:S01]  /*c680*/  IMAD.SHL.U32 R11, R7, 0x8, RZ ;  /* 0x00000008070b7824 */ /* 0x000fe200078e00ff */
[----:B------:R-:W-:Y:S02]  /*c690*/  LEA.HI R7, R8, R7, RZ, 0x2 ;  /* 0x0000000708077211 */ /* 0x000fe400078f10ff */
[----:B------:R-:W-:Y:S02]  /*c6a0*/  LOP3.LUT R9, R10, 0x7ffff000, RZ, 0xc0, !PT ;  /* 0x7ffff0000a097812 */ /* 0x000fe400078ec0ff */
[----:B------:R-:W-:-:S02]  /*c6b0*/  LOP3.LUT R8, R6, 0x18, R11, 0xf8, !PT ;  /* 0x0000001806087812 */ /* 0x000fc400078ef80b */
[----:B------:R-:W-:Y:S02]  /*c6c0*/  SHF.L.U32 R6, R7, 0xa, RZ ;  /* 0x0000000a07067819 */ /* 0x000fe400000006ff */
[-C--:B------:R-:W-:Y:S02]  /*c6d0*/  LOP3.LUT R10, R12, R13.reuse, RZ, 0x3c, !PT ;  /* 0x0000000d0c0a7212 */ /* 0x080fe400078e3cff */
[----:B------:R-:W-:Y:S02]  /*c6e0*/  LOP3.LUT R8, R8, R13, RZ, 0x3c, !PT ;  /* 0x0000000d08087212 */ /* 0x000fe400078e3cff */
[----:B------:R-:W-:Y:S02]  /*c6f0*/  LOP3.LUT R6, R6, 0x7ffff000, RZ, 0xc0, !PT ;  /* 0x7ffff00006067812 */ /* 0x000fe400078ec0ff */
[----:B------:R-:W-:Y:S02]  /*c700*/  IADD3 R9, R10, R16, R9 ;  /* 0x000000100a097210 */ /* 0x000fe40007ffe009 */
[----:B------:R-:W-:-:S02]  /*c710*/  IADD3 R6, R8, R6, R16 ;  /* 0x0000000608067210 */ /* 0x000fc40007ffe010 */
[----:B------:R-:W-:Y:S01]  /*c720*/  SHF.L.U32 R7, R45, 0x10, RZ ;  /* 0x000000102d077819 */ /* 0x000fe200000006ff */
[----:B------:R-:W-:Y:S02]  /*c730*/  IMAD.SHL.U32 R35, R9, 0x2, RZ ;  /* 0x0000000209237824 */ /* 0x000fe400078e00ff */
[----:B------:R-:W-:Y:S01]  /*c740*/  IMAD.SHL.U32 R32, R6, 0x2, RZ ;  /* 0x0000000206207824 */ /* 0x000fe200078e00ff */
[----:B------:R-:W-:Y:S02]  /*c750*/  LOP3.LUT R6, R41, 0xffff0000, RZ, 0xc0, !PT ;  /* 0xffff000029067812 */ /* 0x000fe400078ec0ff */
[----:B------:R-:W1:Y:S04]  /*c760*/  LDS.128 R12, [R35+0x6100] ;  /* 0x00610000230c7984 */ /* 0x000e680000000c00 */
[----:B------:R-:W2:Y:S01]  /*c770*/  LDS.128 R8, [R32+0x6100] ;  /* 0x0061000020087984 */ /* 0x000ea20000000c00 */
[C---:B-1----:R-:W-:Y:S01]  /*c780*/  IMAD.U32 R19, R12.reuse, 0x10000, RZ ;  /* 0x000100000c137824 */ /* 0x042fe200078e00ff */
[----:B------:R-:W-:Y:S01]  /*c790*/  LOP3.LUT R22, R12, 0xffff0000, RZ, 0xc0, !PT ;  /* 0xffff00000c167812 */ /* 0x000fe200078ec0ff */
[----:B------:R-:W-:Y:S01]  /*c7a0*/  IMAD.U32 R16, R14, 0x10000, RZ ;  /* 0x000100000e107824 */ /* 0x000fe200078e00ff */
[----:B------:R-:W-:Y:S01]  /*c7b0*/  SHF.L.U32 R23, R13, 0x10, RZ ;  /* 0x000000100d177819 */ /* 0x000fe200000006ff */
[----:B------:R-:W-:Y:S01]  /*c7c0*/  IMAD.U32 R26, R15, 0x10000, RZ ;  /* 0x000100000f1a7824 */ /* 0x000fe200078e00ff */
[----:B------:R-:W-:Y:S01]  /*c7d0*/  LOP3.LUT R29, R13, 0xffff0000, RZ, 0xc0, !PT ;  /* 0xffff00000d1d7812 */ /* 0x000fe200078ec0ff */
[----:B------:R-:W-:Y:S01]  /*c7e0*/  IMAD.U32 R13, R41, 0x10000, RZ ;  /* 0x00010000290d7824 */ /* 0x000fe200078e00ff */
[----:B--2---:R-:W-:Y:S01]  /*c7f0*/  SHF.L.U32 R12, R10, 0x10, RZ ;  /* 0x000000100a0c7819 */ /* 0x004fe200000006ff */
[----:B------:R-:W-:Y:S01]  /*c800*/  IMAD.U32 R20, R11, 0x10000, RZ ;  /* 0x000100000b147824 */ /* 0x000fe200078e00ff */
[----:B------:R-:W-:Y:S01]  /*c810*/  LOP3.LUT R18, R14, 0xffff0000, RZ, 0xc0, !PT ;  /* 0xffff00000e127812 */ /* 0x000fe200078ec0ff */
[C---:B------:R-:W-:Y:S01]  /*c820*/  IMAD.U32 R14, R8.reuse, 0x10000, RZ ;  /* 0x00010000080e7824 */ /* 0x040fe200078e00ff */
[----:B------:R-:W-:Y:S01]  /*c830*/  LOP3.LUT R28, R15, 0xffff0000, RZ, 0xc0, !PT ;  /* 0xffff00000f1c7812 */ /* 0x000fe200078ec0ff */
[----:B------:R-:W-:Y:S01]  /*c840*/  IMAD.U32 R21, R9, 0x10000, RZ ;  /* 0x0001000009157824 */ /* 0x000fe200078e00ff */
[----:B------:R-:W-:Y:S01]  /*c850*/  LOP3.LUT R15, R8, 0xffff0000, RZ, 0xc0, !PT ;  /* 0xffff0000080f7812 */ /* 0x000fe200078ec0ff */
[-C--:B------:R-:W-:Y:S01]  /*c860*/  FMUL.FTZ R8, R13, R12.reuse ;  /* 0x0000000c0d087220 */ /* 0x080fe20000410000 */
[----:B------:R-:W-:Y:S01]  /*c870*/  LOP3.LUT R10, R10, 0xffff0000, RZ, 0xc0, !PT ;  /* 0xffff00000a0a7812 */ /* 0x000fe200078ec0ff */
[----:B------:R-:W-:Y:S01]  /*c880*/  FMUL.FTZ R12, R7, R12 ;  /* 0x0000000c070c7220 */ /* 0x000fe20000410000 */
[----:B------:R-:W-:Y:S01]  /*c890*/  LOP3.LUT R24, R11, 0xffff0000, RZ, 0xc0, !PT ;  /* 0xffff00000b187812 */ /* 0x000fe200078ec0ff */
[----:B------:R-:W-:Y:S01]  /*c8a0*/  FFMA.FTZ R37, R7, R16, -R8 ;  /* 0x0000001007257223 */ /* 0x000fe20000010808 */
[----:B------:R-:W-:Y:S01]  /*c8b0*/  LOP3.LUT R7, R45, 0xffff0000, RZ, 0xc0, !PT ;  /* 0xffff00002d077812 */ /* 0x000fe200078ec0ff */
[----:B------:R-:W-:Y:S01]  /*c8c0*/  FMUL.FTZ R11, R6, R10 ;  /* 0x0000000a060b7220 */ /* 0x000fe20000410000 */
[----:B------:R-:W-:Y:S01]  /*c8d0*/  SHF.L.U32 R8, R49, 0x10, RZ ;  /* 0x0000001031087819 */ /* 0x000fe200000006ff */
[----:B------:R-:W-:Y:S01]  /*c8e0*/  FFMA.FTZ R36, R13, R16, R12 ;  /* 0x000000100d247223 */ /* 0x000fe2000001000c */
[----:B------:R-:W-:Y:S01]  /*c8f0*/  LOP3.LUT R25, R9, 0xffff0000, RZ, 0xc0, !PT ;  /* 0xffff000009197812 */ /* 0x000fe200078ec0ff */
[----:B------:R-:W-:Y:S01]  /*c900*/  FMUL.FTZ R10, R7, R10 ;  /* 0x0000000a070a7220 */ /* 0x000fe20000410000 */
[C---:B------:R-:W-:Y:S01]  /*c910*/  LOP3.LUT R12, R42.reuse, 0xffff0000, RZ, 0xc0, !PT ;  /* 0xffff00002a0c7812 */ /* 0x040fe200078ec0ff */
[----:B------:R-:W-:-:S02]  /*c920*/  IMAD.U32 R9, R42, 0x10000, RZ ;  /* 0x000100002a097824 */ /* 0x000fc400078e00ff */
[----:B------:R-:W-:Y:S02]  /*c930*/  FFMA.FTZ R34, R7, R18, -R11 ;  /* 0x0000001207227223 */ /* 0x000fe4000001080b */
[----:B------:R-:W-:Y:S02]  /*c940*/  FMUL.FTZ R11, R8, R14 ;  /* 0x0000000e080b7220 */ /* 0x000fe40000410000 */
[----:B------:R-:W-:Y:S01]  /*c950*/  FFMA.FTZ R33, R6, R18, R10 ;  /* 0x0000001206217223 */ /* 0x000fe2000001000a */
[----:B------:R-:W-:Y:S01]  /*c960*/  LOP3.LUT R6, R49, 0xffff0000, RZ, 0xc0, !PT ;  /* 0xffff000031067812 */ /* 0x000fe200078ec0ff */
[C---:B------:R-:W-:Y:S01]  /*c970*/  FMUL.FTZ R7, R9.reuse, R14 ;  /* 0x0000000e09077220 */ /* 0x040fe20000410000 */
[----:B------:R-:W-:Y:S01]  /*c980*/  SHF.L.U32 R10, R44, 0x10, RZ ;  /* 0x000000102c0a7819 */ /* 0x000fe200000006ff */
[----:B------:R-:W-:Y:S01]  /*c990*/  FFMA.FTZ R30, R9, R19, R11 ;  /* 0x00000013091e7223 */ /* 0x000fe2000001000b */
[----:B------:R-:W-:Y:S01]  /*c9a0*/  F2FP.BF16.PACK_AB R14, R34, R37 ;  /* 0x00000025220e723e */ /* 0x000fe200000010ff */
[----:B------:R-:W-:-:S02]  /*c9b0*/  FFMA.FTZ R31, R8, R19, -R7 ;  /* 0x00000013081f7223 */ /* 0x000fc40000010807 */
[-C--:B------:R-:W-:Y:S02]  /*c9c0*/  FMUL.FTZ R9, R12, R15.reuse ;  /* 0x0000000f0c097220 */ /* 0x080fe40000410000 */
[----:B------:R-:W-:Y:S02]  /*c9d0*/  IMAD.U32 R7, R43, 0x10000, RZ ;  /* 0x000100002b077824 */ /* 0x000fe400078e00ff */
[----:B------:R-:W-:Y:S02]  /*c9e0*/  FMUL.FTZ R13, R6, R15 ;  /* 0x0000000f060d7220 */ /* 0x000fe40000410000 */
[----:B------:R-:W-:Y:S02]  /*c9f0*/  IMAD.U32 R8, R50, 0x10000, RZ ;  /* 0x0001000032087824 */ /* 0x000fe400078e00ff */
[----:B------:R-:W-:Y:S02]  /*ca00*/  FFMA.FTZ R27, R6, R22, -R9 ;  /* 0x00000016061b7223 */ /* 0x000fe40000010809 */
[----:B------:R-:W-:-:S02]  /*ca10*/  FMUL.FTZ R11, R7, R21 ;  /* 0x00000015070b7220 */ /* 0x000fc40000410000 */
[----:B------:R-:W-:Y:S02]  /*ca20*/  FFMA.FTZ R22, R12, R22, R13 ;  /* 0x000000160c167223 */ /* 0x000fe4000001000d */
[----:B------:R-:W-:Y:S02]  /*ca30*/  IMAD.U32 R6, R46, 0x10000, RZ ;  /* 0x000100002e067824 */ /* 0x000fe400078e00ff */
[----:B------:R-:W-:Y:S02]  /*ca40*/  FMUL.FTZ R9, R8, R21 ;  /* 0x0000001508097220 */ /* 0x000fe40000410000 */
        /* <DEDUP_REMOVED lines=14> */
[-C--:B------:R-:W-:Y:S02]  /*cb30*/  FFMA.FTZ R13, R9, R29.reuse, -R13 ;  /* 0x0000001d090d7223 */ /* 0x080fe4000001080d */
        /* <DEDUP_REMOVED lines=12> */
.L_x_137:
[----:B------:R-:W-:Y:S05]  /*cc00*/  BSYNC B0 ;  /* 0x0000000000007941 */ /* 0x000fea0003800000 */
.L_x_136:
[----:B------:R-:W-:-:S04]  /*cc10*/  IADD3 R6, R66, 0x20, RZ ;  /* 0x0000002042067810 */ /* 0x000fc80007ffe0ff */
[----:B------:R-:W-:-:S13]  /*cc20*/  ISETP.GE.AND P0, PT, R6, c[0x0][0x27c], PT ;  /* 0x00009f0006007a0c */ /* 0x000fda0003f06270 */
[----:B------:R-:W-:Y:S05]  /*cc30*/  @P0 BRA `(.L_x_115) ;  /* 0x000006c000000947 */ /* 0x000fea0003800000 */
[----:B-1----:R-:W-:Y:S01]  /*cc40*/  SHF.R.S32.HI R12, RZ, 0x1f, R6 ;  /* 0x0000001fff0c7819 */ /* 0x002fe20000011406 */
[----:B------:R-:W-:Y:S01]  /*cc50*/  IMAD.MOV.U32 R13, RZ, RZ, c[0x0][0x27c] ;  /* 0x00009f00ff0d7624 */ /* 0x000fe200078e00ff */
[----:B------:R-:W-:Y:S02]  /*cc60*/  SHF.R.S32.HI R7, RZ, 0x1f, R17 ;  /* 0x0000001fff077819 */ /* 0x000fe40000011411 */
[-C--:B------:R-:W-:Y:S02]  /*cc70*/  LEA.HI R9, R17, R17.reuse, RZ, 0x1 ;  /* 0x0000001111097211 */ /* 0x080fe400078f08ff */
[CC--:B------:R-:W-:Y:S02]  /*cc80*/  LEA.HI R8, R12.reuse, R6.reuse, RZ, 0x3 ;  /* 0x000000060c087211 */ /* 0x0c0fe400078f18ff */
[----:B------:R-:W-:Y:S02]  /*cc90*/  LEA.HI R12, R12, R6, RZ, 0x5 ;  /* 0x000000060c0c7211 */ /* 0x000fe400078f28ff */
[----:B------:R-:W-:-:S02]  /*cca0*/  LEA.HI R6, R7, R17, RZ, 0x3 ;  /* 0x0000001107067211 */ /* 0x000fc400078f18ff */
[C---:B------:R-:W-:Y:S01]  /*ccb0*/  LOP3.LUT R7, R9.reuse, 0x7fffffe, RZ, 0xc0, !PT ;  /* 0x07fffffe09077812 */ /* 0x040fe200078ec0ff */
[----:B------:R-:W-:Y:S01]  /*ccc0*/  IMAD.SHL.U32 R9, R9, 0x20, RZ ;  /* 0x0000002009097824 */ /* 0x000fe200078e00ff */
[----:B------:R-:W-:Y:S01]  /*ccd0*/  SHF.R.S32.HI R11, RZ, 0x3, R8 ;  /* 0x00000003ff0b7819 */ /* 0x000fe20000011408 */
[----:B------:R-:W-:Y:S01]  /*cce0*/  IMAD.SHL.U32 R10, R6, 0x20, RZ ;  /* 0x00000020060a7824 */ /* 0x000fe200078e00ff */
[----:B------:R-:W-:Y:S02]  /*ccf0*/  IADD3 R16, R17, -R7, RZ ;  /* 0x8000000711107210 */ /* 0x000fe40007ffe0ff */
[----:B------:R-:W-:Y:S02]  /*cd00*/  LOP3.LUT R6, R9, 0xc0, RZ, 0xc0, !PT ;  /* 0x000000c009067812 */ /* 0x000fe400078ec0ff */
[----:B------:R-:W-:Y:S01]  /*cd10*/  LEA.HI R7, R13, R11, RZ, 0x1d ;  /* 0x0000000b0d077211 */ /* 0x000fe200078fe8ff */
[----:B------:R-:W-:Y:S01]  /*cd20*/  IMAD.SHL.U32 R11, R12, 0x80, RZ ;  /* 0x000000800c0b7824 */ /* 0x000fe200078e00ff */
[----:B------:R-:W-:-:S02]  /*cd30*/  LOP3.LUT R9, R10, 0xffffff00, RZ, 0xc0, !PT ;  /* 0xffffff000a097812 */ /* 0x000fc400078ec0ff */
[----:B------:R-:W-:Y:S02]  /*cd40*/  LOP3.LUT R10, R6, 0x18, R8, 0xf8, !PT ;  /* 0x00000018060a7812 */ /* 0x000fe400078ef808 */
[----:B------:R-:W-:Y:S01]  /*cd50*/  SHF.R.U32.HI R12, RZ, 0x3, R6 ;  /* 0x00000003ff0c7819 */ /* 0x000fe20000011606 */
[----:B------:R-:W-:Y:S01]  /*cd60*/  IMAD R16, R16, 0x20, R9 ;  /* 0x0000002010107824 */ /* 0x000fe200078e0209 */
[----:B------:R-:W-:Y:S02]  /*cd70*/  SHF.R.S32.HI R8, RZ, 0x1f, R7 ;  /* 0x0000001fff087819 */ /* 0x000fe40000011407 */
[----:B------:R-:W-:Y:S01]  /*cd80*/  LOP3.LUT R9, R10, R12, RZ, 0x3c, !PT ;  /* 0x0000000c0a097212 */ /* 0x000fe200078e3cff */
[----:B------:R-:W-:Y:S01]  /*cd90*/  IMAD.SHL.U32 R10, R7, 0x8, RZ ;  /* 0x00000008070a7824 */ /* 0x000fe200078e00ff */
[----:B------:R-:W-:Y:S02]  /*cda0*/  LEA.HI R7, R8, R7, RZ, 0x2 ;  /* 0x0000000708077211 */ /* 0x000fe400078f10ff */
[----:B------:R-:W-:-:S02]  /*cdb0*/  LOP3.LUT R11, R11, 0x7ffff000, RZ, 0xc0, !PT ;  /* 0x7ffff0000b0b7812 */ /* 0x000fc400078ec0ff */
[----:B------:R-:W-:Y:S02]  /*cdc0*/  LOP3.LUT R8, R6, 0x18, R10, 0xf8, !PT ;  /* 0x0000001806087812 */ /* 0x000fe400078ef80a */
[----:B------:R-:W-:Y:S02]  /*cdd0*/  SHF.L.U32 R6, R7, 0xa, RZ ;  /* 0x0000000a07067819 */ /* 0x000fe400000006ff */
        /* <DEDUP_REMOVED lines=37> */
[-C--:B------:R-:W-:Y:S02]  /*d030*/  FFMA.FTZ R33, R7, R17.reuse, -R11 ;  /* 0x0000001107217223 */ /* 0x080fe4000001080b */
[-C--:B------:R-:W-:Y:S02]  /*d040*/  FMUL.FTZ R11, R8, R14.reuse ;  /* 0x0000000e080b7220 */ /* 0x080fe40000410000 */
        /* <DEDUP_REMOVED lines=9> */
[C---:B------:R-:W-:Y:S02]  /*d0e0*/  FMUL.FTZ R13, R6.reuse, R15 ;  /* 0x0000000f060d7220 */ /* 0x040fe40000410000 */
[----:B------:R-:W-:Y:S02]  /*d0f0*/  IMAD.U32 R8, R63, 0x10000, RZ ;  /* 0x000100003f087824 */ /* 0x000fe400078e00ff */
[----:B------:R-:W-:Y:S02]  /*d100*/  FFMA.FTZ R26, R6, R21, -R9 ;  /* 0x00000015061a7223 */ /* 0x000fe40000010809 */
[----:B------:R-:W-:-:S02]  /*d110*/  FMUL.FTZ R11, R7, R20 ;  /* 0x00000014070b7220 */ /* 0x000fc40000410000 */
[----:B------:R-:W-:Y:S02]  /*d120*/  FFMA.FTZ R21, R12, R21, R13 ;  /* 0x000000150c157223 */ /* 0x000fe4000001000d */
[C---:B------:R-:W-:Y:S02]  /*d130*/  IMAD.U32 R6, R61.reuse, 0x10000, RZ ;  /* 0x000100003d067824 */ /* 0x040fe400078e00ff */
[----:B------:R-:W-:Y:S02]  /*d140*/  FMUL.FTZ R9, R8, R20 ;  /* 0x0000001408097220 */ /* 0x000fe40000410000 */
[-C--:B------:R-:W-:Y:S02]  /*d150*/  FMUL.FTZ R12, R10, R19.reuse ;  /* 0x000000130a0c7220 */ /* 0x080fe40000410000 */
[-C--:B------:R-:W-:Y:S01]  /*d160*/  FFMA.FTZ R20, R8, R22.reuse, -R11 ;  /* 0x0000001608147223 */ /* 0x080fe2000001080b */
[----:B------:R-:W-:Y:S01]  /*d170*/  LOP3.LUT R8, R61, 0xffff0000, RZ, 0xc0, !PT ;  /* 0xffff00003d087812 */ /* 0x000fe200078ec0ff */
[----:B------:R-:W-:Y:S01]  /*d180*/  FFMA.FTZ R18, R7, R22, R9 ;  /* 0x0000001607127223 */ /* 0x000fe20000010009 */
[----:B------:R-:W-:Y:S01]  /*d190*/  LOP3.LUT R7, R57, 0xffff0000, RZ, 0xc0, !PT ;  /* 0xffff000039077812 */ /* 0x000fe200078ec0ff */
[C---:B------:R-:W-:Y:S01]  /*d1a0*/  FMUL.FTZ R11, R6.reuse, R19 ;  /* 0x00000013060b7220 */ /* 0x040fe20000410000 */
        /* <DEDUP_REMOVED lines=21> */
.L_x_115:
[----:B------:R-:W-:Y:S05]  /*d300*/  BSYNC B2 ;  /* 0x0000000000027941 */ /* 0x000fea0003800000 */
.L_x_99:
[----:B-1----:R-:W-:Y:S01]  /*d310*/  IMAD R8, R70, c[0x0][0x208], RZ ;  /* 0x0000820046087a24 */ /* 0x002fe200078e02ff */
[----:B------:R-:W-:-:S04]  /*d320*/  DEPBAR.LE SB0, 0x0 ;  /* 0x000080000000791a */ /* 0x000fc80000000000 */
[----:B------:R-:W-:Y:S01]  /*d330*/  IMAD.WIDE.U32 R6, R251, c[0x0][0x208], RZ ;  /* 0x00008200fb067a25 */ /* 0x000fe200078e00ff */
[C---:B------:R-:W-:Y:S02]  /*d340*/  ISETP.GE.AND P2, PT, R176.reuse, c[0x0][0x1d4], PT ;  /* 0x00007500b0007a0c */ /* 0x040fe40003f46270 */
[----:B------:R-:W-:Y:S01]  /*d350*/  SHF.L.U32 R220, R3, 0x1, RZ ;  /* 0x0000000103dc7819 */ /* 0x000fe200000006ff */
[----:B------:R-:W-:Y:S01]  /*d360*/  IMAD R8, R251, c[0x0][0x20c], R8 ;  /* 0x00008300fb087a24 */ /* 0x000fe200078e0208 */
[----:B------:R-:W-:Y:S01]  /*d370*/  BAR.SYNC.DEFER_BLOCKING 0x0 ;  /* 0x0000000000007b1d */ /* 0x000fe20000010000 */
[----:B------:R-:W-:Y:S01]  /*d380*/  IMAD.WIDE R14, R176, 0x2, RZ ;  /* 0x00000002b00e7825 */ /* 0x000fe200078e02ff */
[----:B------:R-:W-:Y:S02]  /*d390*/  SHF.L.U32 R224, R0, 0x1, RZ ;  /* 0x0000000100e07819 */ /* 0x000fe400000006ff */
[----:B------:R-:W-:Y:S01]  /*d3a0*/  IADD3 R7, R7, R8, RZ ;  /* 0x0000000807077210 */ /* 0x000fe20007ffe0ff */
[----:B------:R-:W-:Y:S01]  /*d3b0*/  IMAD R8, R71, c[0x0][0x218], RZ ;  /* 0x0000860047087a24 */ /* 0x000fe200078e02ff */
[----:B------:R-:W-:-:S02]  /*d3c0*/  LEA R0, R2, R220, 0x1 ;  /* 0x000000dc02007211 */ /* 0x000fc400078e08ff */
[----:B------:R-:W-:Y:S01]  /*d3d0*/  LEA R225, R4, R224, 0x1 ;  /* 0x000000e004e17211 */ /* 0x000fe200078e08ff */
[----:B------:R-:W-:Y:S01]  /*d3e0*/  IMAD.WIDE.U32 R6, R248, c[0x0][0x218], R6 ;  /* 0x00008600f8067a25 */ /* 0x000fe200078e0006 */
[----:B------:R-:W-:Y:S02]  /*d3f0*/  SHF.L.U32 R226, R226, 0x1, RZ ;  /* 0x00000001e2e27819 */ /* 0x000fe400000006ff */
[----:B------:R-:W-:Y:S01]  /*d400*/  P2R R34, PR, RZ, 0x8 ;  /* 0x00000008ff227803 */ /* 0x000fe20000000000 */
[----:B------:R-:W-:Y:S01]  /*d410*/  IMAD R8, R248, c[0x0][0x21c], R8 ;  /* 0x00008700f8087a24 */ /* 0x000fe200078e0208 */
[----:B------:R-:W-:Y:S02]  /*d420*/  IADD3 R6, P0, R74, R6, RZ ;  /* 0x000000064a067210 */ /* 0x000fe40007f1e0ff */
[----:B------:R-:W-:Y:S02]  /*d430*/  SHF.R.S32.HI R161, RZ, 0x1f, R176 ;  /* 0x0000001fffa17819 */ /* 0x000fe400000114b0 */
[----:B------:R-:W-:-:S02]  /*d440*/  IADD3.X R8, R72, R7, R8, P0, !PT ;  /* 0x0000000748087210 */ /* 0x000fc400007fe408 */
[----:B------:R-:W-:-:S04]  /*d450*/  LEA R7, P0, R6, c[0x0][0x1f8], 0x1 ;  /* 0x00007e0006077a11 */ /* 0x000fc800078008ff */
[----:B------:R-:W-:Y:S01]  /*d460*/  LEA.HI.X R6, R6, c[0x0][0x1fc], R8, 0x1, P0 ;  /* 0x00007f0006067a11 */ /* 0x000fe200000f0c08 */
[----:B------:R-:W1:Y:S04]  /*d470*/  SHFL.IDX PT, R13, R7, RZ, 0x1c1f ;  /* 0x001c1fff070d7589 */ /* 0x000e6800000e0000 */
[----:B------:R2:W3:Y:S04]  /*d480*/  SHFL.IDX PT, R11, R7, 0x1, 0x1c1f ;  /* 0x003c1f00070b7f89 */ /* 0x0004e800000e0000 */
[----:B------:R-:W4:Y:S04]  /*d490*/  SHFL.IDX PT, R12, R6, RZ, 0x1c1f ;  /* 0x001c1fff060c7589 */ /* 0x000f2800000e0000 */
[----:B------:R5:W5:Y:S04]  /*d4a0*/  SHFL.IDX PT, R10, R6, 0x1, 0x1c1f ;  /* 0x003c1f00060a7f89 */ /* 0x000b6800000e0000 */
[----:B------:R-:W-:Y:S04]  /*d4b0*/  LDSM.16.M88.4 R20, [R220+0x3100] ;  /* 0x00310000dc14783b */ /* 0x000fe80000000200 */
[----:B------:R-:W-:Y:S01]  /*d4c0*/  LDSM.16.M88.4 R52, [R220+0x3500] ;  /* 0x00350000dc34783b */ /* 0x000fe20000000200 */
[----:B-1----:R-:W-:-:S03]  /*d4d0*/  IADD3 R32, P1, R13, R14, RZ ;  /* 0x0000000e0d207210 */ /* 0x002fc60007f3e0ff */
[----:B------:R-:W-:Y:S01]  /*d4e0*/  LDSM.16.M88.4 R48, [R220+0x3900] ;  /* 0x00390000dc30783b */ /* 0x000fe20000000200 */
[----:B--2---:R-:W-:Y:S02]  /*d4f0*/  SHF.R.S32.HI R7, RZ, 0x1f, R69 ;  /* 0x0000001fff077819 */ /* 0x004fe40000011445 */
[----:B---3--:R-:W-:Y:S01]  /*d500*/  IADD3 R28, P0, R14, R11, RZ ;  /* 0x0000000b0e1c7210 */ /* 0x008fe20007f1e0ff */
[----:B------:R-:W-:Y:S01]  /*d510*/  LDSM.16.M88.4 R44, [R220+0x3d00] ;  /* 0x003d0000dc2c783b */ /* 0x000fe20000000200 */
[----:B------:R-:W-:Y:S02]  /*d520*/  LEA.HI R7, R7, R69, RZ, 0x3 ;  /* 0x0000004507077211 */ /* 0x000fe400078f18ff */
[----:B----4-:R-:W-:Y:S01]  /*d530*/  IADD3.X R33, R12, R15, RZ, P1, !PT ;  /* 0x0000000f0c217210 */ /* 0x010fe20000ffe4ff */
[----:B------:R-:W-:Y:S01]  /*d540*/  LDSM.16.M88.4 R56, [R0+0x3100] ;  /* 0x003100000038783b */ /* 0x000fe20000000200 */
[----:B-----5:R-:W-:Y:S02]  /*d550*/  SHF.R.S32.HI R6, RZ, 0x1f, R68 ;  /* 0x0000001fff067819 */ /* 0x020fe40000011444 */
[----:B------:R-:W-:Y:S01]  /*d560*/  LOP3.LUT R240, R7, 0xfffffff8, RZ, 0xc0, !PT ;  /* 0xfffffff807f07812 */ /* 0x000fe200078ec0ff */
[----:B------:R-:W-:Y:S01]  /*d570*/  LDSM.16.M88.4 R80, [R0+0x3500] ;  /* 0x003500000050783b */ /* 0x000fe20000000200 */
[----:B------:R-:W-:-:S02]  /*d580*/  LEA.HI R6, R6, R68, RZ, 0x3 ;  /* 0x0000004406067211 */ /* 0x000fc400078f18ff */
[----:B------:R-:W-:Y:S01]  /*d590*/  IADD3.X R29, R15, R10, RZ, P0, !PT ;  /* 0x0000000a0f1d7210 */ /* 0x000fe200007fe4ff */
[----:B------:R-:W-:Y:S01]  /*d5a0*/  IMAD.WIDE R8, R240, 0x2, RZ ;  /* 0x00000002f0087825 */ /* 0x000fe200078e02ff */
[----:B------:R-:W-:Y:S01]  /*d5b0*/  LOP3.LUT R241, R6, 0xfffffff8, RZ, 0xc0, !PT ;  /* 0xfffffff806f17812 */ /* 0x000fe200078ec0ff */
[----:B------:R-:W-:Y:S01]  /*d5c0*/  LDSM.16.M88.4 R100, [R0+0x3900] ;  /* 0x003900000064783b */ /* 0x000fe20000000200 */
[----:B------:R-:W-:Y:S02]  /*d5d0*/  SHF.R.S32.HI R160, RZ, 0x1f, R240 ;  /* 0x0000001fffa07819 */ /* 0x000fe400000114f0 */
[----:B------:R-:W-:Y:S01]  /*d5e0*/  IADD3 R30, P1, R13, R8, RZ ;  /* 0x000000080d1e7210 */ /* 0x000fe20007f3e0ff */
[----:B------:R-:W-:Y:S01]  /*d5f0*/  IMAD.WIDE R6, R241, 0x2, RZ ;  /* 0x00000002f1067825 */ /* 0x000fe200078e02ff */
[----:B------:R-:W-:Y:S01]  /*d600*/  IADD3 R26, P0, R8, R11, RZ ;  /* 0x0000000b081a7210 */ /* 0x000fe20007f1e0ff */
[----:B------:R1:W-:Y:S01]  /*d610*/  LDSM.16.M88.4 R104, [R0+0x3d00] ;  /* 0x003d00000068783b */ /* 0x0003e20000000200 */
[----:B------:R-:W-:-:S02]  /*d620*/  IADD3.X R31, R12, R9, RZ, P1, !PT ;  /* 0x000000090c1f7210 */ /* 0x000fc40000ffe4ff */
[----:B------:R-:W-:Y:S01]  /*d630*/  IADD3.X R27, R9, R10, RZ, P0, !PT ;  /* 0x0000000a091b7210 */ /* 0x000fe200007fe4ff */
[----:B------:R-:W-:Y:S01]  /*d640*/  LDSM.16.M88.4 R40, [R225+0x6100] ;  /* 0x00610000e128783b */ /* 0x000fe20000000200 */
[----:B------:R-:W-:Y:S02]  /*d650*/  IADD3 R24, P1, R13, R6, RZ ;  /* 0x000000060d187210 */ /* 0x000fe40007f3e0ff */
[----:B------:R-:W-:Y:S01]  /*d660*/  IADD3 R6, P0, R6, R11, RZ ;  /* 0x0000000b06067210 */ /* 0x000fe20007f1e0ff */
[----:B------:R-:W-:Y:S01]  /*d670*/  LDSM.16.M88.4 R16, [R225+0x7100] ;  /* 0x00710000e110783b */ /* 0x000fe20000000200 */
[----:B------:R-:W-:Y:S02]  /*d680*/  IADD3.X R25, R12, R7, RZ, P1, !PT ;  /* 0x000000070c197210 */ /* 0x000fe40000ffe4ff */
[----:B------:R-:W-:Y:S01]  /*d690*/  IADD3.X R7, R7, R10, RZ, P0, !PT ;  /* 0x0000000a07077210 */ /* 0x000fe200007fe4ff */
[----:B------:R-:W2:Y:S01]  /*d6a0*/  LDSM.16.M88.4 R12, [R224+0x6100] ;  /* 0x00610000e00c783b */ /* 0x000ea20000000200 */
[----:B------:R-:W-:-:S02]  /*d6b0*/  ISETP.LT.OR P0, PT, R67, 0x1, P2 ;  /* 0x000000014300780c */ /* 0x000fc40001701670 */
[----:B------:R-:W-:Y:S01]  /*d6c0*/  ISETP.GE.AND P1, PT, R69, c[0x0][0x1d4], PT ;  /* 0x0000750045007a0c */ /* 0x000fe20003f26270 */
[----:B------:R-:W3:Y:S01]  /*d6d0*/  LDSM.16.M88.4 R8, [R224+0x7100] ;  /* 0x00710000e008783b */ /* 0x000ee20000000200 */
[----:B------:R-:W-:Y:S02]  /*d6e0*/  ISETP.LT.OR P2, PT, R67, 0x21, P2 ;  /* 0x000000214300780c */ /* 0x000fe40001741670 */
[----:B------:R-:W-:Y:S02]  /*d6f0*/  SHF.R.S32.HI R157, RZ, 0x1f, R241 ;  /* 0x0000001fff9d7819 */ /* 0x000fe400000114f1 */
[----:B-1----:R-:W-:-:S05]  /*d700*/  IADD3 R0, R220, 0x3100, RZ ;  /* 0x00003100dc007810 */ /* 0x002fca0007ffe0ff */
[----:B------:R-:W-:Y:S01]  /*d710*/  @!PT LDS RZ, [RZ] ;  /* 0x00000000fffff984 */ /* 0x000fe20000000800 */
[----:B------:R-:W-:Y:S01]  /*d720*/  @!PT LDS RZ, [RZ] ;  /* 0x00000000fffff984 */ /* 0x000fe20000000800 */
[----:B------:R-:W-:Y:S01]  /*d730*/  @!PT LDS RZ, [RZ] ;  /* 0x00000000fffff984 */ /* 0x000fe20000000800 */
[----:B------:R1:W-:Y:S01]  /*d740*/  LDGSTS.E.BYPASS.LTC128B.128 [R226+0x100], [R32.64], !P0 ;  /* 0x0010000020e27fae */ /* 0x0003e2000c101d46 */
[C---:B------:R-:W-:Y:S02]  /*d750*/  ISETP.LT.OR P0, PT, R67.reuse, 0x1, P1 ;  /* 0x000000014300780c */ /* 0x040fe40000f01670 */
[----:B------:R-:W-:Y:S02]  /*d760*/  ISETP.LT.OR P1, PT, R67, 0x21, P1 ;  /* 0x000000214300780c */ /* 0x000fe40000f21670 */
[----:B------:R-:W-:-:S09]  /*d770*/  LEA R223, R2, R0, 0x1 ;  /* 0x0000000002df7211 */ /* 0x000fd200078e08ff */
[----:B------:R4:W-:Y:S01]  /*d780*/  LDGSTS.E.BYPASS.LTC128B.128 [R226+0x1100], [R30.64], !P0 ;  /* 0x011000001ee27fae */ /* 0x0009e2000c101d46 */
[----:B------:R-:W-:-:S04]  /*d790*/  ISETP.GE.AND P0, PT, R68, c[0x0][0x1d4], PT ;  /* 0x0000750044007a0c */ /* 0x000fc80003f06270 */
[C---:B------:R-:W-:Y:S02]  /*d7a0*/  ISETP.LT.OR P3, PT, R67.reuse, 0x1, P0 ;  /* 0x000000014300780c */ /* 0x040fe40000761670 */
[----:B------:R-:W-:Y:S01]  /*d7b0*/  ISETP.LT.OR P0, PT, R67, 0x21, P0 ;  /* 0x000000214300780c */ /* 0x000fe20000701670 */
[----:B--2---:R-:W-:Y:S10]  /*d7c0*/  HMMA.16816.F32.BF16 R76, R12, R22, RZ ;  /* 0x000000160c4c723c */ /* 0x004ff400000418ff */
[----:B------:R2:W-:Y:S01]  /*d7d0*/  LDGSTS.E.BYPASS.LTC128B.128 [R226+0x2100], [R24.64], !P3 ;  /* 0x0210000018e27fae */ /* 0x0005e2000d901d46 */
[----:B------:R-:W-:Y:S01]  /*d7e0*/  ISETP.NE.AND P3, PT, R34, RZ, PT ;  /* 0x000000ff2200720c */ /* 0x000fe20003f65270 */
[----:B---3--:R-:W-:Y:S02]  /*d7f0*/  HMMA.16816.F32.BF16 R92, R8, R52, RZ ;  /* 0x00000034085c723c */ /* 0x008fe400000418ff */
[----:B------:R4:W-:Y:S01]  /*d800*/  LDGSTS.E.BYPASS.LTC128B.128 [R226+0x900], [R28.64], !P2 ;  /* 0x009000001ce27fae */ /* 0x0009e2000d101d46 */
[----:B------:R-:W-:-:S03]  /*d810*/  ISETP.GE.AND P2, PT, R169, 0x41, PT ;  /* 0x00000041a900780c */ /* 0x000fc60003f46270 */
[----:B------:R2:W-:Y:S02]  /*d820*/  LDGSTS.E.BYPASS.LTC128B.128 [R226+0x1900], [R26.64], !P1 ;  /* 0x019000001ae27fae */ /* 0x0005e4000c901d46 */
[C---:B------:R-:W-:Y:S02]  /*d830*/  HMMA.16816.F32.BF16 R84, R8.reuse, R48, RZ ;  /* 0x000000300854723c */ /* 0x040fe400000418ff */
[----:B------:R3:W-:Y:S04]  /*d840*/  LDGSTS.E.BYPASS.LTC128B.128 [R226+0x2900], [R6.64], !P0 ;  /* 0x0290000006e27fae */ /* 0x0007e8000c101d46 */
[----:B------:R-:W-:Y:S02]  /*d850*/  LDSM.16.M88.4 R64, [R220+0x4100] ;  /* 0x00410000dc40783b */ /* 0x000fe40000000200 */
[C---:B------:R-:W-:Y:S02]  /*d860*/  HMMA.16816.F32.BF16 R68, R8.reuse, R44, RZ ;  /* 0x0000002c0844723c */ /* 0x040fe400000418ff */
[----:B------:R-:W5:Y:S04]  /*d870*/  LDSM.16.M88.4 R36, [R224+0x8100] ;  /* 0x00810000e024783b */ /* 0x000f680000000200 */
[----:B-1----:R-:W1:Y:S02]  /*d880*/  LDSM.16.M88.4 R32, [R224+0x9100] ;  /* 0x00910000e020783b */ /* 0x002e640000000200 */
[C---:B------:R-:W-:Y:S02]  /*d890*/  HMMA.16816.F32.BF16 R96, R8.reuse, R22, RZ ;  /* 0x000000160860723c */ /* 0x040fe400000418ff */
[----:B------:R-:W0:Y:S06]  /*d8a0*/  LDGDEPBAR ;  /* 0x00000000000079af */ /* 0x000e2c0000000000 */
[C---:B----4-:R-:W-:Y:S01]  /*d8b0*/  HMMA.16816.F32.BF16 R28, R8.reuse, R20, RZ ;  /* 0x00000014081c723c */ /* 0x050fe200000418ff */
[----:B--2---:R-:W-:Y:S07]  /*d8c0*/  LDSM.16.M88.4 R24, [R225+0x9100] ;  /* 0x00910000e118783b */ /* 0x004fee0000000200 */
[C---:B------:R-:W-:Y:S08]  /*d8d0*/  HMMA.16816.F32.BF16 R88, R8.reuse, R54, RZ ;  /* 0x000000360858723c */ /* 0x040ff000000418ff */
[C---:B------:R-:W-:Y:S08]  /*d8e0*/  HMMA.16816.F32.BF16 R72, R8.reuse, R50, RZ ;  /* 0x000000320848723c */ /* 0x040ff000000418ff */
[----:B------:R-:W-:Y:S08]  /*d8f0*/  HMMA.16816.F32.BF16 R60, R8, R46, RZ ;  /* 0x0000002e083c723c */ /* 0x000ff000000418ff */
[C---:B------:R-:W-:Y:S08]  /*d900*/  HMMA.16816.F32.BF16 R8, R12.reuse, R20, RZ ;  /* 0x000000140c08723c */ /* 0x040ff000000418ff */
[C---:B------:R-:W-:Y:S08]  /*d910*/  HMMA.16816.F32.BF16 R20, R12.reuse, R52, RZ ;  /* 0x000000340c14723c */ /* 0x040ff000000418ff */
[----:B------:R-:W-:Y:S01]  /*d920*/  HMMA.16816.F32.BF16 R116, R12, R54, RZ ;  /* 0x000000360c74723c */ /* 0x000fe200000418ff */
[----:B------:R-:W-:Y:S07]  /*d930*/  LDSM.16.M88.4 R52, [R223+0x1000] ;  /* 0x00100000df34783b */ /* 0x000fee0000000200 */
[----:B------:R-:W-:Y:S08]  /*d940*/  HMMA.16816.F32.BF16 R8, R40, R56, R8 ;  /* 0x000000382808723c */ /* 0x000ff00000041808 */
[C---:B------:R-:W-:Y:S08]  /*d950*/  HMMA.16816.F32.BF16 R108, R12.reuse, R48, RZ ;  /* 0x000000300c6c723c */ /* 0x040ff000000418ff */
[C---:B------:R-:W-:Y:S01]  /*d960*/  HMMA.16816.F32.BF16 R128, R12.reuse, R50, RZ ;  /* 0x000000320c80723c */ /* 0x040fe200000418ff */
[----:B------:R-:W-:Y:S07]  /*d970*/  LDSM.16.M88.4 R48, [R223+0x2000] ;  /* 0x00200000df30783b */ /* 0x000fee0000000200 */
[C---:B------:R-:W-:Y:S08]  /*d980*/  HMMA.16816.F32.BF16 R112, R12.reuse, R44, RZ ;  /* 0x0000002c0c70723c */ /* 0x040ff000000418ff */
[----:B------:R-:W-:Y:S01]  /*d990*/  HMMA.16816.F32.BF16 R120, R12, R46, RZ ;  /* 0x0000002e0c78723c */ /* 0x000fe200000418ff */
[----:B------:R-:W-:Y:S07]  /*d9a0*/  LDSM.16.M88.4 R44, [R220+0x5100] ;  /* 0x00510000dc2c783b */ /* 0x000fee0000000200 */
[----:B------:R-:W-:Y:S01]  /*d9b0*/  HMMA.16816.F32.BF16 R12, R16, R56, R28 ;  /* 0x00000038100c723c */ /* 0x000fe2000004181c */
[----:B------:R-:W2:Y:S07]  /*d9c0*/  LDSM.16.M88.4 R28, [R225+0x8100] ;  /* 0x00810000e11c783b */ /* 0x000eae0000000200 */
[----:B-----5:R-:W-:Y:S08]  /*d9d0*/  HMMA.16816.F32.BF16 R8, R36, R64, R8 ;  /* 0x000000402408723c */ /* 0x020ff00000041808 */
[----:B------:R-:W-:Y:S08]  /*d9e0*/  HMMA.16816.F32.BF16 R132, R16, R82, R88 ;  /* 0x000000521084723c */ /* 0x000ff00000041858 */
[----:B------:R-:W-:Y:S01]  /*d9f0*/  HMMA.16816.F32.BF16 R88, R40, R80, R20 ;  /* 0x000000502858723c */ /* 0x000fe20000041814 */
[----:B------:R-:W4:Y:S07]  /*da00*/  LDSM.16.M88.4 R20, [R224+0xa100] ;  /* 0x00a10000e014783b */ /* 0x000f2e0000000200 */
[-C--:B------:R-:W-:Y:S08]  /*da10*/  HMMA.16816.F32.BF16 R96, R16, R58.reuse, R96 ;  /* 0x0000003a1060723c */ /* 0x080ff00000041860 */
[----:B------:R-:W-:Y:S08]  /*da20*/  HMMA.16816.F32.BF16 R76, R40, R58, R76 ;  /* 0x0000003a284c723c */ /* 0x000ff0000004184c */
[----:B-1----:R-:W-:Y:S01]  /*da30*/  HMMA.16816.F32.BF16 R56, R32, R64, R12 ;  /* 0x000000402038723c */ /* 0x002fe2000004180c */
[----:B------:R-:W-:Y:S07]  /*da40*/  LDSM.16.M88.4 R12, [R225+0xa100] ;  /* 0x00a10000e10c783b */ /* 0x000fee0000000200 */
[C---:B------:R-:W-:Y:S08]  /*da50*/  HMMA.16816.F32.BF16 R124, R16.reuse, R80, R92 ;  /* 0x00000050107c723c */ /* 0x040ff0000004185c */
[C---:B------:R-:W-:Y:S08]  /*da60*/  HMMA.16816.F32.BF16 R136, R16.reuse, R100, R84 ;  /* 0x000000641088723c */ /* 0x040ff00000041854 */
[C---:B------:R-:W-:Y:S08]  /*da70*/  HMMA.16816.F32.BF16 R144, R16.reuse, R104, R68 ;  /* 0x000000681090723c */ /* 0x040ff00000041844 */
[C---:B------:R-:W-:Y:S08]  /*da80*/  HMMA.16816.F32.BF16 R140, R16.reuse, R102, R72 ;  /* 0x00000066108c723c */ /* 0x040ff00000041848 */
[----:B------:R-:W-:Y:S01]  /*da90*/  HMMA.16816.F32.BF16 R148, R16, R106, R60 ;  /* 0x0000006a1094723c */ /* 0x000fe2000004183c */
[----:B------:R-:W1:Y:S07]  /*daa0*/  LDSM.16.M88.4 R16, [R224+0xb100] ;  /* 0x00b10000e010783b */ /* 0x000e6e0000000200 */
[-C--:B--2---:R-:W-:Y:S01]  /*dab0*/  HMMA.16816.F32.BF16 R68, R28, R52.reuse, R8 ;  /* 0x000000341c44723c */ /* 0x084fe20000041808 */
[----:B------:R-:W-:Y:S07]  /*dac0*/  LDSM.16.M88.4 R8, [R225+0xb100] ;  /* 0x00b10000e108783b */ /* 0x000fee0000000200 */
[----:B------:R-:W-:Y:S01]  /*dad0*/  HMMA.16816.F32.BF16 R60, R24, R52, R56 ;  /* 0x00000034183c723c */ /* 0x000fe20000041838 */
[----:B------:R-:W2:Y:S07]  /*dae0*/  LDSM.16.M88.4 R56, [R220+0x4500] ;  /* 0x00450000dc38783b */ /* 0x000eae0000000200 */
[----:B------:R-:W-:Y:S08]  /*daf0*/  HMMA.16816.F32.BF16 R76, R36, R66, R76 ;  /* 0x00000042244c723c */ /* 0x000ff0000004184c */
[----:B----4-:R-:W-:Y:S08]  /*db00*/  HMMA.16816.F32.BF16 R72, R20, R44, R68 ;  /* 0x0000002c1448723c */ /* 0x010ff00000041844 */
[----:B------:R-:W-:Y:S08]  /*db10*/  HMMA.16816.F32.BF16 R92, R40, R82, R116 ;  /* 0x00000052285c723c */ /* 0x000ff00000041874 */
[----:B------:R-:W-:Y:S08]  /*db20*/  HMMA.16816.F32.BF16 R80, R32, R66, R96 ;  /* 0x000000422050723c */ /* 0x000ff00000041860 */
[----:B-1----:R-:W-:Y:S01]  /*db30*/  HMMA.16816.F32.BF16 R64, R16, R44, R60 ;  /* 0x0000002c1040723c */ /* 0x002fe2000004183c */
[----:B------:R-:W1:Y:S07]  /*db40*/  LDSM.16.M88.4 R60, [R223+0x1400] ;  /* 0x00140000df3c783b */ /* 0x000e6e0000000200 */
[----:B------:R-:W-:Y:S08]  /*db50*/  HMMA.16816.F32.BF16 R68, R28, R54, R76 ;  /* 0x000000361c44723c */ /* 0x000ff0000004184c */
[----:B------:R-:W-:Y:S08]  /*db60*/  HMMA.16816.F32.BF16 R84, R12, R48, R72 ;  /* 0x000000300c54723c */ /* 0x000ff00000041848 */
[----:B------:R-:W-:Y:S08]  /*db70*/  HMMA.16816.F32.BF16 R76, R24, R54, R80 ;  /* 0x00000036184c723c */ /* 0x000ff00000041850 */
[----:B--2---:R-:W-:Y:S08]  /*db80*/  HMMA.16816.F32.BF16 R72, R36, R56, R88 ;  /* 0x000000382448723c */ /* 0x004ff00000041858 */
[----:B------:R-:W-:Y:S01]  /*db90*/  HMMA.16816.F32.BF16 R108, R40, R100, R108 ;  /* 0x00000064286c723c */ /* 0x000fe2000004186c */
[----:B------:R-:W-:-:S04]  /*dba0*/  FMUL.FTZ R0, R84, c[0x0][0x320] ;  /* 0x0000c80054007a20 */ /* 0x000fc80000410000 */
[----:B------:R2:W4:Y:S03]  /*dbb0*/  MUFU.TANH R155, R0 ;  /* 0x00000000009b7308 */ /* 0x0005260000002400 */
[C---:B------:R-:W-:Y:S08]  /*dbc0*/  HMMA.16816.F32.BF16 R112, R40.reuse, R104, R112 ;  /* 0x000000682870723c */ /* 0x040ff00000041870 */
[----:B------:R-:W-:Y:S01]  /*dbd0*/  HMMA.16816.F32.BF16 R128, R40, R102, R128 ;  /* 0x000000662880723c */ /* 0x000fe20000041880 */
[----:B--2---:R-:W-:-:S07]  /*dbe0*/  FMUL.FTZ R0, R85, c[0x0][0x320] ;  /* 0x0000c80055007a20 */ /* 0x004fce0000410000 */
[----:B------:R-:W-:Y:S01]  /*dbf0*/  HMMA.16816.F32.BF16 R120, R40, R106, R120 ;  /* 0x0000006a2878723c */ /* 0x000fe20000041878 */
[----:B------:R-:W2:Y:S01]  /*dc00*/  LDSM.16.M88.4 R40, [R220+0x5500] ;  /* 0x00550000dc28783b */ /* 0x000ea20000000200 */
[----:B------:R5:W1:Y:S06]  /*dc10*/  MUFU.TANH R154, R0 ;  /* 0x00000000009a7308 */ /* 0x000a6c0000002400 */
[----:B------:R-:W-:Y:S08]  /*dc20*/  HMMA.16816.F32.BF16 R80, R8, R48, R64 ;  /* 0x000000300850723c */ /* 0x000ff00000041840 */
[----:B------:R-:W-:Y:S01]  /*dc30*/  HMMA.16816.F32.BF16 R64, R20, R46, R68 ;  /* 0x0000002e1440723c */ /* 0x000fe20000041844 */
[----:B-----5:R-:W-:-:S04]  /*dc40*/  FMUL.FTZ R0, R86, c[0x0][0x320] ;  /* 0x0000c80056007a20 */ /* 0x020fc80000410000 */
[----:B------:R5:W1:Y:S03]  /*dc50*/  MUFU.TANH R153, R0 ;  /* 0x0000000000997308 */ /* 0x000a660000002400 */
[----:B------:R-:W-:Y:S08]  /*dc60*/  HMMA.16816.F32.BF16 R52, R32, R56, R124 ;  /* 0x000000382034723c */ /* 0x000ff0000004187c */
[----:B------:R-:W-:Y:S01]  /*dc70*/  HMMA.16816.F32.BF16 R68, R16, R46, R76 ;  /* 0x0000002e1044723c */ /* 0x000fe2000004184c */
[----:B------:R-:W2:Y:S01]  /*dc80*/  LDSM.16.M88.4 R44, [R223+0x2400] ;  /* 0x00240000df2c783b */ /* 0x000ea20000000200 */
[----:B-----5:R-:W-:-:S06]  /*dc90*/  FMUL.FTZ R0, R87, c[0x0][0x320] ;  /* 0x0000c80057007a20 */ /* 0x020fcc0000410000 */
[----:B-1----:R-:W-:Y:S01]  /*dca0*/  HMMA.16816.F32.BF16 R72, R28, R60, R72 ;  /* 0x0000003c1c48723c */ /* 0x002fe20000041848 */
[----:B------:R1:W1:Y:S07]  /*dcb0*/  MUFU.TANH R152, R0 ;  /* 0x0000000000987308 */ /* 0x00026e0000002400 */
[----:B------:R-:W-:Y:S08]  /*dcc0*/  HMMA.16816.F32.BF16 R76, R12, R50, R64 ;  /* 0x000000320c4c723c */ /* 0x000ff00000041840 */
[----:B------:R-:W-:Y:S01]  /*dcd0*/  HMMA.16816.F32.BF16 R64, R24, R60, R52 ;  /* 0x0000003c1840723c */ /* 0x000fe20000041834 */
[----:B------:R-:W5:Y:S01]  /*dce0*/  LDSM.16.M88.4 R52, [R220+0x4900] ;  /* 0x00490000dc34783b */ /* 0x000f620000000200 */
[----:B-1----:R-:W-:-:S04]  /*dcf0*/  FMUL.FTZ R0, R80, c[0x0][0x320] ;  /* 0x0000c80050007a20 */ /* 0x002fc80000410000 */
[----:B------:R1:W1:Y:S02]  /*dd00*/  MUFU.TANH R127, R0 ;  /* 0x00000000007f7308 */ /* 0x0002640000002400 */
[----:B------:R-:W-:Y:S08]  /*dd10*/  HMMA.16816.F32.BF16 R84, R8, R50, R68 ;  /* 0x000000320854723c */ /* 0x000ff00000041844 */
[----:B------:R-:W-:Y:S01]  /*dd20*/  HMMA.16816.F32.BF16 R48, R36, R58, R92 ;  /* 0x0000003a2430723c */ /* 0x000fe2000004185c */
[----:B-1----:R-:W-:-:S07]  /*dd30*/  FMUL.FTZ R0, R81, c[0x0][0x320] ;  /* 0x0000c80051007a20 */ /* 0x002fce0000410000 */
[----:B--2---:R-:W-:Y:S01]  /*dd40*/  HMMA.16816.F32.BF16 R68, R20, R40, R72 ;  /* 0x000000281444723c */ /* 0x004fe20000041848 */
[----:B------:R1:W2:Y:S07]  /*dd50*/  MUFU.TANH R126, R0 ;  /* 0x00000000007e7308 */ /* 0x0002ae0000002400 */
[----:B------:R-:W-:Y:S08]  /*dd60*/  HMMA.16816.F32.BF16 R72, R32, R58, R132 ;  /* 0x0000003a2048723c */ /* 0x000ff00000041884 */
[----:B------:R-:W-:Y:S01]  /*dd70*/  HMMA.16816.F32.BF16 R56, R16, R40, R64 ;  /* 0x000000281038723c */ /* 0x000fe20000041840 */
[----:B-1----:R-:W-:-:S04]  /*dd80*/  FMUL.FTZ R0, R82, c[0x0][0x320] ;  /* 0x0000c80052007a20 */ /* 0x002fc80000410000 */
[----:B------:R1:W1:Y:S03]  /*dd90*/  MUFU.TANH R125, R0 ;  /* 0x00000000007d7308 */ /* 0x0002660000002400 */
[----:B------:R-:W-:Y:S01]  /*dda0*/  HMMA.16816.F32.BF16 R64, R28, R62, R48 ;  /* 0x0000003e1c40723c */ /* 0x000fe20000041830 */
[----:B------:R-:W2:Y:S01]  /*ddb0*/  LDSM.16.M88.4 R48, [R223+0x1800] ;  /* 0x00180000df30783b */ /* 0x000ea20000000200 */
[----:B-1----:R-:W-:Y:S11]  /*ddc0*/  FMUL.FTZ R0, R83, c[0x0][0x320] ;  /* 0x0000c80053007a20 */ /* 0x002ff60000410000 */
[----:B------:R-:W-:Y:S03]  /*ddd0*/  @!UPT UIADD3 URZ, URZ, URZ, URZ ;  /* 0x0000003f3f3ff290 */ /* 0x000fe6000fffe03f */
[----:B------:R-:W-:Y:S01]  /*dde0*/  HMMA.16816.F32.BF16 R80, R8, R44, R56 ;  /* 0x0000002c0850723c */ /* 0x000fe20000041838 */
[----:B------:R-:W1:Y:S01]  /*ddf0*/  LDSM.16.M88.4 R56, [R220+0x5900] ;  /* 0x00590000dc38783b */ /* 0x000e620000000200 */
        /* <DEDUP_REMOVED lines=12> */
[----:B-----5:R-:W-:Y:S01]  /*dec0*/  HMMA.16816.F32.BF16 R72, R36, R52, R108 ;  /* 0x000000342448723c */ /* 0x020fe2000004186c */
[----:B---3--:R-:W-:-:S04]  /*ded0*/  FMUL.FTZ R0, R84, c[0x0][0x320] ;  /* 0x0000c80054007a20 */ /* 0x008fc80000410000 */
[----:B------:R3:W1:Y:S03]  /*dee0*/  MUFU.TANH R107, R0 ;  /* 0x00000000006b7308 */ /* 0x0006660000002400 */
[----:B------:R-:W-:Y:S08]  /*def0*/  HMMA.16816.F32.BF16 R60, R32, R52, R136 ;  /* 0x00000034203c723c */ /* 0x000ff00000041888 */
[----:B------:R-:W-:Y:S01]  /*df00*/  HMMA.16816.F32.BF16 R68, R16, R42, R68 ;  /* 0x0000002a1044723c */ /* 0x000fe20000041844 */
[----:B------:R-:W5:Y:S01]  /*df10*/  LDSM.16.M88.4 R40, [R223+0x2800] ;  /* 0x00280000df28783b */ /* 0x000f620000000200 */
[----:B---3--:R-:W-:-:S06]  /*df20*/  FMUL.FTZ R0, R85, c[0x0][0x320] ;  /* 0x0000c80055007a20 */ /* 0x008fcc0000410000 */
[-C--:B--2---:R-:W-:Y:S01]  /*df30*/  HMMA.16816.F32.BF16 R72, R28, R48.reuse, R72 ;  /* 0x000000301c48723c */ /* 0x084fe20000041848 */
[----:B------:R2:W3:Y:S07]  /*df40*/  MUFU.TANH R106, R0 ;  /* 0x00000000006a7308 */ /* 0x0004ee0000002400 */
[----:B------:R-:W-:Y:S01]  /*df50*/  HMMA.16816.F32.BF16 R60, R24, R48, R60 ;  /* 0x00000030183c723c */ /* 0x000fe2000004183c */
[----:B--2---:R-:W-:-:S04]  /*df60*/  FMUL.FTZ R0, R86, c[0x0][0x320] ;  /* 0x0000c80056007a20 */ /* 0x004fc80000410000 */
[----:B------:R2:W2:Y:S11]  /*df70*/  MUFU.TANH R105, R0 ;  /* 0x0000000000697308 */ /* 0x0004b60000002400 */
[----:B------:R-:W-:Y:S08]  /*df80*/  @!UPT UIADD3 URZ, URZ, URZ, URZ ;  /* 0x0000003f3f3ff290 */ /* 0x000ff0000fffe03f */
[----:B-1----:R-:W-:Y:S01]  /*df90*/  HMMA.16816.F32.BF16 R60, R16, R56, R60 ;  /* 0x00000038103c723c */ /* 0x002fe2000004183c */
[----:B--2---:R-:W-:-:S07]  /*dfa0*/  FMUL.FTZ R0, R87, c[0x0][0x320] ;  /* 0x0000c80057007a20 */ /* 0x004fce0000410000 */
        /* <DEDUP_REMOVED lines=20> */
[----:B-----5:R-:W-:Y:S01]  /*e0f0*/  HMMA.16816.F32.BF16 R72, R8, R42, R72 ;  /* 0x0000002a0848723c */ /* 0x020fe20000041848 */
[----:B--2---:R-:W-:-:S04]  /*e100*/  FMUL.FTZ R0, R80, c[0x0][0x320] ;  /* 0x0000c80050007a20 */ /* 0x004fc80000410000 */
[----:B------:R2:W1:Y:S11]  /*e110*/  MUFU.TANH R99, R0 ;  /* 0x0000000000637308 */ /* 0x0004760000002400 */
[----:B------:R-:W-:Y:S01]  /*e120*/  HMMA.16816.F32.BF16 R64, R28, R50, R64 ;  /* 0x000000321c40723c */ /* 0x000fe20000041840 */
[----:B------:R-:W5:Y:S01]  /*e130*/  LDSM.16.M88.4 R48, [R220+0x5d00] ;  /* 0x005d0000dc30783b */ /* 0x000f620000000200 */
        /* <DEDUP_REMOVED lines=37> */
[----:B-----5:R-:W-:Y:S01]  /*e390*/  HMMA.16816.F32.BF16 R56, R20, R48, R56 ;  /* 0x000000301438723c */ /* 0x020fe20000041838 */
        /* <DEDUP_REMOVED lines=15> */
[----:B-----5:R-:W-:-:S07]  /*e490*/  FMUL.FTZ R0, R76, c[0x0][0x320] ;  /* 0x0000c8004c007a20 */ /* 0x020fce0000410000 */
[C---:B------:R-:W-:Y:S01]  /*e4a0*/  HMMA.16816.F32.BF16 R28, R8.reuse, R36, R40 ;  /* 0x00000024081c723c */ /* 0x040fe20000041828 */
[----:B------:R5:W1:Y:S07]  /*e4b0*/  MUFU.TANH R87, R0 ;  /* 0x0000000000577308 */ /* 0x000a6e0000002400 */
[----:B------:R-:W-:Y:S01]  /*e4c0*/  HMMA.16816.F32.BF16 R8, R8, R38, R16 ;  /* 0x000000260808723c */ /* 0x000fe20000041810 */
[----:B------:R-:W-:Y:S02]  /*e4d0*/  FMUL.FTZ R56, R56, c[0x0][0x320] ;  /* 0x0000c80038387a20 */ /* 0x000fe40000410000 */
[----:B------:R-:W-:-:S02]  /*e4e0*/  FMUL.FTZ R57, R57, c[0x0][0x320] ;  /* 0x0000c80039397a20 */ /* 0x000fc40000410000 */
[----:B------:R-:W-:Y:S02]  /*e4f0*/  FMUL.FTZ R58, R58, c[0x0][0x320] ;  /* 0x0000c8003a3a7a20 */ /* 0x000fe40000410000 */
[----:B------:R-:W1:Y:S01]  /*e500*/  MUFU.TANH R56, R56 ;  /* 0x0000003800387308 */ /* 0x000e620000002400 */
[----:B------:R-:W-:Y:S01]  /*e510*/  HMMA.16816.F32.BF16 R12, R12, R38, R20 ;  /* 0x000000260c0c723c */ /* 0x000fe20000041814 */
[----:B-----5:R-:W-:-:S06]  /*e520*/  FMUL.FTZ R0, R77, c[0x0][0x320] ;  /* 0x0000c8004d007a20 */ /* 0x020fcc0000410000 */
[----:B------:R5:W1:Y:S08]  /*e530*/  MUFU.TANH R86, R0 ;  /* 0x0000000000567308 */ /* 0x000a700000002400 */
[----:B------:R-:W1:Y:S01]  /*e540*/  MUFU.TANH R57, R57 ;  /* 0x0000003900397308 */ /* 0x000e620000002400 */
[----:B------:R-:W-:Y:S02]  /*e550*/  FMUL.FTZ R8, R8, c[0x0][0x320] ;  /* 0x0000c80008087a20 */ /* 0x000fe40000410000 */
[----:B------:R-:W-:-:S02]  /*e560*/  FMUL.FTZ R9, R9, c[0x0][0x320] ;  /* 0x0000c80009097a20 */ /* 0x000fc40000410000 */
[----:B------:R-:W-:Y:S02]  /*e570*/  FMUL.FTZ R10, R10, c[0x0][0x320] ;  /* 0x0000c8000a0a7a20 */ /* 0x000fe40000410000 */
[----:B------:R-:W-:Y:S01]  /*e580*/  FMUL.FTZ R11, R11, c[0x0][0x320] ;  /* 0x0000c8000b0b7a20 */ /* 0x000fe20000410000 */
[----:B------:R-:W1:Y:S01]  /*e590*/  MUFU.TANH R58, R58 ;  /* 0x0000003a003a7308 */ /* 0x000e620000002400 */
[----:B-----5:R-:W-:Y:S02]  /*e5a0*/  FMUL.FTZ R0, R78, c[0x0][0x320] ;  /* 0x0000c8004e007a20 */ /* 0x020fe40000410000 */
[----:B------:R-:W-:Y:S02]  /*e5b0*/  FMUL.FTZ R12, R12, c[0x0][0x320] ;  /* 0x0000c8000c0c7a20 */ /* 0x000fe40000410000 */
[----:B------:R-:W-:Y:S02]  /*e5c0*/  FMUL.FTZ R13, R13, c[0x0][0x320] ;  /* 0x0000c8000d0d7a20 */ /* 0x000fe40000410000 */
[----:B------:R-:W-:Y:S01]  /*e5d0*/  FMUL.FTZ R14, R14, c[0x0][0x320] ;  /* 0x0000c8000e0e7a20 */ /* 0x000fe20000410000 */
[----:B------:R5:W1:Y:S01]  /*e5e0*/  MUFU.TANH R85, R0 ;  /* 0x0000000000557308 */ /* 0x000a620000002400 */
[----:B------:R-:W-:-:S07]  /*e5f0*/  FMUL.FTZ R15, R15, c[0x0][0x320] ;  /* 0x0000c8000f0f7a20 */ /* 0x000fce0000410000 */
        /* <DEDUP_REMOVED lines=29> */
[----:B------:R-:W1:Y:S08]  /*e7d0*/  MUFU.TANH R30, R11 ;  /* 0x0000000b001e7308 */ /* 0x000e700000002400 */
[----:B------:R5:W1:Y:S02]  /*e7e0*/  MUFU.TANH R27, R0 ;  /* 0x00000000001b7308 */ /* 0x000a640000002400 */
[----:B-----5:R-:W-:-:S06]  /*e7f0*/  FMUL.FTZ R0, R31, c[0x0][0x320] ;  /* 0x0000c8001f007a20 */ /* 0x020fcc0000410000 */
[----:B------:R1:W1:Y:S08]  /*e800*/  MUFU.TANH R31, R13 ;  /* 0x0000000d001f7308 */ /* 0x0002700000002400 */
[----:B------:R1:W1:Y:S01]  /*e810*/  MUFU.TANH R29, R0 ;  /* 0x00000000001d7308 */ /* 0x0002620000002400 */
[----:B------:R-:W-:Y:S06]  /*e820*/  BAR.SYNC.DEFER_BLOCKING 0x0 ;  /* 0x0000000000007b1d */ /* 0x000fec0000010000 */
[----:B------:R-:W-:Y:S05]  /*e830*/  @!P2 BRA `(.L_x_138) ;  /* 0x000004200000a947 */ /* 0x000fea0003800000 */
[----:B--234-:R-:W-:Y:S01]  /*e840*/  ISETP.NE.AND P1, PT, R171, 0x1, PT ;  /* 0x00000001ab00780c */ /* 0x01cfe20003f25270 */
[----:B------:R-:W-:Y:S01]  /*e850*/  IMAD.MOV.U32 R248, RZ, RZ, RZ ;  /* 0x000000fffff87224 */ /* 0x000fe200078e00ff */
[----:B------:R-:W-:-:S04]  /*e860*/  IADD3 R2, R168, R173, R170 ;  /* 0x000000ada8027210 */ /* 0x000fc80007ffe0aa */
[----:B------:R-:W-:-:S05]  /*e870*/  IADD3 R2, R2, -0x80, RZ ;  /* 0xffffff8002027810 */ /* 0x000fca0007ffe0ff */
[----:B-1----:R-:W-:Y:S02]  /*e880*/  IMAD.MOV.U32 R0, RZ, RZ, R2 ;  /* 0x000000ffff007224 */ /* 0x002fe400078e0002 */
[----:B------:R-:W-:-:S05]  /*e890*/  @P1 IMAD.HI.U32 R3, R2, c[0x0][0x2bc], RZ ;  /* 0x0000af0002031a27 */ /* 0x000fca00078e00ff */
[----:B------:R-:W-:-:S04]  /*e8a0*/  @P1 SHF.R.U32.HI R0, RZ, c[0x0][0x2c0], R3 ;  /* 0x0000b000ff001a19 */ /* 0x000fc80000011603 */
[----:B------:R-:W-:-:S04]  /*e8b0*/  @!P3 IADD3 R3, P0, R0, R166, RZ ;  /* 0x000000a60003b210 */ /* 0x000fc80007f1e0ff */
[----:B------:R-:W-:Y:S02]  /*e8c0*/  @!P3 LEA.HI.X.SX32 R7, R0, R163, 0x1, P0 ;  /* 0x000000a30007b211 */ /* 0x000fe400000f0eff */
[----:B------:R-:W-:-:S04]  /*e8d0*/  @!P3 LEA R6, P0, R3, c[0x0][0x2a0], 0x2 ;  /* 0x0000a8000306ba11 */ /* 0x000fc800078010ff */
[----:B------:R-:W-:-:S05]  /*e8e0*/  @!P3 LEA.HI.X R7, R3, c[0x0][0x2a4], R7, 0x2, P0 ;  /* 0x0000a9000307ba11 */ /* 0x000fca00000f1407 */
[----:B------:R-:W2:Y:S01]  /*e8f0*/  @!P3 LDG.E R248, [R6.64] ;  /* 0x0000000606f8b981 */ /* 0x000ea2000c1e1900 */
[----:B------:R-:W-:Y:S01]  /*e900*/  IMAD.MOV R0, RZ, RZ, -R0 ;  /* 0x000000ffff007224 */ /* 0x000fe200078e0a00 */
[----:B------:R-:W-:Y:S01]  /*e910*/  SEL R21, RZ, 0x10, P6 ;  /* 0x00000010ff157807 */ /* 0x000fe20003000000 */
[----:B------:R-:W-:Y:S01]  /*e920*/  IMAD.SHL.U32 R10, R176, 0x2, RZ ;  /* 0x00000002b00a7824 */ /* 0x000fe200078e00ff */
[----:B------:R-:W-:Y:S01]  /*e930*/  SEL R20, RZ, 0x10, P5 ;  /* 0x00000010ff147807 */ /* 0x000fe20002800000 */
[----:B------:R-:W-:Y:S01]  /*e940*/  IMAD R251, R0, c[0x0][0x2b8], R2 ;  /* 0x0000ae0000fb7a24 */ /* 0x000fe200078e0202 */
[----:B------:R-:W-:Y:S01]  /*e950*/  SHF.L.U64.HI R9, R176, 0x1, R161 ;  /* 0x00000001b0097819 */ /* 0x000fe200000102a1 */
[----:B------:R-:W-:Y:S01]  /*e960*/  IMAD.SHL.U32 R8, R240, 0x2, RZ ;  /* 0x00000002f0087824 */ /* 0x000fe200078e00ff */
[----:B------:R-:W-:Y:S01]  /*e970*/  IADD3 R14, -R20, 0x10, RZ ;  /* 0x00000010140e7810 */ /* 0x000fe20007ffe1ff */
[----:B------:R-:W-:Y:S01]  /*e980*/  IMAD.WIDE.U32 R2, R251, c[0x0][0x1e0], RZ ;  /* 0x00007800fb027a25 */ /* 0x000fe200078e00ff */
[----:B------:R-:W-:-:S02]  /*e990*/  SHF.R.S32.HI R0, RZ, 0x1f, R251 ;  /* 0x0000001fff007819 */ /* 0x000fc400000114fb */
[----:B------:R-:W-:Y:S02]  /*e9a0*/  LOP3.LUT R14, R14, 0xf, RZ, 0xc0, !PT ;  /* 0x0000000f0e0e7812 */ /* 0x000fe400078ec0ff */
[----:B------:R-:W-:Y:S01]  /*e9b0*/  IADD3 R12, -R158, 0x10, RZ ;  /* 0x000000109e0c7810 */ /* 0x000fe20007ffe1ff */
[----:B------:R-:W-:Y:S01]  /*e9c0*/  IMAD R0, R0, c[0x0][0x1e0], RZ ;  /* 0x0000780000007a24 */ /* 0x000fe200078e02ff */
[----:B------:R-:W-:Y:S02]  /*e9d0*/  SHF.L.U64.HI R18, R240, 0x1, R160 ;  /* 0x00000001f0127819 */ /* 0x000fe400000102a0 */
[----:B------:R-:W-:Y:S01]  /*e9e0*/  LOP3.LUT R12, R12, 0xf, RZ, 0xc0, !PT ;  /* 0x0000000f0c0c7812 */ /* 0x000fe200078ec0ff */
[----:B------:R-:W-:Y:S01]  /*e9f0*/  IMAD R0, R251, c[0x0][0x1e4], R0 ;  /* 0x00007900fb007a24 */ /* 0x000fe200078e0200 */
[----:B------:R-:W-:-:S03]  /*ea00*/  SHF.L.U64.HI R19, R241, 0x1, R157 ;  /* 0x00000001f1137819 */ /* 0x000fc6000001029d */
[----:B------:R-:W-:Y:S01]  /*ea10*/  IMAD.IADD R3, R3, 0x1, R0 ;  /* 0x0000000103037824 */ /* 0x000fe200078e0200 */
[----:B--2---:R-:W-:-:S03]  /*ea20*/  SHF.R.S32.HI R0, RZ, 0x1f, R248 ;  /* 0x0000001fff007819 */ /* 0x004fc600000114f8 */
[----:B------:R-:W-:-:S04]  /*ea30*/  IMAD.WIDE.U32 R2, R248, c[0x0][0x1f0], R2 ;  /* 0x00007c00f8027a25 */ /* 0x000fc800078e0002 */
[----:B------:R-:W-:-:S04]  /*ea40*/  IMAD R0, R0, c[0x0][0x1f0], RZ ;  /* 0x00007c0000007a24 */ /* 0x000fc800078e02ff */
[----:B------:R-:W-:Y:S01]  /*ea50*/  IMAD R6, R248, c[0x0][0x1f4], R0 ;  /* 0x00007d00f8067a24 */ /* 0x000fe200078e0200 */
[----:B------:R-:W-:-:S04]  /*ea60*/  IADD3 R0, P0, R164, R2, RZ ;  /* 0x00000002a4007210 */ /* 0x000fc80007f1e0ff */
[----:B------:R-:W-:Y:S02]  /*ea70*/  IADD3.X R3, R162, R3, R6, P0, !PT ;  /* 0x00000003a2037210 */ /* 0x000fe400007fe406 */
[C---:B------:R-:W-:Y:S02]  /*ea80*/  LEA R7, P0, R0.reuse, c[0x0][0x1c8], 0x1 ;  /* 0x0000720000077a11 */ /* 0x040fe400078008ff */
[----:B------:R-:W-:Y:S02]  /*ea90*/  IADD3 R6, -R21, 0x10, RZ ;  /* 0x0000001015067810 */ /* 0x000fe40007ffe1ff */
[----:B------:R-:W-:Y:S02]  /*eaa0*/  LEA.HI.X R3, R0, c[0x0][0x1cc], R3, 0x1, P0 ;  /* 0x0000730000037a11 */ /* 0x000fe400000f0c03 */
[----:B------:R-:W1:Y:S01]  /*eab0*/  SHFL.IDX PT, R0, R7, 0x1, 0x1c1f ;  /* 0x003c1f0007007f89 */ /* 0x000e6200000e0000 */
[----:B------:R-:W-:-:S03]  /*eac0*/  LOP3.LUT R6, R6, 0xf, RZ, 0xc0, !PT ;  /* 0x0000000f06067812 */ /* 0x000fc600078ec0ff */
[----:B------:R-:W2:Y:S01]  /*ead0*/  SHFL.IDX PT, R2, R3, 0x1, 0x1c1f ;  /* 0x003c1f0003027f89 */ /* 0x000ea200000e0000 */
[----:B-1----:R-:W-:Y:S01]  /*eae0*/  IADD3 R16, P1, P0, R6, R0, R10 ;  /* 0x0000000006107210 */ /* 0x002fe2000783e00a */
[----:B------:R-:W-:-:S03]  /*eaf0*/  IMAD.SHL.U32 R6, R241, 0x2, RZ ;  /* 0x00000002f1067824 */ /* 0x000fc600078e00ff */
[----:B--2---:R-:W-:Y:S02]  /*eb00*/  IADD3.X R17, RZ, R2, R9, P1, P0 ;  /* 0x00000002ff117210 */ /* 0x004fe40000fe0409 */
[----:B------:R-:W-:-:S04]  /*eb10*/  IADD3 R14, P1, P0, R14, R0, R8 ;  /* 0x000000000e0e7210 */ /* 0x000fc8000783e008 */
[----:B------:R-:W-:Y:S02]  /*eb20*/  IADD3.X R15, RZ, R2, R18, P1, P0 ;  /* 0x00000002ff0f7210 */ /* 0x000fe40000fe0412 */
        /* <DEDUP_REMOVED lines=19> */
.L_x_138:
        /* <DEDUP_REMOVED lines=105> */
[----:B------:R-:W-:Y:S02]  /*f2f0*/  FMNMX.FTZ R6, R32, R36, !PT ;  /* 0x0000002420067209 */ /* 0x000fe40007810000 */
[----:B------:R-:W-:-:S02]  /*f300*/  ISETP.GT.AND P0, PT, R0, 0x39, PT ;  /* 0x000000390000780c */ /* 0x000fc40003f04270 */
[----:B------:R-:W-:Y:S02]  /*f310*/  FMNMX.FTZ R0, R205, R2, !PT ;  /* 0x00000002cd007209 */ /* 0x000fe40007810000 */
[----:B------:R-:W-:Y:S02]  /*f320*/  FMNMX.FTZ R2, R161, R3, !PT ;  /* 0x00000003a1027209 */ /* 0x000fe40007810000 */
[----:B------:R-:W-:Y:S02]  /*f330*/  FMNMX.FTZ R3, R40, R6, !PT ;  /* 0x0000000628037209 */ /* 0x000fe40007810000 */
[----:B------:R-:W-:Y:S02]  /*f340*/  FSEL R203, R24, -INF , P0 ;  /* 0xff80000018cb7808 */ /* 0x000fe40000000000 */
[----:B------:R-:W-:Y:S01]  /*f350*/  FMNMX.FTZ R0, R204, R0, !PT ;  /* 0x00000000cc007209 */ /* 0x000fe20007810000 */
[----:B------:R-:W-:Y:S01]  /*f360*/  LDSM.16.MT88.4 R24, [R221+0x100] ;  /* 0x00010000dd18783b */ /* 0x000fe20000004200 */
[----:B------:R-:W-:-:S02]  /*f370*/  FMNMX.FTZ R2, R162, R2, !PT ;  /* 0x00000002a2027209 */ /* 0x000fc40007810000 */
[----:B------:R-:W-:Y:S02]  /*f380*/  FMNMX.FTZ R3, R41, R3, !PT ;  /* 0x0000000329037209 */ /* 0x000fe40007810000 */
[----:B------:R-:W-:Y:S02]  /*f390*/  FMNMX.FTZ R6, R203, R0, !PT ;  /* 0x00000000cb067209 */ /* 0x000fe40007810000 */
[----:B------:R-:W-:Y:S02]  /*f3a0*/  FMNMX.FTZ R0, R163, R2, !PT ;  /* 0x00000002a3007209 */ /* 0x000fe40007810000 */
[----:B------:R-:W-:Y:S01]  /*f3b0*/  FMNMX.FTZ R2, R102, R3, !PT ;  /* 0x0000000366027209 */ /* 0x000fe20007810000 */
[----:B------:R-:W1:Y:S01]  /*f3c0*/  SHFL.BFLY PT, R7, R6, 0x2, 0x1f ;  /* 0x0c401f0006077f89 */ /* 0x000e6200000e0000 */
[----:B------:R-:W-:Y:S02]  /*f3d0*/  FMNMX.FTZ R0, R177, R0, !PT ;  /* 0x00000000b1007209 */ /* 0x000fe40007810000 */
[----:B------:R-:W-:-:S02]  /*f3e0*/  FMNMX.FTZ R2, R106, R2, !PT ;  /* 0x000000026a027209 */ /* 0x000fc40007810000 */
[----:B------:R-:W-:Y:S02]  /*f3f0*/  FMNMX.FTZ R0, R213, R0, !PT ;  /* 0x00000000d5007209 */ /* 0x000fe40007810000 */
[----:B------:R-:W-:Y:S02]  /*f400*/  FMNMX.FTZ R2, R107, R2, !PT ;  /* 0x000000026b027209 */ /* 0x000fe40007810000 */
[----:B------:R-:W-:Y:S02]  /*f410*/  FMNMX.FTZ R0, R215, R0, !PT ;  /* 0x00000000d7007209 */ /* 0x000fe40007810000 */
[----:B------:R-:W-:Y:S02]  /*f420*/  FMNMX.FTZ R2, R124, R2, !PT ;  /* 0x000000027c027209 */ /* 0x000fe40007810000 */
[----:B------:R-:W-:Y:S02]  /*f430*/  FSEL R207, R30, -INF , P0 ;  /* 0xff8000001ecf7808 */ /* 0x000fe40000000000 */
[----:B------:R-:W-:-:S02]  /*f440*/  FMNMX.FTZ R0, R212, R0, !PT ;  /* 0x00000000d4007209 */ /* 0x000fc40007810000 */
[----:B------:R-:W-:Y:S02]  /*f450*/  FMNMX.FTZ R2, R178, R2, !PT ;  /* 0x00000002b2027209 */ /* 0x000fe40007810000 */
[----:B------:R-:W-:Y:S02]  /*f460*/  FMNMX.FTZ R3, R42, R43, !PT ;  /* 0x0000002b2a037209 */ /* 0x000fe40007810000 */
[----:B------:R-:W-:Y:S02]  /*f470*/  FMNMX.FTZ R9, R207, R0, !PT ;  /* 0x00000000cf097209 */ /* 0x000fe40007810000 */
[----:B------:R-:W-:Y:S02]  /*f480*/  FMNMX.FTZ R0, R187, R2, !PT ;  /* 0x00000002bb007209 */ /* 0x000fe40007810000 */
[----:B------:R-:W-:Y:S01]  /*f490*/  FMNMX.FTZ R3, R44, R3, !PT ;  /* 0x000000032c037209 */ /* 0x000fe20007810000 */
[----:B------:R-:W2:Y:S01]  /*f4a0*/  SHFL.BFLY PT, R8, R9, 0x2, 0x1f ;  /* 0x0c401f0009087f89 */ /* 0x000ea200000e0000 */
[----:B------:R-:W-:-:S02]  /*f4b0*/  FMNMX.FTZ R0, R190, R0, !PT ;  /* 0x00000000be007209 */ /* 0x000fc40007810000 */
[----:B------:R-:W-:Y:S02]  /*f4c0*/  FMNMX.FTZ R2, R45, R3, !PT ;  /* 0x000000032d027209 */ /* 0x000fe40007810000 */
[----:B------:R-:W-:Y:S02]  /*f4d0*/  FMNMX.FTZ R0, R189, R0, !PT ;  /* 0x00000000bd007209 */ /* 0x000fe40007810000 */
[----:B------:R-:W-:Y:S02]  /*f4e0*/  FMNMX.FTZ R2, R125, R2, !PT ;  /* 0x000000027d027209 */ /* 0x000fe40007810000 */
[----:B------:R-:W-:Y:S02]  /*f4f0*/  FMNMX.FTZ R0, R229, R0, !PT ;  /* 0x00000000e5007209 */ /* 0x000fe40007810000 */
[----:B-1----:R-:W-:Y:S02]  /*f500*/  FMNMX.FTZ R6, R6, R7, !PT ;  /* 0x0000000706067209 */ /* 0x002fe40007810000 */
[----:B------:R-:W-:-:S02]  /*f510*/  FMNMX.FTZ R2, R126, R2, !PT ;  /* 0x000000027e027209 */ /* 0x000fc40007810000 */
[----:B------:R-:W-:Y:S01]  /*f520*/  FMNMX.FTZ R0, R228, R0, !PT ;  /* 0x00000000e4007209 */ /* 0x000fe20007810000 */
[----:B------:R-:W1:Y:S01]  /*f530*/  SHFL.BFLY PT, R103, R6, 0x1, 0x1f ;  /* 0x0c201f0006677f89 */ /* 0x000e6200000e0000 */
[----:B------:R-:W-:Y:S02]  /*f540*/  FMNMX.FTZ R2, R127, R2, !PT ;  /* 0x000000027f027209 */ /* 0x000fe40007810000 */
[----:B------:R-:W-:Y:S02]  /*f550*/  FSEL R214, R31, -INF , P0 ;  /* 0xff8000001fd67808 */ /* 0x000fe40000000000 */
[----:B------:R-:W-:Y:S02]  /*f560*/  FMNMX.FTZ R0, R234, R0, !PT ;  /* 0x00000000ea007209 */ /* 0x000fe40007810000 */
[----:B------:R-:W-:Y:S02]  /*f570*/  FMNMX.FTZ R2, R128, R2, !PT ;  /* 0x0000000280027209 */ /* 0x000fe40007810000 */
[----:B------:R-:W-:-:S02]  /*f580*/  FMNMX.FTZ R7, R214, R0, !PT ;  /* 0x00000000d6077209 */ /* 0x000fc40007810000 */
[----:B------:R-:W-:Y:S02]  /*f590*/  FMNMX.FTZ R2, R196, R2, !PT ;  /* 0x00000002c4027209 */ /* 0x000fe40007810000 */
[----:B--2---:R-:W-:Y:S02]  /*f5a0*/  FMNMX.FTZ R9, R9, R8, !PT ;  /* 0x0000000809097209 */ /* 0x004fe40007810000 */
[----:B------:R-:W2:Y:S01]  /*f5b0*/  SHFL.BFLY PT, R8, R7, 0x2, 0x1f ;  /* 0x0c401f0007087f89 */ /* 0x000ea200000e0000 */
[----:B------:R-:W-:Y:S02]  /*f5c0*/  FMNMX.FTZ R0, R198, R2, !PT ;  /* 0x00000002c6007209 */ /* 0x000fe40007810000 */
[----:B------:R-:W-:Y:S01]  /*f5d0*/  FSEL R227, R37, -INF , P0 ;  /* 0xff80000025e37808 */ /* 0x000fe20000000000 */
[----:B------:R-:W3:Y:S01]  /*f5e0*/  SHFL.BFLY PT, R2, R9, 0x1, 0x1f ;  /* 0x0c201f0009027f89 */ /* 0x000ee200000e0000 */
[----:B------:R-:W-:-:S04]  /*f5f0*/  FMNMX.FTZ R0, R200, R0, !PT ;  /* 0x00000000c8007209 */ /* 0x000fc80007810000 */
[----:B------:R-:W-:Y:S02]  /*f600*/  FMNMX.FTZ R0, R199, R0, !PT ;  /* 0x00000000c7007209 */ /* 0x000fe40007810000 */
[----:B-1----:R-:W-:Y:S02]  /*f610*/  FMNMX.FTZ R103, R6, R103, !PT ;  /* 0x0000006706677209 */ /* 0x002fe40007810000 */
[----:B------:R-:W-:Y:S02]  /*f620*/  FMNMX.FTZ R0, R179, R0, !PT ;  /* 0x00000000b3007209 */ /* 0x000fe40007810000 */
[C---:B------:R-:W-:Y:S01]  /*f630*/  FSETP.NEU.FTZ.AND P0, PT, R103.reuse, -INF , PT ;  /* 0xff8000006700780b */ /* 0x040fe20003f1d000 */
[----:B------:R-:W-:Y:S01]  /*f640*/  FMUL.FTZ R3, R103, c[0x0][0x2d0] ;  /* 0x0000b40067037a20 */ /* 0x000fe20000410000 */
[----:B------:R-:W-:-:S04]  /*f650*/  FMNMX.FTZ R6, R252, R0, !PT ;  /* 0x00000000fc067209 */ /* 0x000fc80007810000 */
[----:B------:R-:W-:Y:S02]  /*f660*/  FMNMX.FTZ R6, R250, R6, !PT ;  /* 0x00000006fa067209 */ /* 0x000fe40007810000 */
[----:B------:R-:W-:Y:S02]  /*f670*/  FSEL R3, R3, RZ, P0 ;  /* 0x000000ff03037208 */ /* 0x000fe40000000000 */
[----:B--2---:R-:W-:Y:S02]  /*f680*/  FMNMX.FTZ R8, R7, R8, !PT ;  /* 0x0000000807087209 */ /* 0x004fe40007810000 */
[----:B------:R-:W-:Y:S01]  /*f690*/  FMNMX.FTZ R6, R227, R6, !PT ;  /* 0x00000006e3067209 */ /* 0x000fe20007810000 */
[--C-:B------:R-:W-:Y:S01]  /*f6a0*/  FFMA.FTZ R0, R10, c[0x0][0x2d0], -R3.reuse ;  /* 0x0000b4000a007a23 */ /* 0x100fe20000010803 */
[----:B---3--:R-:W-:Y:S01]  /*f6b0*/  FMNMX.FTZ R2, R2, R9, !PT ;  /* 0x0000000902027209 */ /* 0x008fe20007810000 */
[----:B------:R-:W1:Y:S01]  /*f6c0*/  SHFL.BFLY PT, R10, R8, 0x1, 0x1f ;  /* 0x0c201f00080a7f89 */ /* 0x000e6200000e0000 */
[--C-:B------:R-:W-:Y:S01]  /*f6d0*/  FFMA.FTZ R7, R12, c[0x0][0x2d0], -R3.reuse ;  /* 0x0000b4000c077a23 */ /* 0x100fe20000010803 */
[----:B------:R2:W-:Y:S01]  /*f6e0*/  MUFU.EX2 R17, R0 ;  /* 0x0000000000117308 */ /* 0x0005e20000000800 */
[----:B------:R-:W-:Y:S01]  /*f6f0*/  FSETP.NEU.FTZ.AND P0, PT, R2, -INF , PT ;  /* 0xff8000000200780b */ /* 0x000fe20003f1d000 */
[----:B------:R-:W3:Y:S06]  /*f700*/  SHFL.BFLY PT, R9, R6, 0x2, 0x1f ;  /* 0x0c401f0006097f89 */ /* 0x000eec00000e0000 */
[----:B------:R4:W-:Y:S01]  /*f710*/  MUFU.EX2 R137, R7 ;  /* 0x0000000700897308 */ /* 0x0009e20000000800 */
[----:B--2---:R-:W-:-:S07]  /*f720*/  FFMA.FTZ R0, R11, c[0x0][0x2d0], -R3 ;  /* 0x0000b4000b007a23 */ /* 0x004fce0000010803 */
[----:B------:R2:W5:Y:S01]  /*f730*/  MUFU.EX2 R18, R0 ;  /* 0x0000000000127308 */ /* 0x0005620000000800 */
[----:B-1----:R-:W-:Y:S01]  /*f740*/  FMNMX.FTZ R105, R8, R10, !PT ;  /* 0x0000000a08697209 */ /* 0x002fe20007810000 */
[----:B----4-:R-:W-:Y:S01]  /*f750*/  FFMA.FTZ R7, R13, c[0x0][0x2d0], -R3 ;  /* 0x0000b4000d077a23 */ /* 0x010fe20000010803 */
[----:B---3--:R-:W-:-:S05]  /*f760*/  FMNMX.FTZ R6, R6, R9, !PT ;  /* 0x0000000906067209 */ /* 0x008fca0007810000 */
[----:B------:R1:W3:Y:S01]  /*f770*/  MUFU.EX2 R185, R7 ;  /* 0x0000000700b97308 */ /* 0x0002e20000000800 */
[----:B--2---:R-:W-:-:S05]  /*f780*/  FMUL.FTZ R0, R2, c[0x0][0x2d0] ;  /* 0x0000b40002007a20 */ /* 0x004fca0000410000 */
[----:B------:R-:W-:Y:S02]  /*f790*/  FSEL R0, R0, RZ, P0 ;  /* 0x000000ff00007208 */ /* 0x000fe40000000000 */
[----:B------:R-:W-:-:S03]  /*f7a0*/  FSETP.NEU.FTZ.AND P0, PT, R105, -INF , PT ;  /* 0xff8000006900780b */ /* 0x000fc60003f1d000 */
[--C-:B-1----:R-:W-:Y:S02]  /*f7b0*/  FFMA.FTZ R7, R14, c[0x0][0x2d0], -R0.reuse ;  /* 0x0000b4000e077a23 */ /* 0x102fe40000010800 */
[--C-:B------:R-:W-:Y:S02]  /*f7c0*/  FFMA.FTZ R4, R16, c[0x0][0x2d0], -R0.reuse ;  /* 0x0000b40010047a23 */ /* 0x100fe40000010800 */
[----:B------:R1:W-:Y:S01]  /*f7d0*/  MUFU.EX2 R138, R7 ;  /* 0x00000007008a7308 */ /* 0x0003e20000000800 */
[----:B------:R-:W-:Y:S02]  /*f7e0*/  FFMA.FTZ R5, R15, c[0x0][0x2d0], -R0 ;  /* 0x0000b4000f057a23 */ /* 0x000fe40000010800 */
[----:B-----5:R-:W-:Y:S02]  /*f7f0*/  IMAD.MOV.U32 R14, RZ, RZ, R18 ;  /* 0x000000ffff0e7224 */ /* 0x020fe400078e0012 */
[----:B------:R-:W-:Y:S02]  /*f800*/  IMAD.MOV.U32 R15, RZ, RZ, R17 ;  /* 0x000000ffff0f7224 */ /* 0x000fe400078e0011 */
[----:B------:R-:W-:Y:S01]  /*f810*/  LDSM.16.MT88.4 R16, [R222+0x100] ;  /* 0x00010000de10783b */ /* 0x000fe20000004200 */
[----:B------:R2:W-:Y:S03]  /*f820*/  MUFU.EX2 R136, R4 ;  /* 0x0000000400887308 */ /* 0x0005e60000000800 */
[----:B-1----:R-:W1:Y:S05]  /*f830*/  SHFL.BFLY PT, R7, R6, 0x1, 0x1f ;  /* 0x0c201f0006077f89 */ /* 0x002e6a00000e0000 */
[----:B------:R4:W5:Y:S01]  /*f840*/  MUFU.EX2 R139, R5 ;  /* 0x00000005008b7308 */ /* 0x0009620000000800 */
[----:B--2---:R-:W-:-:S05]  /*f850*/  FMUL.FTZ R4, R105, c[0x0][0x2d0] ;  /* 0x0000b40069047a20 */ /* 0x004fca0000410000 */
[----:B------:R-:W-:Y:S01]  /*f860*/  FSEL R12, R4, RZ, P0 ;  /* 0x000000ff040c7208 */ /* 0x000fe20000000000 */
[----:B----4-:R-:W-:-:S04]  /*f870*/  FFMA.FTZ R5, R28, c[0x0][0x2d0], -R0 ;  /* 0x0000b4001c057a23 */ /* 0x010fc80000010800 */
[--C-:B------:R-:W-:Y:S01]  /*f880*/  FFMA.FTZ R4, R32, c[0x0][0x2d0], -R12.reuse ;  /* 0x0000b40020047a23 */ /* 0x100fe2000001080c */
[----:B------:R-:W2:Y:S01]  /*f890*/  LDSM.16.MT88.4 R28, [R222+0x1100] ;  /* 0x00110000de1c783b */ /* 0x000ea20000004200 */
[----:B------:R5:W4:Y:S01]  /*f8a0*/  MUFU.EX2 R184, R5 ;  /* 0x0000000500b87308 */ /* 0x000b220000000800 */
[----:B------:R-:W-:Y:S02]  /*f8b0*/  FFMA.FTZ R9, R40, c[0x0][0x2d0], -R12 ;  /* 0x0000b40028097a23 */ /* 0x000fe4000001080c */
[----:B------:R-:W2:Y:S01]  /*f8c0*/  LDSM.16.MT88.4 R32, [R221+0x2100] ;  /* 0x00210000dd20783b */ /* 0x000ea20000004200 */
[----:B-1----:R-:W-:Y:S02]  /*f8d0*/  FMNMX.FTZ R104, R6, R7, !PT ;  /* 0x0000000706687209 */ /* 0x002fe40007810000 */
[----:B---3--:R-:W-:Y:S02]  /*f8e0*/  F2FP.BF16.PACK_AB R6, R185, R137 ;  /* 0x00000089b906723e */ /* 0x008fe400000010ff */
[----:B------:R1:W-:Y:S01]  /*f8f0*/  MUFU.EX2 R246, R4 ;  /* 0x0000000400f67308 */ /* 0x0003e20000000800 */
[C---:B------:R-:W-:Y:S01]  /*f900*/  FMUL.FTZ R8, R104.reuse, c[0x0][0x2d0] ;  /* 0x0000b40068087a20 */ /* 0x040fe20000410000 */
[----:B------:R-:W-:-:S04]  /*f910*/  FSETP.NEU.FTZ.AND P0, PT, R104, -INF , PT ;  /* 0xff8000006800780b */ /* 0x000fc80003f1d000 */
[----:B------:R-:W-:Y:S01]  /*f920*/  FSEL R13, R8, RZ, P0 ;  /* 0x000000ff080d7208 */ /* 0x000fe20000000000 */
[--C-:B------:R-:W-:Y:S01]  /*f930*/  FFMA.FTZ R8, R41, c[0x0][0x2d0], -R12.reuse ;  /* 0x0000b40029087a23 */ /* 0x100fe2000001080c */
[----:B-----5:R-:W-:Y:S01]  /*f940*/  F2FP.BF16.PACK_AB R5, R139, R138 ;  /* 0x0000008a8b05723e */ /* 0x020fe200000010ff */
[----:B------:R-:W-:Y:S01]  /*f950*/  MUFU.EX2 R247, R9 ;  /* 0x0000000900f77308 */ /* 0x000fe20000000800 */
[----:B----4-:R-:W-:Y:S01]  /*f960*/  F2FP.BF16.PACK_AB R7, R184, R136 ;  /* 0x00000088b807723e */ /* 0x010fe200000010ff */
[----:B-1----:R-:W-:-:S06]  /*f970*/  FFMA.FTZ R4, R36, c[0x0][0x2d0], -R12 ;  /* 0x0000b40024047a23 */ /* 0x002fcc000001080c */
[----:B------:R1:W3:Y:S01]  /*f980*/  MUFU.EX2 R249, R8 ;  /* 0x0000000800f97308 */ /* 0x0002e20000000800 */
[----:B------:R-:W4:Y:S07]  /*f990*/  LDSM.16.MT88.4 R36, [R222+0x2100] ;  /* 0x00210000de24783b */ /* 0x000f2e0000004200 */
[----:B------:R5:W-:Y:S01]  /*f9a0*/  MUFU.EX2 R239, R4 ;  /* 0x0000000400ef7308 */ /* 0x000be20000000800 */
[----:B-1----:R-:W-:Y:S01]  /*f9b0*/  FFMA.FTZ R8, R42, c[0x0][0x2d0], -R13 ;  /* 0x0000b4002a087a23 */ /* 0x002fe2000001080d */
[----:B---3--:R-:W-:-:S06]  /*f9c0*/  F2FP.BF16.PACK_AB R10, R249, R247 ;  /* 0x000000f7f90a723e */ /* 0x008fcc00000010ff */
[----:B------:R1:W-:Y:S01]  /*f9d0*/  MUFU.EX2 R236, R8 ;  /* 0x0000000800ec7308 */ /* 0x0003e20000000800 */
[----:B-----5:R-:W-:-:S07]  /*f9e0*/  F2FP.BF16.PACK_AB R4, R14, R15 ;  /* 0x0000000f0e04723e */ /* 0x020fce00000010ff */
[C---:B------:R-:W-:Y:S01]  /*f9f0*/  HMMA.16816.F32.BF16 R120, R4.reuse, R24, RZ ;  /* 0x000000180478723c */ /* 0x040fe200000418ff */
[--C-:B-1----:R-:W-:Y:S02]  /*fa00*/  FFMA.FTZ R8, R43, c[0x0][0x2d0], -R13.reuse ;  /* 0x0000b4002b087a23 */ /* 0x102fe4000001080d */
[----:B------:R-:W-:Y:S05]  /*fa10*/  LDSM.16.MT88.4 R40, [R222+0x2500] ;  /* 0x00250000de28783b */ /* 0x000fea0000004200 */
[C---:B------:R-:W-:Y:S01]  /*fa20*/  HMMA.16816.F32.BF16 R116, R4.reuse, R16, RZ ;  /* 0x000000100474723c */ /* 0x040fe200000418ff */
[----:B------:R1:W3:Y:S07]  /*fa30*/  MUFU.EX2 R235, R8 ;  /* 0x0000000800eb7308 */ /* 0x0002ee0000000800 */
[C---:B------:R-:W-:Y:S08]  /*fa40*/  HMMA.16816.F32.BF16 R112, R4.reuse, R20, RZ ;  /* 0x000000140470723c */ /* 0x040ff000000418ff */
[----:B--2---:R-:W-:Y:S01]  /*fa50*/  HMMA.16816.F32.BF16 R108, R4, R28, RZ ;  /* 0x0000001c046c723c */ /* 0x004fe200000418ff */
[----:B-1----:R-:W-:Y:S01]  /*fa60*/  FFMA.FTZ R8, R44, c[0x0][0x2d0], -R13 ;  /* 0x0000b4002c087a23 */ /* 0x002fe2000001080d */
[----:B---3--:R-:W-:-:S03]  /*fa70*/  F2FP.BF16.PACK_AB R9, R235, R236 ;  /* 0x000000eceb09723e */ /* 0x008fc600000010ff */
[----:B------:R1:W-:Y:S03]  /*fa80*/  MUFU.EX2 R238, R8 ;  /* 0x0000000800ee7308 */ /* 0x0003e60000000800 */
[C---:B------:R-:W-:Y:S08]  /*fa90*/  HMMA.16816.F32.BF16 R96, R4.reuse, R32, RZ ;  /* 0x000000200460723c */ /* 0x040ff000000418ff */
[----:B----4-:R-:W-:Y:S01]  /*faa0*/  HMMA.16816.F32.BF16 R92, R4, R36, RZ ;  /* 0x00000024045c723c */ /* 0x010fe200000418ff */
        /* <DEDUP_REMOVED lines=14> */
[----:B------:R-:W2:Y:S07]  /*fb90*/  LDSM.16.MT88.4 R24, [R221+0x500] ;  /* 0x00050000dd18783b */ /* 0x000eae0000004200 */
        /* <DEDUP_REMOVED lines=8> */
[----:B------:R-:W1:Y:S01]  /*fc20*/  LDSM.16.MT88.4 R20, [R222+0x500] ;  /* 0x00050000de14783b */ /* 0x000e620000004200 */
[----:B------:R3:W-:Y:S06]  /*fc30*/  MUFU.EX2 R243, R4 ;  /* 0x0000000400f37308 */ /* 0x0007ec0000000800 */
[C---:B------:R-:W-:Y:S08]  /*fc40*/  HMMA.16816.F32.BF16 R52, R8.reuse, R28, RZ ;  /* 0x0000001c0834723c */ /* 0x040ff000000418ff */
[----:B------:R-:W-:Y:S01]  /*fc50*/  HMMA.16816.F32.BF16 R152, R8, R30, RZ ;  /* 0x0000001e0898723c */ /* 0x000fe200000418ff */
[----:B------:R-:W4:Y:S01]  /*fc60*/  LDSM.16.MT88.4 R28, [R222+0x1500] ;  /* 0x00150000de1c783b */ /* 0x000f220000004200 */
[----:B---3--:R-:W-:-:S04]  /*fc70*/  FFMA.FTZ R4, R49, c[0x0][0x2d0], -R3 ;  /* 0x0000b40031047a23 */ /* 0x008fc80000010803 */
[----:B------:R3:W5:Y:S02]  /*fc80*/  MUFU.EX2 R242, R4 ;  /* 0x0000000400f27308 */ /* 0x0007640000000800 */
[C---:B------:R-:W-:Y:S08]  /*fc90*/  HMMA.16816.F32.BF16 R164, R8.reuse, R34, RZ ;  /* 0x0000002208a4723c */ /* 0x040ff000000418ff */
[----:B------:R-:W-:Y:S01]  /*fca0*/  HMMA.16816.F32.BF16 R44, R8, R36, RZ ;  /* 0x00000024082c723c */ /* 0x000fe200000418ff */
[----:B---3--:R-:W-:-:S07]  /*fcb0*/  FFMA.FTZ R4, R50, c[0x0][0x2d0], -R0 ;  /* 0x0000b40032047a23 */ /* 0x008fce0000010800 */
[----:B------:R-:W-:Y:S01]  /*fcc0*/  HMMA.16816.F32.BF16 R168, R8, R38, RZ ;  /* 0x0000002608a8723c */ /* 0x000fe200000418ff */
[----:B-----5:R-:W-:Y:S01]  /*fcd0*/  F2FP.BF16.PACK_AB R6, R242, R243 ;  /* 0x000000f3f206723e */ /* 0x020fe200000010ff */
[----:B------:R-:W-:Y:S01]  /*fce0*/  LDSM.16.MT88.4 R36, [R222+0x2900] ;  /* 0x00290000de24783b */ /* 0x000fe20000004200 */
[----:B------:R3:W-:Y:S02]  /*fcf0*/  MUFU.EX2 R230, R4 ;  /* 0x0000000400e67308 */ /* 0x0007e40000000800 */
[----:B---3--:R-:W-:-:S03]  /*fd00*/  FFMA.FTZ R4, R51, c[0x0][0x2d0], -R0 ;  /* 0x0000b40033047a23 */ /* 0x008fc60000010800 */
[----:B------:R-:W-:Y:S01]  /*fd10*/  HMMA.16816.F32.BF16 R48, R8, R32, RZ ;  /* 0x000000200830723c */ /* 0x000fe200000418ff */
[----:B------:R-:W3:Y:S02]  /*fd20*/  LDSM.16.MT88.4 R32, [R221+0x2500] ;  /* 0x00250000dd20783b */ /* 0x000ee40000004200 */
[----:B------:R5:W1:Y:S04]  /*fd30*/  MUFU.EX2 R233, R4 ;  /* 0x0000000400e97308 */ /* 0x000a680000000800 */
[----:B------:R-:W-:Y:S02]  /*fd40*/  FFMA.FTZ R8, R107, c[0x0][0x2d0], -R12 ;  /* 0x0000b4006b087a23 */ /* 0x000fe4000001080c */
[----:B------:R-:W-:Y:S02]  /*fd50*/  IMAD.MOV.U32 R9, RZ, RZ, R139 ;  /* 0x000000ffff097224 */ /* 0x000fe400078e008b */
[----:B------:R2:W-:Y:S01]  /*fd60*/  MUFU.EX2 R217, R8 ;  /* 0x0000000800d97308 */ /* 0x0005e20000000800 */
[----:B------:R-:W-:-:S02]  /*fd70*/  IMAD.MOV.U32 R11, RZ, RZ, R138 ;  /* 0x000000ffff0b7224 */ /* 0x000fc400078e008a */
[----:B------:R-:W-:Y:S02]  /*fd80*/  IMAD.MOV.U32 R10, RZ, RZ, R137 ;  /* 0x000000ffff0a7224 */ /* 0x000fe400078e0089 */
[----:B-----5:R-:W-:Y:S01]  /*fd90*/  FFMA.FTZ R4, R100, c[0x0][0x2d0], -R0 ;  /* 0x0000b40064047a23 */ /* 0x020fe20000010800 */
[----:B-1----:R-:W-:Y:S01]  /*fda0*/  F2FP.BF16.PACK_AB R5, R233, R230 ;  /* 0x000000e6e905723e */ /* 0x002fe200000010ff */
[----:B------:R-:W-:Y:S02]  /*fdb0*/  IMAD.MOV.U32 R100, RZ, RZ, R136 ;  /* 0x000000ffff647224 */ /* 0x000fe400078e0088 */
[----:B------:R1:W-:Y:S01]  /*fdc0*/  MUFU.EX2 R232, R4 ;  /* 0x0000000400e87308 */ /* 0x0003e20000000800 */
[----:B--2---:R-:W-:-:S07]  /*fdd0*/  FFMA.FTZ R8, R124, c[0x0][0x2d0], -R12 ;  /* 0x0000b4007c087a23 */ /* 0x004fce000001080c */
[----:B------:R2:W-:Y:S01]  /*fde0*/  MUFU.EX2 R216, R8 ;  /* 0x0000000800d87308 */ /* 0x0005e20000000800 */
[----:B-1----:R-:W-:-:S07]  /*fdf0*/  FFMA.FTZ R4, R101, c[0x0][0x2d0], -R0 ;  /* 0x0000b40065047a23 */ /* 0x002fce0000010800 */
[----:B------:R1:W5:Y:S01]  /*fe00*/  MUFU.EX2 R231, R4 ;  /* 0x0000000400e77308 */ /* 0x0003620000000800 */
[----:B--2---:R-:W-:-:S07]  /*fe10*/  FFMA.FTZ R8, R125, c[0x0][0x2d0], -R13 ;  /* 0x0000b4007d087a23 */ /* 0x004fce000001080d */
[----:B------:R2:W-:Y:S01]  /*fe20*/  MUFU.EX2 R210, R8 ;  /* 0x0000000800d27308 */ /* 0x0005e20000000800 */
[----:B-1----:R-:W-:Y:S01]  /*fe30*/  FFMA.FTZ R4, R102, c[0x0][0x2d0], -R12 ;  /* 0x0000b40066047a23 */ /* 0x002fe2000001080c */
[----:B-----5:R-:W-:-:S06]  /*fe40*/  F2FP.BF16.PACK_AB R7, R231, R232 ;  /* 0x000000e8e707723e */ /* 0x020fcc00000010ff */
[----:B------:R1:W-:Y:S01]  /*fe50*/  MUFU.EX2 R219, R4 ;  /* 0x0000000400db7308 */ /* 0x0003e20000000800 */
[----:B--2---:R-:W-:-:S07]  /*fe60*/  FFMA.FTZ R8, R126, c[0x0][0x2d0], -R13 ;  /* 0x0000b4007e087a23 */ /* 0x004fce000001080d */
[----:B------:R2:W-:Y:S01]  /*fe70*/  MUFU.EX2 R211, R8 ;  /* 0x0000000800d37308 */ /* 0x0005e20000000800 */
[----:B-1----:R-:W-:-:S07]  /*fe80*/  FFMA.FTZ R4, R106, c[0x0][0x2d0], -R12 ;  /* 0x0000b4006a047a23 */ /* 0x002fce000001080c */
[----:B------:R1:W5:Y:S01]  /*fe90*/  MUFU.EX2 R218, R4 ;  /* 0x0000000400da7308 */ /* 0x0003620000000800 */
[----:B--2---:R-:W-:Y:S02]  /*fea0*/  FFMA.FTZ R8, R127, c[0x0][0x2d0], -R13 ;  /* 0x0000b4007f087a23 */ /* 0x004fe4000001080d */
[----:B------:R-:W-:Y:S05]  /*feb0*/  LDSM.16.MT88.4 R124, [R221+0xd00] ;  /* 0x000d0000dd7c783b */ /* 0x000fea0000004200 */
[----:B------:R2:W-:Y:S01]  /*fec0*/  MUFU.EX2 R209, R8 ;  /* 0x0000000800d17308 */ /* 0x0005e20000000800 */
[----:B-1----:R-:W-:-:S07]  /*fed0*/  F2FP.BF16.PACK_AB R4, R244, R237 ;  /* 0x000000edf404723e */ /* 0x002fce00000010ff */
[----:B------:R-:W-:Y:S01]  /*fee0*/  HMMA.16816.F32.BF16 R180, R4, R24, R120 ;  /* 0x0000001804b4723c */ /* 0x000fe20000041878 */
[----:B--2---:R-:W-:-:S04]  /*fef0*/  FFMA.FTZ R8, R128, c[0x0][0x2d0], -R13 ;  /* 0x0000b40080087a23 */ /* 0x004fc8000001080d */
[----:B------:R1:W2:Y:S03]  /*ff00*/  MUFU.EX2 R208, R8 ;  /* 0x0000000800d07308 */ /* 0x0002a60000000800 */
[C---:B------:R-:W-:Y:S08]  /*ff10*/  HMMA.16816.F32.BF16 R172, R4.reuse, R20, R116 ;  /* 0x0000001404ac723c */ /* 0x040ff00000041874 */
[----:B----4-:R-:W-:Y:S01]  /*ff20*/  HMMA.16816.F32.BF16 R144, R4, R28, R108 ;  /* 0x0000001c0490723c */ /* 0x010fe2000004186c */
[----:B-1----:R-:W-:-:S07]  /*ff30*/  FFMA.FTZ R8, R129, c[0x0][0x2d0], -R3 ;  /* 0x0000b40081087a23 */ /* 0x002fce0000010803 */
[C---:B---3--:R-:W-:Y:S01]  /*ff40*/  HMMA.16816.F32.BF16 R116, R4.reuse, R32, R96 ;  /* 0x000000200474723c */ /* 0x048fe20000041860 */
[----:B------:R1:W-:Y:S07]  /*ff50*/  MUFU.EX2 R202, R8 ;  /* 0x0000000800ca7308 */ /* 0x0003ee0000000800 */
[C---:B------:R-:W-:Y:S08]  /*ff60*/  HMMA.16816.F32.BF16 R108, R4.reuse, R40, R92 ;  /* 0x00000028046c723c */ /* 0x040ff0000004185c */
[----:B------:R-:W-:Y:S01]  /*ff70*/  HMMA.16816.F32.BF16 R120, R4, R26, R88 ;  /* 0x0000001a0478723c */ /* 0x000fe20000041858 */
[----:B-1----:R-:W-:-:S04]  /*ff80*/  FFMA.FTZ R8, R160, c[0x0][0x2d0], -R3 ;  /* 0x0000b400a0087a23 */ /* 0x002fc80000010803 */
[----:B------:R1:W3:Y:S03]  /*ff90*/  MUFU.EX2 R201, R8 ;  /* 0x0000000800c97308 */ /* 0x0002e60000000800 */
[C---:B------:R-:W-:Y:S08]  /*ffa0*/  HMMA.16816.F32.BF16 R136, R4.reuse, R22, R84 ;  /* 0x000000160488723c */ /* 0x040ff00000041854 */
[----:B------:R-:W-:Y:S01]  /*ffb0*/  HMMA.16816.F32.BF16 R156, R4, R16, R112 ;  /* 0x00000010049c723c */ /* 0x000fe20000041870 */
[----:B-1----:R-:W-:-:S07]  /*ffc0*/  FFMA.FTZ R8, R131, c[0x0][0x2d0], -R3 ;  /* 0x0000b40083087a23 */ /* 0x002fce0000010803 */
[C---:B------:R-:W-:Y:S01]  /*ffd0*/  HMMA.16816.F32.BF16 R96, R4.reuse, R18, R80 ;  /* 0x000000120460723c */ /* 0x040fe20000041850 */
[----:B------:R1:W-:Y:S07]  /*ffe0*/  MUFU.EX2 R197, R8 ;  /* 0x0000000800c57308 */ /* 0x0003ee0000000800 */
[C---:B------:R-:W-:Y:S08]  /*fff0*/  HMMA.16816.F32.BF16 R92, R4.reuse, R30, R76 ;  /* 0x0000001e045c723c */ /* 0x040ff0000004184c */
[----:B------:R-:W-:Y:S01]  /*10000*/  HMMA.16816.F32.BF16 R88, R4, R34, R72 ;  /* 0x000000220458723c */ /* 0x000fe20000041848 */
[----:B-1----:R-:W-:-:S04]  /*10010*/  FFMA.FTZ R8, R130, c[0x0][0x2d0], -R3 ;  /* 0x0000b40082087a23 */ /* 0x002fc80000010803 */
[----:B------:R1:W-:Y:S03]  /*10020*/  MUFU.EX2 R191, R8 ;  /* 0x0000000800bf7308 */ /* 0x0003e60000000800 */
[----:B------:R-:W-:Y:S07]  /*10030*/  HMMA.16816.F32.BF16 R84, R4, R42, R64 ;  /* 0x0000002a0454723c */ /* 0x000fee0000041840 */
[----:B-----5:R-:W-:-:S02]  /*10040*/  F2FP.BF16.PACK_AB R4, R218, R219 ;  /* 0x000000dbda04723e */ /* 0x020fc400000010ff */
[----:B------:R-:W-:Y:S02]  /*10050*/  F2FP.BF16.PACK_AB R5, R211, R210 ;  /* 0x000000d2d305723e */ /* 0x000fe400000010ff */
[----:B------:R-:W-:Y:S02]  /*10060*/  F2FP.BF16.PACK_AB R6, R216, R217 ;  /* 0x000000d9d806723e */ /* 0x000fe400000010ff */
[----:B--2---:R-:W-:Y:S01]  /*10070*/  F2FP.BF16.PACK_AB R7, R208, R209 ;  /* 0x000000d1d007723e */ /* 0x004fe200000010ff */
[----:B-1----:R-:W-:-:S04]  /*10080*/  FFMA.FTZ R8, R161, c[0x0][0x2d0], -R0 ;  /* 0x0000b400a1087a23 */ /* 0x002fc80000010800 */
[----:B------:R1:W-:Y:S02]  /*10090*/  MUFU.EX2 R188, R8 ;  /* 0x0000000800bc7308 */ /* 0x0003e40000000800 */
[C---:B------:R-:W-:Y:S08]  /*100a0*/  HMMA.16816.F32.BF16 R192, R4.reuse, R40, R44 ;  /* 0x0000002804c0723c */ /* 0x040ff0000004182c */
[----:B------:R-:W-:Y:S01]  /*100b0*/  HMMA.16816.F32.BF16 R44, R4, R30, R152 ;  /* 0x0000001e042c723c */ /* 0x000fe20000041898 */
[----:B-1----:R-:W-:-:S06]  /*100c0*/  FFMA.FTZ R8, R162, c[0x0][0x2d0], -R0 ;  /* 0x0000b400a2087a23 */ /* 0x002fcc0000010800 */
[----:B------:R-:W-:Y:S01]  /*100d0*/  IMAD.MOV.U32 R153, RZ, RZ, R184 ;  /* 0x000000ffff997224 */ /* 0x000fe200078e00b8 */
[C---:B------:R-:W-:Y:S01]  /*100e0*/  HMMA.16816.F32.BF16 R76, R4.reuse, R20, R60 ;  /* 0x00000014044c723c */ /* 0x040fe2000004183c */
[----:B------:R1:W2:Y:S01]  /*100f0*/  MUFU.EX2 R186, R8 ;  /* 0x0000000800ba7308 */ /* 0x0002a20000000800 */
[----:B------:R-:W-:Y:S02]  /*10100*/  IMAD.MOV.U32 R154, RZ, RZ, R185 ;  /* 0x000000ffff9a7224 */ /* 0x000fe400078e00b9 */
[----:B------:R-:W-:Y:S02]  /*10110*/  IMAD.MOV.U32 R152, RZ, RZ, R179 ;  /* 0x000000ffff987224 */ /* 0x000fe400078e00b3 */
[----:B------:R-:W-:Y:S02]  /*10120*/  IMAD.MOV.U32 R155, RZ, RZ, R100 ;  /* 0x000000ffff9b7224 */ /* 0x000fe400078e0064 */
[C---:B------:R-:W-:Y:S08]  /*10130*/  HMMA.16816.F32.BF16 R80, R4.reuse, R24, R68 ;  /* 0x000000180450723c */ /* 0x040ff00000041844 */
[C---:B------:R-:W-:Y:S01]  /*10140*/  HMMA.16816.F32.BF16 R60, R4.reuse, R26, R148 ;  /* 0x0000001a043c723c */ /* 0x040fe20000041894 */
[--C-:B-1----:R-:W-:Y:S01]  /*10150*/  FFMA.FTZ R8, R163, c[0x0][0x2d0], -R0.reuse ;  /* 0x0000b400a3087a23 */ /* 0x102fe20000010800 */
[----:B------:R-:W1:Y:S03]  /*10160*/  LDSM.16.MT88.4 R24, [R221+0x900] ;  /* 0x00090000dd18783b */ /* 0x000e660000004200 */
[----:B------:R4:W-:Y:S03]  /*10170*/  MUFU.EX2 R184, R8 ;  /* 0x0000000800b87308 */ /* 0x0009e60000000800 */
[C---:B------:R-:W-:Y:S08]  /*10180*/  HMMA.16816.F32.BF16 R72, R4.reuse, R16, R56 ;  /* 0x000000100448723c */ /* 0x040ff00000041838 */
[----:B------:R-:W-:Y:S01]  /*10190*/  HMMA.16816.F32.BF16 R68, R4, R28, R52 ;  /* 0x0000001c0444723c */ /* 0x000fe20000041834 */
[----:B------:R-:W-:Y:S01]  /*101a0*/  LDSM.16.MT88.4 R28, [R222+0x1900] ;  /* 0x00190000de1c783b */ /* 0x000fe20000004200 */
[----:B----4-:R-:W-:-:S06]  /*101b0*/  FFMA.FTZ R8, R177, c[0x0][0x2d0], -R0 ;  /* 0x0000b400b1087a23 */ /* 0x010fcc0000010800 */
[C---:B------:R-:W-:Y:S01]  /*101c0*/  HMMA.16816.F32.BF16 R64, R4.reuse, R32, R48 ;  /* 0x000000200440723c */ /* 0x040fe20000041830 */
[----:B------:R4:W5:Y:S07]  /*101d0*/  MUFU.EX2 R185, R8 ;  /* 0x0000000800b97308 */ /* 0x00096e0000000800 */
[C---:B------:R-:W-:Y:S01]  /*101e0*/  HMMA.16816.F32.BF16 R52, R4.reuse, R22, R140 ;  /* 0x000000160434723c */ /* 0x040fe2000004188c */
[----:B------:R-:W-:Y:S04]  /*101f0*/  LDSM.16.MT88.4 R20, [R221+0x1900] ;  /* 0x00190000dd14783b */ /* 0x000fe80000004200 */
[----:B------:R-:W-:Y:S03]  /*10200*/  LDSM.16.MT88.4 R140, [R222+0xd00] ;  /* 0x000d0000de8c783b */ /* 0x000fe60000004200 */
[C---:B------:R-:W-:Y:S01]  /*10210*/  HMMA.16816.F32.BF16 R48, R4.reuse, R18, R132 ;  /* 0x000000120430723c */ /* 0x040fe20000041884 */
[--C-:B----4-:R-:W-:Y:S01]  /*10220*/  FFMA.FTZ R8, R178, c[0x0][0x2d0], -R12.reuse ;  /* 0x0000b400b2087a23 */ /* 0x110fe2000001080c */
[----:B------:R-:W4:Y:S03]  /*10230*/  LDSM.16.MT88.4 R16, [R222+0x900] ;  /* 0x00090000de10783b */ /* 0x000f260000004200 */
[----:B------:R1:W-:Y:S03]  /*10240*/  MUFU.EX2 R179, R8 ;  /* 0x0000000800b37308 */ /* 0x0003e60000000800 */
[C---:B------:R-:W-:Y:S01]  /*10250*/  HMMA.16816.F32.BF16 R56, R4.reuse, R34, R164 ;  /* 0x000000220438723c */ /* 0x040fe200000418a4 */
[----:B------:R-:W4:Y:S07]  /*10260*/  LDSM.16.MT88.4 R32, [R221+0x2900] ;  /* 0x00290000dd20783b */ /* 0x000f2e0000004200 */
[----:B------:R-:W-:Y:S01]  /*10270*/  HMMA.16816.F32.BF16 R40, R4, R42, R168 ;  /* 0x0000002a0428723c */ /* 0x000fe200000418a8 */
[----:B-1----:R-:W-:-:S06]  /*10280*/  FFMA.FTZ R8, R187, c[0x0][0x2d0], -R12 ;  /* 0x0000b400bb087a23 */ /* 0x002fcc000001080c */
[----:B---3--:R-:W-:Y:S01]  /*10290*/  F2FP.BF16.PACK_AB R4, R201, R202 ;  /* 0x000000cac904723e */ /* 0x008fe200000010ff */
[----:B------:R-:W-:Y:S01]  /*102a0*/  IMAD.MOV.U32 R187, RZ, RZ, R153 ;  /* 0x000000ffffbb7224 */ /* 0x000fe200078e0099 */
[----:B------:R1:W3:Y:S01]  /*102b0*/  MUFU.EX2 R107, R8 ;  /* 0x00000008006b7308 */ /* 0x0002e20000000800 */
[----:B--2---:R-:W-:Y:S02]  /*102c0*/  F2FP.BF16.PACK_AB R5, R186, R188 ;  /* 0x000000bcba05723e */ /* 0x004fe400000010ff */
[----:B------:R-:W-:Y:S02]  /*102d0*/  F2FP.BF16.PACK_AB R6, R191, R197 ;  /* 0x000000c5bf06723e */ /* 0x000fe400000010ff */
[----:B-----5:R-:W-:-:S07]  /*102e0*/  F2FP.BF16.PACK_AB R7, R185, R184 ;  /* 0x000000b8b907723e */ /* 0x020fce00000010ff */
[C---:B------:R-:W-:Y:S01]  /*102f0*/  HMMA.16816.F32.BF16 R112, R4.reuse, R24, R180 ;  /* 0x000000180470723c */ /* 0x040fe200000418b4 */
[----:B-1----:R-:W-:Y:S02]  /*10300*/  FFMA.FTZ R8, R190, c[0x0][0x2d0], -R12 ;  /* 0x0000b400be087a23 */ /* 0x002fe4000001080c */
[----:B------:R-:W-:Y:S02]  /*10310*/  IMAD.MOV.U32 R190, RZ, RZ, R154 ;  /* 0x000000ffffbe7224 */ /* 0x000fe400078e009a */
[----:B------:R1:W-:Y:S03]  /*10320*/  MUFU.EX2 R177, R8 ;  /* 0x0000000800b17308 */ /* 0x0003e60000000800 */
[C---:B------:R-:W-:Y:S08]  /*10330*/  HMMA.16816.F32.BF16 R180, R4.reuse, R36, R108 ;  /* 0x0000002404b4723c */ /* 0x040ff0000004186c */
[----:B----4-:R-:W-:Y:S01]  /*10340*/  HMMA.16816.F32.BF16 R132, R4, R16, R172 ;  /* 0x000000100484723c */ /* 0x010fe200000418ac */
[----:B------:R-:W-:Y:S01]  /*10350*/  LDSM.16.MT88.4 R172, [R222+0x1d00] ;  /* 0x001d0000deac783b */ /* 0x000fe20000004200 */
[----:B-1----:R-:W-:-:S06]  /*10360*/  FFMA.FTZ R8, R189, c[0x0][0x2d0], -R12 ;  /* 0x0000b400bd087a23 */ /* 0x002fcc000001080c */
[C---:B------:R-:W-:Y:S01]  /*10370*/  HMMA.16816.F32.BF16 R148, R4.reuse, R20, R156 ;  /* 0x000000140494723c */ /* 0x040fe2000004189c */
[----:B------:R-:W-:Y:S01]  /*10380*/  LDSM.16.MT88.4 R156, [R221+0x1d00] ;  /* 0x001d0000dd9c783b */ /* 0x000fe20000004200 */
[----:B------:R-:W-:Y:S01]  /*10390*/  IMAD.MOV.U32 R189, RZ, RZ, R155 ;  /* 0x000000ffffbd7224 */ /* 0x000fe200078e009b */
[----:B------:R1:W-:Y:S05]  /*103a0*/  MUFU.EX2 R178, R8 ;  /* 0x0000000800b27308 */ /* 0x0003ea0000000800 */
[C---:B------:R-:W-:Y:S08]  /*103b0*/  HMMA.16816.F32.BF16 R164, R4.reuse, R28, R144 ;  /* 0x0000001c04a4723c */ /* 0x040ff00000041890 */
[----:B------:R-:W-:Y:S01]  /*103c0*/  HMMA.16816.F32.BF16 R160, R4, R32, R116 ;  /* 0x0000002004a0723c */ /* 0x000fe20000041874 */
[----:B-1----:R-:W-:-:S02]  /*103d0*/  FFMA.FTZ R8, R196, c[0x0][0x2d0], -R13 ;  /* 0x0000b400c4087a23 */ /* 0x002fc4000001080d */
[----:B------:R-:W-:Y:S02]  /*103e0*/  IMAD.MOV.U32 R196, RZ, RZ, R9 ;  /* 0x000000ffffc47224 */ /* 0x000fe400078e0009 */
[----:B------:R1:W-:Y:S03]  /*103f0*/  MUFU.EX2 R106, R8 ;  /* 0x00000008006a7308 */ /* 0x0003e60000000800 */
[----:B------:R-:W-:Y:S01]  /*10400*/  HMMA.16816.F32.BF16 R120, R4, R26, R120 ;  /* 0x0000001a0478723c */ /* 0x000fe20000041878 */
[----:B------:R-:W-:-:S07]  /*10410*/  FADD.FTZ R9, R236, R235 ;  /* 0x000000ebec097221 */ /* 0x000fce0000010000 */
        /* <DEDUP_REMOVED lines=10> */
[----:B------:R-:W-:Y:S07]  /*104c0*/  HMMA.16816.F32.BF16 R108, R4, R38, R84 ;  /* 0x00000026046c723c */ /* 0x000fee0000041854 */
[----:B---3--:R-:W-:-:S02]  /*104d0*/  F2FP.BF16.PACK_AB R4, R107, R179 ;  /* 0x000000b36b04723e */ /* 0x008fc400000010ff */
[----:B--2---:R-:W-:Y:S02]  /*104e0*/  F2FP.BF16.PACK_AB R5, R102, R106 ;  /* 0x0000006a6605723e */ /* 0x004fe400000010ff */
[----:B------:R-:W-:Y:S01]  /*104f0*/  F2FP.BF16.PACK_AB R6, R178, R177 ;  /* 0x000000b1b206723e */ /* 0x000fe200000010ff */
[----:B-1----:R-:W-:-:S04]  /*10500*/  FFMA.FTZ R8, R199, c[0x0][0x2d0], -R13 ;  /* 0x0000b400c7087a23 */ /* 0x002fc8000001080d */
[----:B------:R-:W1:Y:S02]  /*10510*/  MUFU.EX2 R100, R8 ;  /* 0x0000000800647308 */ /* 0x000e640000000800 */
[----:B-1----:R-:W-:Y:S01]  /*10520*/  F2FP.BF16.PACK_AB R7, R100, R101 ;  /* 0x000000656407723e */ /* 0x002fe200000010ff */
[----:B------:R-:W-:-:S06]  /*10530*/  FFMA.FTZ R8, R206, c[0x0][0x2d0], -R3 ;  /* 0x0000b400ce087a23 */ /* 0x000fcc0000010803 */
[C---:B------:R-:W-:Y:S01]  /*10540*/  HMMA.16816.F32.BF16 R60, R4.reuse, R26, R60 ;  /* 0x0000001a043c723c */ /* 0x040fe2000004183c */
[----:B------:R1:W-:Y:S07]  /*10550*/  MUFU.EX2 R27, R8 ;  /* 0x00000008001b7308 */ /* 0x0003ee0000000800 */
[C---:B------:R-:W-:Y:S01]  /*10560*/  HMMA.16816.F32.BF16 R116, R4.reuse, R24, R80 ;  /* 0x000000180474723c */ /* 0x040fe20000041850 */
[----:B------:R-:W2:Y:S07]  /*10570*/  LDSM.16.MT88.4 R80, [R221+0x2d00] ;  /* 0x002d0000dd50783b */ /* 0x000eae0000004200 */
[----:B------:R-:W-:Y:S01]  /*10580*/  HMMA.16816.F32.BF16 R48, R4, R22, R48 ;  /* 0x000000160430723c */ /* 0x000fe20000041830 */
[----:B-1----:R-:W-:-:S04]  /*10590*/  FFMA.FTZ R8, R205, c[0x0][0x2d0], -R3 ;  /* 0x0000b400cd087a23 */ /* 0x002fc80000010803 */
[----:B------:R1:W3:Y:S03]  /*105a0*/  MUFU.EX2 R26, R8 ;  /* 0x00000008001a7308 */ /* 0x0002e60000000800 */
[C---:B------:R-:W-:Y:S08]  /*105b0*/  HMMA.16816.F32.BF16 R144, R4.reuse, R20, R72 ;  /* 0x000000140490723c */ /* 0x040ff00000041848 */
[----:B------:R-:W-:Y:S01]  /*105c0*/  HMMA.16816.F32.BF16 R52, R4, R18, R52 ;  /* 0x000000120434723c */ /* 0x000fe20000041834 */
[--C-:B-1----:R-:W-:Y:S01]  /*105d0*/  FFMA.FTZ R8, R204, c[0x0][0x2d0], -R3.reuse ;  /* 0x0000b400cc087a23 */ /* 0x102fe20000010803 */
[----:B---3--:R-:W-:Y:S01]  /*105e0*/  F2FP.BF16.PACK_AB R92, R26, R27 ;  /* 0x0000001b1a5c723e */ /* 0x008fe200000010ff */
[----:B------:R-:W-:-:S05]  /*105f0*/  FFMA.FTZ R3, R203, c[0x0][0x2d0], -R3 ;  /* 0x0000b400cb037a23 */ /* 0x000fca0000010803 */
[C---:B------:R-:W-:Y:S01]  /*10600*/  HMMA.16816.F32.BF16 R128, R4.reuse, R16, R76 ;  /* 0x000000100480723c */ /* 0x040fe2000004184c */
[----:B------:R1:W-:Y:S07]  /*10610*/  MUFU.EX2 R25, R8 ;  /* 0x0000000800197308 */ /* 0x0003ee0000000800 */
[C---:B------:R-:W-:Y:S01]  /*10620*/  HMMA.16816.F32.BF16 R68, R4.reuse, R28, R68 ;  /* 0x0000001c0444723c */ /* 0x040fe20000041844 */
[----:B------:R3:W4:Y:S07]  /*10630*/  MUFU.EX2 R24, R3 ;  /* 0x0000000300187308 */ /* 0x00072e0000000800 */
[----:B------:R-:W-:Y:S01]  /*10640*/  HMMA.16816.F32.BF16 R44, R4, R30, R44 ;  /* 0x0000001e042c723c */ /* 0x000fe2000004182c */
[----:B-1----:R-:W-:-:S04]  /*10650*/  FADD.FTZ R8, R198, R200 ;  /* 0x000000c8c6087221 */ /* 0x002fc80000010000 */
[----:B------:R-:W-:-:S03]  /*10660*/  FADD.FTZ R10, R10, R8 ;  /* 0x000000080a0a7221 */ /* 0x000fc60000010000 */
[----:B------:R-:W-:Y:S01]  /*10670*/  HMMA.16816.F32.BF16 R64, R4, R32, R64 ;  /* 0x000000200440723c */ /* 0x000fe20000041840 */
[----:B---3--:R-:W-:Y:S01]  /*10680*/  FFMA.FTZ R3, R213, c[0x0][0x2d0], -R0 ;  /* 0x0000b400d5037a23 */ /* 0x008fe20000010800 */
[----:B----4-:R-:W-:-:S03]  /*10690*/  F2FP.BF16.PACK_AB R94, R24, R25 ;  /* 0x00000019185e723e */ /* 0x010fc600000010ff */
[----:B------:R1:W-:Y:S03]  /*106a0*/  MUFU.EX2 R23, R3 ;  /* 0x0000000300177308 */ /* 0x0003e60000000800 */
[C---:B------:R-:W-:Y:S08]  /*106b0*/  HMMA.16816.F32.BF16 R56, R4.reuse, R34, R56 ;  /* 0x000000220438723c */ /* 0x040ff00000041838 */
[----:B------:R-:W-:Y:S01]  /*106c0*/  HMMA.16816.F32.BF16 R84, R4, R36, R192 ;  /* 0x000000240454723c */ /* 0x000fe200000418c0 */
[----:B-1----:R-:W-:-:S07]  /*106d0*/  FFMA.FTZ R3, R215, c[0x0][0x2d0], -R0 ;  /* 0x0000b400d7037a23 */ /* 0x002fce0000010800 */
[----:B------:R-:W-:Y:S01]  /*106e0*/  HMMA.16816.F32.BF16 R40, R4, R38, R40 ;  /* 0x000000260428723c */ /* 0x000fe20000041828 */
[----:B------:R1:W3:Y:S01]  /*106f0*/  MUFU.EX2 R22, R3 ;  /* 0x0000000300167308 */ /* 0x0002e20000000800 */
[----:B------:R-:W4:Y:S01]  /*10700*/  LDSM.16.MT88.4 R4, [R222+0x2d00] ;  /* 0x002d0000de04783b */ /* 0x000f220000004200 */
[--C-:B-1----:R-:W-:Y:S01]  /*10710*/  FFMA.FTZ R3, R212, c[0x0][0x2d0], -R0.reuse ;  /* 0x0000b400d4037a23 */ /* 0x102fe20000010800 */
[----:B---3--:R-:W-:Y:S01]  /*10720*/  F2FP.BF16.PACK_AB R93, R22, R23 ;  /* 0x00000017165d723e */ /* 0x008fe200000010ff */
[----:B------:R-:W-:-:S04]  /*10730*/  FFMA.FTZ R0, R207, c[0x0][0x2d0], -R0 ;  /* 0x0000b400cf007a23 */ /* 0x000fc80000010800 */
[----:B------:R1:W-:Y:S08]  /*10740*/  MUFU.EX2 R20, R3 ;  /* 0x0000000300147308 */ /* 0x0003f00000000800 */
[----:B------:R3:W5:Y:S01]  /*10750*/  MUFU.EX2 R21, R0 ;  /* 0x0000000000157308 */ /* 0x0007620000000800 */
[----:B-1----:R-:W-:Y:S02]  /*10760*/  FADD.FTZ R3, R11, R196 ;  /* 0x000000c40b037221 */ /* 0x002fe40000010000 */
[----:B------:R-:W-:-:S02]  /*10770*/  FADD.FTZ R11, R238, R9 ;  /* 0x00000009ee0b7221 */ /* 0x000fc40000010000 */
[----:B------:R-:W-:Y:S02]  /*10780*/  FADD.FTZ R9, R189, R3 ;  /* 0x00000003bd097221 */ /* 0x000fe40000010000 */
[----:B------:R-:W-:Y:S02]  /*10790*/  FADD.FTZ R3, R190, R10 ;  /* 0x0000000abe037221 */ /* 0x000fe40000010000 */
[----:B---3--:R-:W-:Y:S01]  /*107a0*/  FFMA.FTZ R0, R229, c[0x0][0x2d0], -R12 ;  /* 0x0000b400e5007a23 */ /* 0x008fe2000001080c */
[----:B-----5:R-:W-:-:S03]  /*107b0*/  F2FP.BF16.PACK_AB R95, R21, R20 ;  /* 0x00000014155f723e */ /* 0x020fc600000010ff */
[----:B------:R1:W-:Y:S04]  /*107c0*/  MUFU.EX2 R19, R0 ;  /* 0x0000000000137308 */ /* 0x0003e80000000800 */
[C---:B--2---:R-:W-:Y:S08]  /*107d0*/  HMMA.16816.F32.BF16 R76, R92.reuse, R82, R88 ;  /* 0x000000525c4c723c */ /* 0x044ff00000041858 */
[----:B----4-:R-:W-:Y:S01]  /*107e0*/  HMMA.16816.F32.BF16 R88, R92, R4, R180 ;  /* 0x000000045c58723c */ /* 0x010fe200000418b4 */
[----:B-1----:R-:W-:-:S04]  /*107f0*/  FFMA.FTZ R0, R228, c[0x0][0x2d0], -R12 ;  /* 0x0000b400e4007a23 */ /* 0x002fc8000001080c */
[----:B------:R1:W2:Y:S03]  /*10800*/  MUFU.EX2 R18, R0 ;  /* 0x0000000000127308 */ /* 0x0002a60000000800 */
        /* <DEDUP_REMOVED lines=14> */
[C---:B------:R-:W-:Y:S07]  /*108f0*/  HMMA.16816.F32.BF16 R152, R92.reuse, R158, R96 ;  /* 0x0000009e5c98723c */ /* 0x040fee0000041860 */
[----:B--2---:R-:W-:Y:S01]  /*10900*/  F2FP.BF16.PACK_AB R96, R18, R19 ;  /* 0x000000131260723e */ /* 0x004fe200000010ff */
[----:B------:R-:W-:Y:S01]  /*10910*/  HMMA.16816.F32.BF16 R92, R92, R6, R108 ;  /* 0x000000065c5c723c */ /* 0x000fe2000004186c */
[----:B---3--:R-:W-:Y:S01]  /*10920*/  F2FP.BF16.PACK_AB R98, R16, R17 ;  /* 0x000000111062723e */ /* 0x008fe200000010ff */
[----:B-1----:R-:W-:-:S04]  /*10930*/  FFMA.FTZ R0, R252, c[0x0][0x2d0], -R13 ;  /* 0x0000b400fc007a23 */ /* 0x002fc8000001080d */
[----:B------:R1:W2:Y:S02]  /*10940*/  MUFU.EX2 R14, R0 ;  /* 0x00000000000e7308 */ /* 0x0002a40000000800 */
[----:B-1----:R-:W-:Y:S01]  /*10950*/  FFMA.FTZ R0, R250, c[0x0][0x2d0], -R13 ;  /* 0x0000b400fa007a23 */ /* 0x002fe2000001080d */
[----:B--2---:R-:W-:-:S05]  /*10960*/  F2FP.BF16.PACK_AB R97, R14, R12 ;  /* 0x0000000c0e61723e */ /* 0x004fca00000010ff */
        /* <DEDUP_REMOVED lines=76> */
[----:B------:R-:W-:Y:S01]  /*10e30*/  IMAD.SHL.U32 R249, R176, 0x2, RZ ;  /* 0x00000002b0f97824 */ /* 0x000fe200078e00ff */
[----:B------:R-:W-:Y:S01]  /*10e40*/  SHF.R.S32.HI R190, RZ, 0x1f, R240 ;  /* 0x0000001fffbe7819 */ /* 0x000fe200000114f0 */
[----:B------:R-:W-:Y:S01]  /*10e50*/  IMAD.SHL.U32 R246, R240, 0x2, RZ ;  /* 0x00000002f0f67824 */ /* 0x000fe200078e00ff */
[----:B------:R-:W-:Y:S01]  /*10e60*/  SHF.L.U64.HI R250, R176, 0x1, R187 ;  /* 0x00000001b0fa7819 */ /* 0x000fe200000102bb */
[C---:B------:R-:W-:Y:S01]  /*10e70*/  IMAD.SHL.U32 R244, R241.reuse, 0x2, RZ ;  /* 0x00000002f1f47824 */ /* 0x040fe200078e00ff */
[----:B------:R-:W-:Y:S01]  /*10e80*/  SHF.R.S32.HI R187, RZ, 0x1f, R241 ;  /* 0x0000001fffbb7819 */ /* 0x000fe200000114f1 */
[----:B------:R-:W-:Y:S01]  /*10e90*/  IMAD.MOV.U32 R100, RZ, RZ, R104 ;  /* 0x000000ffff647224 */ /* 0x000fe200078e0068 */
[----:B------:R-:W-:Y:S01]  /*10ea0*/  SHF.L.U64.HI R247, R240, 0x1, R190 ;  /* 0x00000001f0f77819 */ /* 0x000fe200000102be */
[----:B--2---:R-:W-:Y:S01]  /*10eb0*/  IMAD.MOV.U32 R3, RZ, RZ, R105 ;  /* 0x000000ffff037224 */ /* 0x004fe200078e0069 */
[----:B------:R-:W-:Y:S01]  /*10ec0*/  SHF.L.U64.HI R245, R241, 0x1, R187 ;  /* 0x00000001f1f57819 */ /* 0x000fe200000102bb */
[----:B------:R-:W-:-:S02]  /*10ed0*/  IMAD.MOV.U32 R107, RZ, RZ, R2 ;  /* 0x000000ffff6b7224 */ /* 0x000fc400078e0002 */
[----:B------:R-:W-:Y:S01]  /*10ee0*/  IMAD.MOV.U32 R106, RZ, RZ, R103 ;  /* 0x000000ffff6a7224 */ /* 0x000fe200078e0067 */
[----:B---3--:R-:W-:Y:S01]  /*10ef0*/  LEA.HI.SX32 R243, R10, 0xfffffffe, 0x1a ;  /* 0xfffffffe0af37811 */ /* 0x008fe200078fd2ff */
[----:B------:R-:W-:Y:S05]  /*10f00*/  BRA `(.L_x_140) ;  /* 0x000003e000007947 */ /* 0x000fea0003800000 */
.L_x_142:
        /* <DEDUP_REMOVED lines=19> */
[----:B-1----:R-:W-:Y:S04]  /*11040*/  IMAD.WIDE.U32 R104, R101, c[0x0][0x1e8], RZ ;  /* 0x00007a0065687a25 */ /* 0x002fe800078e00ff */
        /* <DEDUP_REMOVED lines=12> */
[----:B------:R-:W-:Y:S04]  /*11110*/  IMAD.WIDE.U32 R4, R248, c[0x0][0x1f0], R4 ;  /* 0x00007c00f8047a25 */ /* 0x000fe800078e0004 */
        /* <DEDUP_REMOVED lines=29> */
.L_x_140:
[----:B------:R-:W-:Y:S04]  /*112f0*/  DEPBAR.LE SB0, 0x0 ;  /* 0x000080000000791a */ /* 0x000fe80000000000 */
[----:B------:R-:W-:Y:S01]  /*11300*/  BAR.SYNC.DEFER_BLOCKING 0x0 ;  /* 0x0000000000007b1d */ /* 0x000fe20000010000 */
[----:B------:R-:W-:Y:S01]  /*11310*/  SHF.R.S32.HI R0, RZ, 0x1f, R251 ;  /* 0x0000001fff007819 */ /* 0x000fe200000114fb */
[C---:B------:R-:W-:Y:S01]  /*11320*/  IMAD.WIDE.U32 R102, R251.reuse, c[0x0][0x208], RZ ;  /* 0x00008200fb667a25 */ /* 0x040fe200078e00ff */
[----:B------:R-:W-:Y:S03]  /*11330*/  SHF.R.S32.HI R2, RZ, 0x1f, R248 ;  /* 0x0000001fff027819 */ /* 0x000fe600000114f8 */
[----:B------:R-:W-:Y:S02]  /*11340*/  IMAD R0, R0, c[0x0][0x208], RZ ;  /* 0x0000820000007a24 */ /* 0x000fe400078e02ff */
[----:B------:R-:W-:Y:S02]  /*11350*/  IMAD R2, R2, c[0x0][0x218], RZ ;  /* 0x0000860002027a24 */ /* 0x000fe400078e02ff */
[----:B------:R-:W-:Y:S02]  /*11360*/  IMAD R0, R251, c[0x0][0x20c], R0 ;  /* 0x00008300fb007a24 */ /* 0x000fe400078e0200 */
[C---:B------:R-:W-:Y:S03]  /*11370*/  IMAD R2, R248.reuse, c[0x0][0x21c], R2 ;  /* 0x00008700f8027a24 */ /* 0x040fe600078e0202 */
        /* <DEDUP_REMOVED lines=303> */
.L_x_141:
        /* <DEDUP_REMOVED lines=621> */
.L_x_139:
        /* <DEDUP_REMOVED lines=153> */
.L_x_91:
        /* <DEDUP_REMOVED lines=151> */
.L_x_144:
        /* <DEDUP_REMOVED lines=151> */
.L_x_146:
[----:B---3--:R-:W-:Y:S05]  /*169b0*/  BSYNC B0 ;  /* 0x0000000000007941 */ /* 0x008fea0003800000 */
.L_x_145:
        /* <DEDUP_REMOVED lines=23> */
.L_x_148:
[----:B------:R-:W-:Y:S05]  /*16b30*/  BSYNC B0 ;  /* 0x0000000000007941 */ /* 0x000fea0003800000 */
.L_x_147:
        /* <DEDUP_REMOVED lines=23> */
.L_x_150:
[----:B------:R-:W-:Y:S05]  /*16cb0*/  BSYNC B0 ;  /* 0x0000000000007941 */ /* 0x000fea0003800000 */
.L_x_149:
        /* <DEDUP_REMOVED lines=24> */
.L_x_143:
        /* <DEDUP_REMOVED lines=19> */
.L_x_151:
        /* <DEDUP_REMOVED lines=43> */
.L_x_153:
[----:B---3--:R-:W-:Y:S05]  /*17220*/  BSYNC B0 ;  /* 0x0000000000007941 */ /* 0x008fea0003800000 */
.L_x_152:
        /* <DEDUP_REMOVED lines=64> */
.L_x_155:
[----:B------:R-:W-:Y:S05]  /*17630*/  BSYNC B0 ;  /* 0x0000000000007941 */ /* 0x000fea0003800000 */
.L_x_154:
        /* <DEDUP_REMOVED lines=21> */
.L_x_157:
[----:B------:R-:W-:Y:S05]  /*17790*/  BSYNC B0 ;  /* 0x0000000000007941 */ /* 0x000fea0003800000 */
.L_x_156:
        /* <DEDUP_REMOVED lines=21> */
.L_x_159:
[----:B------:R-:W-:Y:S05]  /*178f0*/  BSYNC B0 ;  /* 0x0000000000007941 */ /* 0x000fea0003800000 */
.L_x_158:
        /* <DEDUP_REMOVED lines=22> */
.L_x_160:
        /* <DEDUP_REMOVED lines=10> */
.L_x_857:


//--------------------- .text._ZN7cutlass13device_kernelIN5flash19enable_sm80_to_sm89INS1_16FlashAttnFwdSm80INS1_25CollectiveMainloopFwdSm80ILi4ELi1ELb0EN4cute5tupleIJNS5_1CILi128EEENS7_ILi48EEENS7_ILi96EEEEEELi96ENS_10bfloat16_tEfNS_4arch4Sm80ELb0ELb1ELb1ELb0ELb1ELb0ELb1ELb0EEENS1_21CollectiveEpilogueFwdINS6_IJS8_SA_S9_EEENS6_IJNS7_ILi1EEESI_SI_EEESC_SE_Li128ELb0ELb1ELb0ELb0EEENS1_19SingleTileSchedulerILb0ELb0ELb1ELi128EEEEEEEEEvNT_6ParamsE --------------------------
	.section	.text._ZN7cutlass13device_kernelIN5flash19enable_sm80_to_sm89INS1_16FlashAttnFwdSm80INS1_25CollectiveMainloopFwdSm80ILi4ELi1ELb0EN4cute5tupleIJNS5_1CILi128EEENS7_ILi48EEENS7_ILi96EEEEEELi96ENS_10bfloat16_tEfNS_4arch4Sm80ELb0ELb1ELb1ELb0ELb1ELb0ELb1ELb0EEENS1_21CollectiveEpilogueFwdINS6_IJS8_SA_S9_EEENS6_IJNS7_ILi1EEESI_SI_EEESC_SE_Li128ELb0ELb1ELb0ELb0EEENS1_19SingleTileSchedulerILb0ELb0ELb1ELi128EEEEEEEEEvNT_6ParamsE,"ax",@progbits
	.sectioninfo	@"SHI_REGISTERS=255"
	.align	128
.text._ZN7cutlass13device_kernelIN5flash19enable_sm80_to_sm89INS1_16FlashAttnFwdSm80INS1_25CollectiveMainloopFwdSm80ILi4ELi1ELb0EN4cute5tupleIJNS5_1CILi128EEENS7_ILi48EEENS7_ILi96EEEEEELi96ENS_10bfloat16_tEfNS_4arch4Sm80ELb0ELb1ELb1ELb0ELb1ELb0ELb1ELb0EEENS1_21CollectiveEpilogueFwdINS6_IJS8_SA_S9_EEENS6_IJNS7_ILi1EEESI_SI_EEESC_SE_Li128ELb0ELb1ELb0ELb0EEENS1_19SingleTileSchedulerILb0ELb0ELb1ELi128EEEEEEEEEvNT_6ParamsE:
        .type           _ZN7cutlass13device_kernelIN5flash19enable_sm80_to_sm89INS1_16FlashAttnFwdSm80INS1_25CollectiveMainloopFwdSm80ILi4ELi1ELb0EN4cute5tupleIJNS5_1CILi128EEENS7_ILi48EEENS7_ILi96EEEEEELi96ENS_10bfloat16_tEfNS_4arch4Sm80ELb0ELb1ELb1ELb0ELb1ELb0ELb1ELb0EEENS1_21CollectiveEpilogueFwdINS6_IJS8_SA_S9_EEENS6_IJNS7_ILi1EEESI_SI_EEESC_SE_Li128ELb0ELb1ELb0ELb0EEENS1_19SingleTileSchedulerILb0ELb0ELb1ELi128EEEEEEEEEvNT_6ParamsE,@function
        .size           _ZN7cutlass13device_kernelIN5flash19enable_sm80_to_sm89INS1_16FlashAttnFwdSm80INS1_25CollectiveMainloopFwdSm80ILi4ELi1ELb0EN4cute5tupleIJNS5_1CILi128EEENS7_ILi48EEENS7_ILi96EEEEEELi96ENS_10bfloat16_tEfNS_4arch4Sm80ELb0ELb1ELb1ELb0ELb1ELb0ELb1ELb0EEENS1_21CollectiveEpilogueFwdINS6_IJS8_SA_S9_EEENS6_IJNS7_ILi1EEESI_SI_EEESC_SE_Li128ELb0ELb1ELb0ELb0EEENS1_19SingleTileSchedulerILb0ELb0ELb1ELi128EEEEEEEEEvNT_6ParamsE,(.L_x_858 - _ZN7cutlass13device_kernelIN5flash19enable_sm80_to_sm89INS1_16FlashAttnFwdSm80INS1_25CollectiveMainloopFwdSm80ILi4ELi1ELb0EN4cute5tupleIJNS5_1CILi128EEENS7_ILi48EEENS7_ILi96EEEEEELi96ENS_10bfloat16_tEfNS_4arch4Sm80ELb0ELb1ELb1ELb0ELb1ELb0ELb1ELb0EEENS1_21CollectiveEpilogueFwdINS6_IJS8_SA_S9_EEENS6_IJNS7_ILi1EEESI_SI_EEESC_SE_Li128ELb0ELb1ELb0ELb0EEENS1_19SingleTileSchedulerILb0ELb0ELb1ELi128EEEEEEEEEvNT_6ParamsE)
        .other          _ZN7cutlass13device_kernelIN5flash19enable_sm80_to_sm89INS1_16FlashAttnFwdSm80INS1_25CollectiveMainloopFwdSm80ILi4ELi1ELb0EN4cute5tupleIJNS5_1CILi128EEENS7_ILi48EEENS7_ILi96EEEEEELi96ENS_10bfloat16_tEfNS_4arch4Sm80ELb0ELb1ELb1ELb0ELb1ELb0ELb1ELb0EEENS1_21CollectiveEpilogueFwdINS6_IJS8_SA_S9_EEENS6_IJNS7_ILi1EEESI_SI_EEESC_SE_Li128ELb0ELb1ELb0ELb0EEENS1_19SingleTileSchedulerILb0ELb0ELb1ELi128EEEEEEEEEvNT_6ParamsE,@"STO_CUDA_ENTRY STV_DEFAULT"
_ZN7cutlass13device_kernelIN5flash19enable_sm80_to_sm89INS1_16FlashAttnFwdSm80INS1_25CollectiveMainloopFwdSm80ILi4ELi1ELb0EN4cute5tupleIJNS5_1CILi128EEENS7_ILi48EEENS7_ILi96EEEEEELi96ENS_10bfloat16_tEfNS_4arch4Sm80ELb0ELb1ELb1ELb0ELb1ELb0ELb1ELb0EEENS1_21CollectiveEpilogueFwdINS6_IJS8_SA_S9_EEENS6_IJNS7_ILi1EEESI_SI_EEESC_SE_Li128ELb0ELb1ELb0ELb0EEENS1_19SingleTileSchedulerILb0ELb0ELb1ELi128EEEEEEEEEvNT_6ParamsE:
[----:B------:R-:W-:-:S03]  /*0000*/  MOV R1, c[0x0][0x28] ;  /* 0x00000a0000017a02 */ /* 0x000fc60000000f00 */
[----:B------:R-:W1:Y:S01]  /*0010*/  S2UR UR10, SR_CTAID.Z ;  /* 0x00000000000a79c3 */ /* 0x000e620000002700 */
[----:B------:R-:W-:Y:S02]  /*0020*/  IADD3 R1, R1, -0x30, RZ ;  /* 0xffffffd001017810 */ /* 0x000fe40007ffe0ff */
[----:B-1----:R-:W-:-:S13]  /*0030*/  ISETP.LE.AND P0, PT, RZ, UR10, PT ;  /* 0x0000000aff007c0c */ /* 0x002fda000bf03270 */
[----:B------:R-:W-:Y:S05]  /*0040*/  @!P0 EXIT ;  /* 0x000000000000894d */ /* 0x000fea0003800000 */
[----:B------:R-:W-:Y:S01]  /*0050*/  ULDC.64 UR4, c[0x0][0x370] ;  /* 0x0000dc0000047ab9 */ /* 0x000fe20000000a00 */
[----:B------:R-:W-:Y:S01]  /*0060*/  IMAD.MOV.U32 R16, RZ, RZ, RZ ;  /* 0x000000ffff107224 */ /* 0x000fe200078e00ff */
[----:B------:R-:W-:Y:S02]  /*0070*/  UISETP.NE.U32.AND UP0, UPT, URZ, UR4, UPT ;  /* 0x000000043f00728c */ /* 0x000fe4000bf05070 */
[----:B------:R-:W-:Y:S02]  /*0080*/  ULDC.64 UR6, c[0x0][0x370] ;  /* 0x0000dc0000067ab9 */ /* 0x000fe40000000a00 */
[----:B------:R-:W-:Y:S02]  /*0090*/  UISETP.NE.AND.EX UP0, UPT, URZ, UR5, UPT, UP0 ;  /* 0x000000053f00728c */ /* 0x000fe4000bf05300 */
[----:B------:R-:W-:-:S04]  /*00a0*/  ULDC.64 UR8, c[0x0][0x118] ;  /* 0x0000460000087ab9 */ /* 0x000fc80000000a00 */
[----:B------:R-:W-:-:S05]  /*00b0*/  PLOP3.LUT P0, PT, PT, PT, UP0, 0x80, 0x0 ;  /* 0x000000000000781c */ /* 0x000fca0003f0f008 */
[----:B------:R-:W-:Y:S02]  /*00c0*/  @UP0 UMOV UR4, 0x4 ;  /* 0x0000000400040882 */ /* 0x000fe40000000000 */
[----:B------:R-:W-:-:S06]  /*00d0*/  @UP0 UIMAD.WIDE UR4, UR10, UR4, UR6 ;  /* 0x000000040a0402a5 */ /* 0x000fcc000f8e0206 */
[----:B------:R-:W-:Y:S02]  /*00e0*/  IMAD.U32 R2, RZ, RZ, UR4 ;  /* 0x00000004ff027e24 */ /* 0x000fe4000f8e00ff */
[----:B------:R-:W-:-:S05]  /*00f0*/  IMAD.U32 R3, RZ, RZ, UR5 ;  /* 0x00000005ff037e24 */ /* 0x000fca000f8e00ff */
[----:B------:R1:W2:Y:S01]  /*0100*/  @P0 LDG.E R16, [R2.64] ;  /* 0x0000000802100981 */ /* 0x0002a2000c1e1900 */
[----:B------:R-:W-:Y:S01]  /*0110*/  IMAD.MOV.U32 R7, RZ, RZ, c[0x0][0x2c4] ;  /* 0x0000b100ff077624 */ /* 0x000fe200078e00ff */
[----:B------:R-:W3:Y:S01]  /*0120*/  S2UR UR7, SR_CTAID.Y ;  /* 0x00000000000779c3 */ /* 0x000ee20000002600 */
[----:B------:R-:W-:Y:S01]  /*0130*/  IMAD.MOV.U32 R4, RZ, RZ, 0x1 ;  /* 0x00000001ff047424 */ /* 0x000fe200078e00ff */
[----:B------:R-:W4:Y:S01]  /*0140*/  S2R R0, SR_CTAID.X ;  /* 0x0000000000007919 */ /* 0x000f220000002500 */
[----:B------:R-:W-:Y:S02]  /*0150*/  LOP3.LUT R24, R24, 0xffffefff, RZ, 0xc0, !PT ;  /* 0xffffefff18187812 */ /* 0x000fe400078ec0ff */
[----:B------:R-:W-:Y:S01]  /*0160*/  ISETP.NE.AND P1, PT, R7, 0x1, PT ;  /* 0x000000010700780c */ /* 0x000fe20003f25270 */
[----:B------:R-:W2:Y:S01]  /*0170*/  S2R R53, SR_TID.X ;  /* 0x0000000000357919 */ /* 0x000ea20000002100 */
[----:B------:R-:W-:-:S11]  /*0180*/  ISETP.LE.AND P2, PT, R4, c[0x0][0x32c], PT ;  /* 0x0000cb0004007a0c */ /* 0x000fd60003f43270 */
[----:B------:R-:W-:-:S04]  /*0190*/  @P1 LOP3.LUT R24, R24, 0x1000, RZ, 0xfc, !PT ;  /* 0x0000100018181812 */ /* 0x000fc800078efcff */
[----:B------:R-:W-:Y:S01]  /*01a0*/  LOP3.LUT R24, R24, 0xfffffbff, RZ, 0xc0, !PT ;  /* 0xfffffbff18187812 */ /* 0x000fe200078ec0ff */
[----:B-1----:R-:W-:Y:S01]  /*01b0*/  IMAD.MOV.U32 R2, RZ, RZ, c[0x0][0x2ac] ;  /* 0x0000ab00ff027624 */ /* 0x002fe200078e00ff */
[----:B---3--:R-:W-:Y:S01]  /*01c0*/  USHF.R.S32.HI UR6, URZ, 0x1f, UR7 ;  /* 0x0000001f3f067899 */ /* 0x008fe20008011407 */
[----:B----4-:R-:W-:Y:S01]  /*01d0*/  IMAD.SHL.U32 R164, R0, 0x80, RZ ;  /* 0x0000008000a47824 */ /* 0x010fe200078e00ff */
[----:B------:R-:W-:Y:S01]  /*01e0*/  @P2 LOP3.LUT R24, R24, 0x400, RZ, 0xfc, !PT ;  /* 0x0000040018182812 */ /* 0x000fe200078efcff */
[----:B------:R-:W-:-:S03]  /*01f0*/  IMAD R17, R2, c[0x0][0x1d0], RZ ;  /* 0x0000740002117a24 */ /* 0x000fc600078e02ff */
[C---:B------:R-:W-:Y:S02]  /*0200*/  @P1 IADD3 R0, R164.reuse, 0x7f, RZ ;  /* 0x0000007fa4001810 */ /* 0x040fe40007ffe0ff */
[----:B------:R-:W-:-:S03]  /*0210*/  IADD3 R2, R164, 0x7f, RZ ;  /* 0x0000007fa4027810 */ /* 0x000fc60007ffe0ff */
[----:B------:R-:W-:-:S05]  /*0220*/  @P1 IMAD.HI.U32 R0, R0, c[0x0][0x2c8], RZ ;  /* 0x0000b20000001a27 */ /* 0x000fca00078e00ff */
[----:B------:R-:W-:Y:S02]  /*0230*/  @P1 SHF.R.U32.HI R2, RZ, c[0x0][0x2cc], R0 ;  /* 0x0000b300ff021a19 */ /* 0x000fe40000011600 */
[----:B------:R-:W-:-:S05]  /*0240*/  IADD3 R0, R17, -c[0x0][0x168], R4 ;  /* 0x80005a0011007a10 */ /* 0x000fca0007ffe004 */
[----:B------:R-:W-:-:S05]  /*0250*/  IMAD.IADD R0, R0, 0x1, R2 ;  /* 0x0000000100007824 */ /* 0x000fca00078e0202 */
[----:B------:R-:W-:Y:S01]  /*0260*/  IADD3 R3, R0, c[0x0][0x328], RZ ;  /* 0x0000ca0000037a10 */ /* 0x000fe20007ffe0ff */
[----:B--2---:R1:W-:Y:S01]  /*0270*/  STL [R1+0x24], R16 ;  /* 0x0000241001007387 */ /* 0x0043e20000100800 */
[----:B------:R-:W-:Y:S05]  /*0280*/  @!P2 BRA `(.L_x_161) ;  /* 0x000000f00000a947 */ /* 0x000fea0003800000 */
[C---:B------:R-:W-:Y:S02]  /*0290*/  ISETP.GT.AND P0, PT, R0.reuse, RZ, PT ;  /* 0x000000ff0000720c */ /* 0x040fe40003f04270 */
[----:B------:R-:W-:-:S11]  /*02a0*/  IADD3 R2, R0, -0x1, RZ ;  /* 0xffffffff00027810 */ /* 0x000fd60007ffe0ff */
[----:B------:R-:W-:Y:S05]  /*02b0*/  @P0 BRA `(.L_x_162) ;  /* 0x0000006000000947 */ /* 0x000fea0003800000 */
[----:B------:R-:W-:Y:S01]  /*02c0*/  ISETP.NE.AND P0, PT, R4, c[0x0][0x32c], PT ;  /* 0x0000cb0004007a0c */ /* 0x000fe20003f05270 */
[----:B------:R-:W-:-:S12]  /*02d0*/  IMAD.MOV R0, RZ, RZ, -R0 ;  /* 0x000000ffff007224 */ /* 0x000fd800078e0a00 */
[----:B------:R-:W-:-:S05]  /*02e0*/  @P0 IMAD.HI.U32 R2, R0, c[0x0][0x330], RZ ;  /* 0x0000cc0000020a27 */ /* 0x000fca00078e00ff */
[----:B------:R-:W-:-:S04]  /*02f0*/  @P0 SHF.R.U32.HI R0, RZ, c[0x0][0x334], R2 ;  /* 0x0000cd00ff000a19 */ /* 0x000fc80000011602 */
[----:B------:R-:W-:Y:S01]  /*0300*/  LOP3.LUT R2, RZ, R0, RZ, 0x33, !PT ;  /* 0x00000000ff027212 */ /* 0x000fe200078e33ff */
[----:B------:R-:W-:Y:S05]  /*0310*/  BRA `(.L_x_163) ;  /* 0x0000003000007947 */ /* 0x000fea0003800000 */
.L_x_162:
[----:B------:R-:W-:-:S13]  /*0320*/  ISETP.NE.AND P0, PT, R4, c[0x0][0x32c], PT ;  /* 0x0000cb0004007a0c */ /* 0x000fda0003f05270 */
[----:B------:R-:W-:-:S05]  /*0330*/  @P0 IMAD.HI.U32 R0, R2, c[0x0][0x330], RZ ;  /* 0x0000cc0002000a27 */ /* 0x000fca00078e00ff */
[----:B------:R-:W-:Y:S02]  /*0340*/  @P0 SHF.R.U32.HI R2, RZ, c[0x0][0x334], R0 ;  /* 0x0000cd00ff020a19 */ /* 0x000fe40000011600 */
.L_x_163:
[----:B------:R-:W-:-:S05]  /*0350*/  MOV R0, c[0x0][0x32c] ;  /* 0x0000cb0000007a02 */ /* 0x000fca0000000f00 */
[----:B------:R-:W-:-:S05]  /*0360*/  IMAD R2, R2, R0, c[0x0][0x32c] ;  /* 0x0000cb0002027624 */ /* 0x000fca00078e0200 */
[----:B------:R-:W-:-:S04]  /*0370*/  IMNMX R3, R3, R2, PT ;  /* 0x0000000203037217 */ /* 0x000fc80003800200 */
.L_x_161:
[----:B------:R-:W-:Y:S01]  /*0380*/  IADD3 R2, R3, 0x2f, RZ ;  /* 0x0000002f03027810 */ /* 0x000fe20007ffe0ff */
[----:B------:R-:W-:Y:S01]  /*0390*/  @P1 IMAD.HI.U32 R3, R164, c[0x0][0x2c8], RZ ;  /* 0x0000b200a4031a27 */ /* 0x000fe200078e00ff */
[C---:B------:R-:W-:Y:S02]  /*03a0*/  IADD3 R4, R17.reuse, 0x2f, RZ ;  /* 0x0000002f11047810 */ /* 0x040fe40007ffe0ff */
[----:B------:R-:W-:Y:S01]  /*03b0*/  IADD3 R241, R17, -c[0x0][0x168], RZ ;  /* 0x80005a0011f17a10 */ /* 0x000fe20007ffe0ff */
[----:B------:R-:W-:-:S04]  /*03c0*/  IMAD.HI R5, R2, 0x2aaaaaab, RZ ;  /* 0x2aaaaaab02057827 */ /* 0x000fc800078e02ff */
[----:B------:R-:W-:Y:S01]  /*03d0*/  IMAD.HI R2, R4, 0x2aaaaaab, RZ ;  /* 0x2aaaaaab04027827 */ /* 0x000fe200078e02ff */
[----:B------:R-:W-:-:S03]  /*03e0*/  SHF.R.U32.HI R4, RZ, 0x1f, R5 ;  /* 0x0000001fff047819 */ /* 0x000fc60000011605 */
[----:B------:R-:W-:Y:S01]  /*03f0*/  IMAD.MOV.U32 R0, RZ, RZ, R164 ;  /* 0x000000ffff007224 */ /* 0x000fe200078e00a4 */
[----:B------:R-:W-:Y:S02]  /*0400*/  @P1 SHF.R.U32.HI R0, RZ, c[0x0][0x2cc], R3 ;  /* 0x0000b300ff001a19 */ /* 0x000fe40000011603 */
[----:B------:R-:W-:Y:S02]  /*0410*/  SHF.R.U32.HI R3, RZ, 0x1f, R2 ;  /* 0x0000001fff037819 */ /* 0x000fe40000011602 */
[----:B------:R-:W-:Y:S01]  /*0420*/  LEA.HI.SX32 R4, R5, R4, 0x1d ;  /* 0x0000000405047211 */ /* 0x000fe200078feaff */
[----:B------:R-:W-:Y:S01]  /*0430*/  IMAD.IADD R0, R241, 0x1, R0 ;  /* 0x00000001f1007824 */ /* 0x000fe200078e0200 */
[----:B------:R-:W-:-:S04]  /*0440*/  LEA.HI.SX32 R2, R2, R3, 0x1d ;  /* 0x0000000302027211 */ /* 0x000fc800078feaff */
[----:B------:R-:W-:Y:S02]  /*0450*/  IADD3 R3, R0, -c[0x0][0x324], RZ ;  /* 0x8000c90000037a10 */ /* 0x000fe40007ffe0ff */
[----:B------:R-:W-:Y:S01]  /*0460*/  IMNMX R224, R2, R4, PT ;  /* 0x0000000402e07217 */ /* 0x000fe20003800200 */
[----:B------:R-:W-:Y:S05]  /*0470*/  @!P2 BRA `(.L_x_164) ;  /* 0x000000f00000a947 */ /* 0x000fea0003800000 */
[----:B------:R-:W-:-:S13]  /*0480*/  ISETP.GT.AND P0, PT, R0, -0x1, PT ;  /* 0xffffffff0000780c */ /* 0x000fda0003f04270 */
[----:B------:R-:W-:Y:S05]  /*0490*/  @P0 BRA `(.L_x_165) ;  /* 0x0000007000000947 */ /* 0x000fea0003800000 */
[----:B------:R-:W-:Y:S01]  /*04a0*/  IMAD.MOV.U32 R2, RZ, RZ, c[0x0][0x32c] ;  /* 0x0000cb00ff027624 */ /* 0x000fe200078e00ff */
[----:B------:R-:W-:-:S04]  /*04b0*/  LOP3.LUT R0, RZ, R0, RZ, 0x33, !PT ;  /* 0x00000000ff007212 */ /* 0x000fc800078e33ff */
[----:B------:R-:W-:-:S13]  /*04c0*/  ISETP.NE.AND P0, PT, R2, 0x1, PT ;  /* 0x000000010200780c */ /* 0x000fda0003f05270 */
[----:B------:R-:W-:-:S05]  /*04d0*/  @P0 IMAD.HI.U32 R2, R0, c[0x0][0x330], RZ ;  /* 0x0000cc0000020a27 */ /* 0x000fca00078e00ff */
[----:B------:R-:W-:-:S04]  /*04e0*/  @P0 SHF.R.U32.HI R0, RZ, c[0x0][0x334], R2 ;  /* 0x0000cd00ff000a19 */ /* 0x000fc80000011602 */
[----:B------:R-:W-:Y:S01]  /*04f0*/  LOP3.LUT R0, RZ, R0, RZ, 0x33, !PT ;  /* 0x00000000ff007212 */ /* 0x000fe200078e33ff */
[----:B------:R-:W-:Y:S05]  /*0500*/  BRA `(.L_x_166) ;  /* 0x0000004000007947 */ /* 0x000fea0003800000 */
.L_x_165:
[----:B------:R-:W-:-:S04]  /*0510*/  MOV R2, c[0x0][0x32c] ;  /* 0x0000cb0000027a02 */ /* 0x000fc80000000f00 */
[----:B------:R-:W-:-:S13]  /*0520*/  ISETP.NE.AND P0, PT, R2, 0x1, PT ;  /* 0x000000010200780c */ /* 0x000fda0003f05270 */
[----:B------:R-:W-:-:S05]  /*0530*/  @P0 IMAD.HI.U32 R2, R0, c[0x0][0x330], RZ ;  /* 0x0000cc0000020a27 */ /* 0x000fca00078e00ff */
[----:B------:R-:W-:-:S05]  /*0540*/  @P0 SHF.R.U32.HI R0, RZ, c[0x0][0x334], R2 ;  /* 0x0000cd00ff000a19 */ /* 0x000fca0000011602 */
.L_x_166:
[----:B------:R-:W-:-:S05]  /*0550*/  IMAD R0, R0, c[0x0][0x32c], RZ ;  /* 0x0000cb0000007a24 */ /* 0x000fca00078e02ff */
[----:B------:R-:W-:-:S05]  /*0560*/  IMNMX R3, R3, R0, !PT ;  /* 0x0000000003037217 */ /* 0x000fca0007800200 */
.L_x_164:
[----:B------:R-:W-:Y:S01]  /*0570*/  IMAD.HI R0, R3, 0x2aaaaaab, RZ ;  /* 0x2aaaaaab03007827 */ /* 0x000fe200078e02ff */
[----:B------:R-:W-:Y:S01]  /*0580*/  PLOP3.LUT P4, PT, PT, PT, PT, 0x80, 0x0 ;  /* 0x000000000000781c */ /* 0x000fe20003f8f070 */
[----:B------:R-:W-:Y:S01]  /*0590*/  CS2R R94, SRZ ;  /* 0x00000000005e7805 */ /* 0x000fe2000001ff00 */
[----:B------:R-:W-:Y:S01]  /*05a0*/  CS2R R92, SRZ ;  /* 0x00000000005c7805 */ /* 0x000fe2000001ff00 */
[----:B------:R-:W-:Y:S01]  /*05b0*/  CS2R R22, SRZ ;  /* 0x0000000000167805 */ /* 0x000fe2000001ff00 */
[----:B------:R-:W-:Y:S01]  /*05c0*/  SHF.R.U32.HI R2, RZ, 0x1f, R0 ;  /* 0x0000001fff027819 */ /* 0x000fe20000011600 */
[----:B------:R-:W-:Y:S01]  /*05d0*/  IMAD.MOV.U32 R98, RZ, RZ, RZ ;  /* 0x000000ffff627224 */ /* 0x000fe200078e00ff */
[----:B------:R-:W-:Y:S01]  /*05e0*/  CS2R R90, SRZ ;  /* 0x00000000005a7805 */ /* 0x000fe2000001ff00 */
[----:B------:R-:W-:Y:S01]  /*05f0*/  IMAD.MOV.U32 R96, RZ, RZ, RZ ;  /* 0x000000ffff607224 */ /* 0x000fe200078e00ff */
[----:B------:R-:W-:Y:S01]  /*0600*/  LEA.HI.SX32 R0, R0, R2, 0x1d ;  /* 0x0000000200007211 */ /* 0x000fe200078feaff */
[----:B------:R-:W-:Y:S01]  /*0610*/  CS2R R88, SRZ ;  /* 0x0000000000587805 */ /* 0x000fe2000001ff00 */
[----:B------:R-:W-:Y:S01]  /*0620*/  CS2R R86, SRZ ;  /* 0x0000000000567805 */ /* 0x000fe2000001ff00 */
[----:B------:R-:W-:Y:S01]  /*0630*/  MOV R25, RZ ;  /* 0x000000ff00197202 */ /* 0x000fe20000000f00 */
[----:B------:R-:W-:Y:S01]  /*0640*/  IMAD.MOV.U32 R84, RZ, RZ, RZ ;  /* 0x000000ffff547224 */ /* 0x000fe200078e00ff */
[----:B------:R-:W-:Y:S01]  /*0650*/  IMNMX R4, RZ, R0, !PT ;  /* 0x00000000ff047217 */ /* 0x000fe20007800200 */
[----:B------:R-:W-:Y:S01]  /*0660*/  CS2R R78, SRZ ;  /* 0x00000000004e7805 */ /* 0x000fe2000001ff00 */
[----:B------:R-:W-:Y:S01]  /*0670*/  CS2R R76, SRZ ;  /* 0x00000000004c7805 */ /* 0x000fe2000001ff00 */
[----:B------:R-:W-:Y:S01]  /*0680*/  CS2R R82, SRZ ;  /* 0x0000000000527805 */ /* 0x000fe2000001ff00 */
[----:B------:R-:W-:Y:S01]  /*0690*/  ISETP.GT.AND P0, PT, R224, R4, PT ;  /* 0x00000004e000720c */ /* 0x000fe20003f04270 */
[----:B------:R2:W-:Y:S01]  /*06a0*/  STL [R1+0x14], R4 ;  /* 0x0000140401007387 */ /* 0x0005e20000100800 */
[----:B------:R-:W-:Y:S01]  /*06b0*/  CS2R R26, SRZ ;  /* 0x00000000001a7805 */ /* 0x000fe2000001ff00 */
[----:B------:R-:W-:Y:S01]  /*06c0*/  IMAD.MOV.U32 R80, RZ, RZ, RZ ;  /* 0x000000ffff507224 */ /* 0x000fe200078e00ff */
[----:B------:R-:W-:Y:S01]  /*06d0*/  CS2R R74, SRZ ;  /* 0x00000000004a7805 */ /* 0x000fe2000001ff00 */
[----:B------:R-:W-:Y:S01]  /*06e0*/  CS2R R72, SRZ ;  /* 0x0000000000487805 */ /* 0x000fe2000001ff00 */
[----:B------:R-:W-:Y:S01]  /*06f0*/  CS2R R70, SRZ ;  /* 0x0000000000467805 */ /* 0x000fe2000001ff00 */
[----:B------:R-:W-:Y:S01]  /*0700*/  MOV R68, RZ ;  /* 0x000000ff00447202 */ /* 0x000fe20000000f00 */
[----:B------:R-:W-:Y:S01]  /*0710*/  CS2R R62, SRZ ;  /* 0x00000000003e7805 */ /* 0x000fe2000001ff00 */
[----:B------:R-:W-:Y:S01]  /*0720*/  CS2R R60, SRZ ;  /* 0x00000000003c7805 */ /* 0x000fe2000001ff00 */
[----:B------:R-:W-:Y:S01]  /*0730*/  CS2R R66, SRZ ;  /* 0x0000000000427805 */ /* 0x000fe2000001ff00 */
        /* <DEDUP_REMOVED lines=33> */
[----:B------:R-:W-:Y:S05]  /*0950*/  @!P0 BRA `(.L_x_167) ;  /* 0x00011f1000008947 */ /* 0x000fea0003800000 */
[----:B--2---:R-:W-:Y:S02]  /*0960*/  ULDC.64 UR4, c[0x0][0x340] ;  /* 0x0000d00000047ab9 */ /* 0x004fe40000000a00 */
[----:B------:R-:W-:-:S02]  /*0970*/  UISETP.NE.U32.AND UP0, UPT, URZ, UR4, UPT ;  /* 0x000000043f00728c */ /* 0x000fc4000bf05070 */
[----:B------:R-:W-:Y:S02]  /*0980*/  ULDC.64 UR12, c[0x0][0x340] ;  /* 0x0000d000000c7ab9 */ /* 0x000fe40000000a00 */
[----:B------:R-:W-:-:S06]  /*0990*/  UISETP.NE.AND.EX UP0, UPT, URZ, UR5, UPT, UP0 ;  /* 0x000000053f00728c */ /* 0x000fcc000bf05300 */
[----:B------:R-:W-:-:S05]  /*09a0*/  PLOP3.LUT P2, PT, PT, PT, UP0, 0x80, 0x0 ;  /* 0x000000000000781c */ /* 0x000fca0003f4f008 */
[----:B------:R-:W-:Y:S02]  /*09b0*/  @UP0 UMOV UR4, 0x4 ;  /* 0x0000000400040882 */ /* 0x000fe40000000000 */
[----:B------:R-:W-:-:S06]  /*09c0*/  @UP0 UIMAD.WIDE UR4, UR10, UR4, UR12 ;  /* 0x000000040a0402a5 */ /* 0x000fcc000f8e020c */
[----:B------:R-:W-:Y:S02]  /*09d0*/  IMAD.U32 R2, RZ, RZ, UR4 ;  /* 0x00000004ff027e24 */ /* 0x000fe4000f8e00ff */
[----:B------:R-:W-:Y:S01]  /*09e0*/  IMAD.U32 R3, RZ, RZ, UR5 ;  /* 0x00000005ff037e24 */ /* 0x000fe2000f8e00ff */
[----:B------:R-:W-:Y:S01]  /*09f0*/  SHF.R.S32.HI R18, RZ, 0x1f, R53 ;  /* 0x0000001fff127819 */ /* 0x000fe20000011435 */
[----:B------:R-:W-:Y:S02]  /*0a00*/  ULDC.64 UR4, c[0x0][0x1b8] ;  /* 0x00006e0000047ab9 */ /* 0x000fe40000000a00 */
[----:B------:R-:W-:Y:S01]  /*0a10*/  UIMAD UR11, UR6, UR4, URZ ;  /* 0x00000004060b72a4 */ /* 0x000fe2000f8e023f */
[----:B------:R2:W3:Y:S01]  /*0a20*/  @P2 LDG.E R8, [R2.64] ;  /* 0x0000000802082981 */ /* 0x0004e2000c1e1900 */
[----:B------:R-:W-:Y:S01]  /*0a30*/  UIMAD.WIDE.U32 UR14, UR7, UR4, URZ ;  /* 0x00000004070e72a5 */ /* 0x000fe2000f8e003f */
[CC--:B------:R-:W-:Y:S01]  /*0a40*/  LEA.HI R20, R18.reuse, R53.reuse, RZ, 0x3 ;  /* 0x0000003512147211 */ /* 0x0c0fe200078f18ff */
[----:B------:R-:W-:Y:S01]  /*0a50*/  UIMAD UR11, UR7, UR5, UR11 ;  /* 0x00000005070b72a4 */ /* 0x000fe2000f8e020b */
[----:B------:R-:W-:Y:S01]  /*0a60*/  IMAD R15, R7, c[0x0][0x168], RZ ;  /* 0x00005a00070f7a24 */ /* 0x000fe200078e02ff */
[----:B------:R-:W-:Y:S01]  /*0a70*/  USHF.R.S32.HI UR12, URZ, 0x1f, UR10 ;  /* 0x0000001f3f0c7899 */ /* 0x000fe2000801140a */
[----:B------:R-:W-:Y:S01]  /*0a80*/  SHF.R.S32.HI R19, RZ, 0x3, R20 ;  /* 0x00000003ff137819 */ /* 0x000fe20000011414 */
[----:B------:R-:W-:Y:S01]  /*0a90*/  ULDC.64 UR4, c[0x0][0x1c0] ;  /* 0x0000700000047ab9 */ /* 0x000fe20000000a00 */
[----:B------:R-:W-:Y:S01]  /*0aa0*/  LEA.HI R126, R18, R53, RZ, 0x5 ;  /* 0x00000035127e7211 */ /* 0x000fe200078f28ff */
[----:B------:R-:W-:Y:S01]  /*0ab0*/  UIADD3 UR15, UR15, UR11, URZ ;  /* 0x0000000b0f0f7290 */ /* 0x000fe2000fffe03f */
[----:B------:R-:W-:Y:S01]  /*0ac0*/  IMAD.MOV.U32 R44, RZ, RZ, 0x30 ;  /* 0x00000030ff2c7424 */ /* 0x000fe200078e00ff */
[----:B------:R-:W-:Y:S01]  /*0ad0*/  UIMAD UR12, UR12, UR4, URZ ;  /* 0x000000040c0c72a4 */ /* 0x000fe2000f8e023f */
[----:B------:R-:W-:Y:S01]  /*0ae0*/  SHF.R.S32.HI R124, RZ, 0x5, R126 ;  /* 0x00000005ff7c7819 */ /* 0x000fe2000001147e */
[----:B------:R-:W-:Y:S01]  /*0af0*/  UIMAD.WIDE.U32 UR14, UR10, UR4, UR14 ;  /* 0x000000040a0e72a5 */ /* 0x000fe2000f8e000e */
[----:B------:R-:W-:Y:S01]  /*0b00*/  IMAD.MOV.U32 R22, RZ, RZ, c[0x0][0x2b8] ;  /* 0x0000ae00ff167624 */ /* 0x000fe200078e00ff */
[----:B------:R-:W-:Y:S01]  /*0b10*/  UIMAD UR5, UR10, UR5, UR12 ;  /* 0x000000050a0572a4 */ /* 0x000fe2000f8e020c */
[----:B------:R-:W-:-:S02]  /*0b20*/  IMAD R47, R224, R44, -0x30 ;  /* 0xffffffd0e02f7424 */ /* 0x000fc400078e022c */
[----:B------:R-:W-:Y:S01]  /*0b30*/  IMAD.MOV.U32 R222, RZ, RZ, RZ ;  /* 0x000000ffffde7224 */ /* 0x000fe200078e00ff */
[----:B------:R-:W-:Y:S01]  /*0b40*/  UIADD3 UR5, UR15, UR5, URZ ;  /* 0x000000050f057290 */ /* 0x000fe2000fffe03f */
[----:B------:R-:W-:Y:S02]  /*0b50*/  ISETP.NE.AND P5, PT, R22, 0x1, PT ;  /* 0x000000011600780c */ /* 0x000fe40003fa5270 */
[----:B--2---:R-:W-:Y:S01]  /*0b60*/  LEA.HI R2, R18, R53, RZ, 0x2 ;  /* 0x0000003512027211 */ /* 0x004fe200078f10ff */
[----:B------:R-:W-:Y:S02]  /*0b70*/  IMAD.U32 R3, RZ, RZ, UR15 ;  /* 0x0000000fff037e24 */ /* 0x000fe4000f8e00ff */
[----:B------:R-:W-:Y:S01]  /*0b80*/  IMAD.U32 R3, RZ, RZ, UR5 ;  /* 0x00000005ff037e24 */ /* 0x000fe2000f8e00ff */
[----:B------:R-:W-:Y:S01]  /*0b90*/  LOP3.LUT R0, R2, 0xfffffffc, RZ, 0xc0, !PT ;  /* 0xfffffffc02007812 */ /* 0x000fe200078ec0ff */
[----:B------:R-:W-:Y:S01]  /*0ba0*/  ULDC.64 UR4, c[0x0][0x2b0] ;  /* 0x0000ac0000047ab9 */ /* 0x000fe20000000a00 */
[----:B------:R-:W-:Y:S01]  /*0bb0*/  SHF.R.S32.HI R21, RZ, 0x2, R2 ;  /* 0x00000002ff157819 */ /* 0x000fe20000011402 */
[----:B------:R-:W-:-:S02]  /*0bc0*/  IMAD.U32 R2, RZ, RZ, UR14 ;  /* 0x0000000eff027e24 */ /* 0x000fc4000f8e00ff */
[----:B------:R-:W-:Y:S02]  /*0bd0*/  IMAD.IADD R45, R53, 0x1, -R0 ;  /* 0x00000001352d7824 */ /* 0x000fe400078e0a00 */
[C-C-:B------:R-:W-:Y:S02]  /*0be0*/  IMAD.IADD R14, R164.reuse, 0x1, R21.reuse ;  /* 0x00000001a40e7824 */ /* 0x140fe400078e0215 */
[C---:B------:R-:W-:Y:S02]  /*0bf0*/  IMAD R31, R45.reuse, 0x20, R21 ;  /* 0x000000202d1f7824 */ /* 0x040fe400078e0215 */
[----:B------:R-:W-:Y:S02]  /*0c00*/  IMAD.SHL.U32 R227, R45, 0x8, RZ ;  /* 0x000000082de37824 */ /* 0x000fe400078e00ff */
[----:B------:R-:W-:Y:S01]  /*0c10*/  IMAD.IADD R5, R164, 0x1, R31 ;  /* 0x00000001a4057824 */ /* 0x000fe200078e021f */
[----:B---3--:R2:W3:Y:S03]  /*0c20*/  @P2 R2UR UR11, R8 ;  /* 0x00000000080b23c2 */ /* 0x0084e600000e0000 */
[----:B------:R-:W-:Y:S01]  /*0c30*/  @P1 IMAD.HI.U32 R0, R5, c[0x0][0x2c8], RZ ;  /* 0x0000b20005001a27 */ /* 0x000fe200078e00ff */
[C---:B------:R-:W-:Y:S01]  /*0c40*/  IADD3 R35, R227.reuse, 0x20, RZ ;  /* 0x00000020e3237810 */ /* 0x040fe20007ffe0ff */
[----:B---3--:R-:W-:Y:S01]  /*0c50*/  @!UP0 UMOV UR11, UR10 ;  /* 0x0000000a000b8c82 */ /* 0x008fe20008000000 */
[C---:B------:R-:W-:Y:S01]  /*0c60*/  IADD3 R34, R227.reuse, 0x40, RZ ;  /* 0x00000040e3227810 */ /* 0x040fe20007ffe0ff */
[----:B------:R-:W-:Y:S01]  /*0c70*/  IMAD.MOV.U32 R4, RZ, RZ, R5 ;  /* 0x000000ffff047224 */ /* 0x000fe200078e0005 */
[----:B------:R-:W-:Y:S01]  /*0c80*/  @P1 SHF.R.U32.HI R4, RZ, c[0x0][0x2cc], R0 ;  /* 0x0000b300ff041a19 */ /* 0x000fe20000011600 */
[----:B------:R-:W-:Y:S01]  /*0c90*/  USHF.R.S32.HI UR10, URZ, 0x1f, UR11 ;  /* 0x0000001f3f0a7899 */ /* 0x000fe2000801140b */
[----:B------:R-:W-:Y:S01]  /*0ca0*/  ISETP.GE.AND P2, PT, R227, c[0x0][0x198], PT ;  /* 0x00006600e3007a0c */ /* 0x000fe20003f46270 */
[----:B------:R-:W-:Y:S01]  /*0cb0*/  UIMAD.WIDE.U32 UR12, UR11, UR4, URZ ;  /* 0x000000040b0c72a5 */ /* 0x000fe2000f8e003f */
[--C-:B------:R-:W-:Y:S01]  /*0cc0*/  SHF.R.S32.HI R6, RZ, 0x1f, R4.reuse ;  /* 0x0000001fff067819 */ /* 0x100fe20000011404 */
[----:B------:R-:W-:Y:S01]  /*0cd0*/  IMAD.MOV R0, RZ, RZ, -R4 ;  /* 0x000000ffff007224 */ /* 0x000fe200078e0a04 */
[----:B------:R-:W-:Y:S01]  /*0ce0*/  ISETP.GE.AND P3, PT, R35, c[0x0][0x198], PT ;  /* 0x0000660023007a0c */ /* 0x000fe20003f66270 */
[----:B------:R-:W-:Y:S01]  /*0cf0*/  IMAD.WIDE.U32 R2, R4, c[0x0][0x1b0], R2 ;  /* 0x00006c0004027a25 */ /* 0x000fe200078e0002 */
[----:B------:R-:W-:Y:S01]  /*0d00*/  ISETP.GE.AND P4, PT, R34, c[0x0][0x198], PT ;  /* 0x0000660022007a0c */ /* 0x000fe20003f86270 */
[----:B------:R-:W-:Y:S01]  /*0d10*/  UIMAD UR10, UR10, UR4, URZ ;  /* 0x000000040a0a72a4 */ /* 0x000fe2000f8e023f */
[----:B------:R-:W-:Y:S01]  /*0d20*/  LEA.HI R18, R18, R53, RZ, 0x4 ;  /* 0x0000003512127211 */ /* 0x000fe200078f20ff */
[----:B------:R-:W-:Y:S01]  /*0d30*/  IMAD R0, R0, c[0x0][0x2c4], R5 ;  /* 0x0000b10000007a24 */ /* 0x000fe200078e0205 */
[----:B------:R-:W-:Y:S01]  /*0d40*/  STL [R1+0x18], R31 ;  /* 0x0000181f01007387 */ /* 0x000fe20000100800 */
[----:B------:R-:W-:Y:S01]  /*0d50*/  IMAD R6, R6, c[0x0][0x1b0], RZ ;  /* 0x00006c0006067a24 */ /* 0x000fe200078e02ff */
[----:B------:R-:W-:-:S02]  /*0d60*/  UIMAD UR10, UR11, UR5, UR10 ;  /* 0x000000050b0a72a4 */ /* 0x000fc4000f8e020a */
[----:B------:R-:W-:Y:S01]  /*0d70*/  SHF.R.S32.HI R5, RZ, 0x1f, R0 ;  /* 0x0000001fff057819 */ /* 0x000fe20000011400 */
[----:B------:R-:W-:Y:S01]  /*0d80*/  IMAD R4, R4, c[0x0][0x1b4], R6 ;  /* 0x00006d0004047a24 */ /* 0x000fe200078e0206 */
[----:B------:R-:W-:Y:S02]  /*0d90*/  UIADD3 UR10, UR13, UR10, URZ ;  /* 0x0000000a0d0a7290 */ /* 0x000fe4000fffe03f */
[----:B------:R-:W-:Y:S01]  /*0da0*/  ULDC.64 UR4, c[0x0][0x1e8] ;  /* 0x00007a0000047ab9 */ /* 0x000fe20000000a00 */
[----:B------:R-:W-:Y:S02]  /*0db0*/  IMAD.IADD R3, R3, 0x1, R4 ;  /* 0x0000000103037824 */ /* 0x000fe400078e0204 */
[----:B------:R-:W-:Y:S02]  /*0dc0*/  IMAD R4, R5, c[0x0][0x1a8], RZ ;  /* 0x00006a0005047a24 */ /* 0x000fe400078e02ff */
[----:B------:R-:W-:Y:S02]  /*0dd0*/  IMAD.SHL.U32 R5, R19, 0x40, RZ ;  /* 0x0000004013057824 */ /* 0x000fe400078e00ff */
[----:B------:R-:W-:-:S02]  /*0de0*/  IMAD R6, R0, c[0x0][0x1ac], R4 ;  /* 0x00006b0000067a24 */ /* 0x000fc400078e0204 */
[----:B------:R-:W-:Y:S01]  /*0df0*/  IMAD.WIDE.U32 R2, R0, c[0x0][0x1a8], R2 ;  /* 0x00006a0000027a25 */ /* 0x000fe200078e0002 */
[----:B------:R-:W-:-:S04]  /*0e00*/  LOP3.LUT R0, R5, 0xc0, RZ, 0xc0, !PT ;  /* 0x000000c005007812 */ /* 0x000fc800078ec0ff */
[----:B------:R-:W-:Y:S02]  /*0e10*/  SHF.R.U32.HI R5, RZ, 0x3, R0 ;  /* 0x00000003ff057819 */ /* 0x000fe40000011600 */
[----:B------:R-:W-:Y:S01]  /*0e20*/  LOP3.LUT R4, R0, 0x18, R227, 0xf8, !PT ;  /* 0x0000001800047812 */ /* 0x000fe200078ef8e3 */
[----:B------:R-:W-:Y:S01]  /*0e30*/  IMAD.IADD R0, R3, 0x1, R6 ;  /* 0x0000000103007824 */ /* 0x000fe200078e0206 */
[C---:B------:R-:W-:Y:S02]  /*0e40*/  LEA R13, P0, R2.reuse, c[0x0][0x160], 0x1 ;  /* 0x00005800020d7a11 */ /* 0x040fe400078008ff */
[----:B------:R-:W-:Y:S02]  /*0e50*/  LEA.HI R6, R21, R21, RZ, 0x1 ;  /* 0x0000001515067211 */ /* 0x000fe400078f08ff */
[----:B------:R-:W-:Y:S02]  /*0e60*/  LEA.HI.X R12, R2, c[0x0][0x164], R0, 0x1, P0 ;  /* 0x00005900020c7a11 */ /* 0x000fe400000f0c00 */
[----:B------:R-:W-:-:S02]  /*0e70*/  LOP3.LUT R0, R6, 0x7fffffe, RZ, 0xc0, !PT ;  /* 0x07fffffe06007812 */ /* 0x000fc400078ec0ff */
[----:B------:R-:W-:Y:S01]  /*0e80*/  SHFL.IDX PT, R6, R13, RZ, 0x1c1f ;  /* 0x001c1fff0d067589 */ /* 0x000fe200000e0000 */
[----:B------:R-:W-:Y:S02]  /*0e90*/  IADD3 R2, R14, 0x20, RZ ;  /* 0x000000200e027810 */ /* 0x000fe40007ffe0ff */
[----:B------:R-:W-:Y:S01]  /*0ea0*/  IMAD.IADD R0, R21, 0x1, -R0 ;  /* 0x0000000115007824 */ /* 0x000fe200078e0a00 */
[----:B------:R-:W3:Y:S01]  /*0eb0*/  SHFL.IDX PT, R7, R12, RZ, 0x1c1f ;  /* 0x001c1fff0c077589 */ /* 0x000ee200000e0000 */
[----:B------:R-:W-:Y:S02]  /*0ec0*/  LOP3.LUT R3, R4, R5, RZ, 0x3c, !PT ;  /* 0x0000000504037212 */ /* 0x000fe400078e3cff */
[----:B------:R-:W-:Y:S01]  /*0ed0*/  IMAD R0, R124, 0x8, R0 ;  /* 0x000000087c007824 */ /* 0x000fe200078e0200 */
[----:B------:R-:W-:Y:S01]  /*0ee0*/  SHFL.IDX PT, R4, R13, 0x1, 0x1c1f ;  /* 0x003c1f000d047f89 */ /* 0x000fe200000e0000 */
[-C--:B------:R-:W-:Y:S02]  /*0ef0*/  ISETP.GE.AND P1, PT, R2, R15.reuse, PT ;  /* 0x0000000f0200720c */ /* 0x080fe40003f26270 */
[----:B------:R-:W-:Y:S01]  /*0f00*/  ISETP.GE.AND P0, PT, R14, R15, PT ;  /* 0x0000000f0e00720c */ /* 0x000fe20003f06270 */
[----:B------:R-:W4:Y:S01]  /*0f10*/  SHFL.IDX PT, R5, R12, 0x1, 0x1c1f ;  /* 0x003c1f000c057f89 */ /* 0x000f2200000e0000 */
[----:B------:R-:W-:Y:S01]  /*0f20*/  SHF.R.S32.HI R2, RZ, 0x1f, R35 ;  /* 0x0000001fff027819 */ /* 0x000fe20000011423 */
[----:B------:R-:W-:Y:S01]  /*0f30*/  IMAD.U32 R3, R0, 0x20, R3 ;  /* 0x0000002000037824 */ /* 0x000fe200078e0003 */
[----:B------:R-:W-:-:S02]  /*0f40*/  SHF.R.S32.HI R0, RZ, 0x1f, R34 ;  /* 0x0000001fff007819 */ /* 0x000fc40000011422 */
[----:B------:R-:W-:Y:S01]  /*0f50*/  LEA.HI R2, R2, R35, RZ, 0x3 ;  /* 0x0000002302027211 */ /* 0x000fe200078f18ff */
[----:B------:R-:W-:Y:S01]  /*0f60*/  IMAD.SHL.U32 R223, R3, 0x2, RZ ;  /* 0x0000000203df7824 */ /* 0x000fe200078e00ff */
[----:B------:R-:W-:Y:S01]  /*0f70*/  LEA.HI R0, R0, R34, RZ, 0x3 ;  /* 0x0000002200007211 */ /* 0x000fe200078f18ff */
[----:B------:R-:W-:Y:S01]  /*0f80*/  SHFL.IDX PT, R3, R12, 0x2, 0x1c1f ;  /* 0x005c1f000c037f89 */ /* 0x000fe200000e0000 */
[----:B------:R-:W-:Y:S02]  /*0f90*/  LOP3.LUT R33, R2, 0xfffffff8, RZ, 0xc0, !PT ;  /* 0xfffffff802217812 */ /* 0x000fe400078ec0ff */
[----:B------:R-:W-:Y:S01]  /*0fa0*/  LOP3.LUT R32, R0, 0xfffffff8, RZ, 0xc0, !PT ;  /* 0xfffffff800207812 */ /* 0x000fe200078ec0ff */
[----:B------:R-:W5:Y:S01]  /*0fb0*/  SHFL.IDX PT, R2, R13, 0x2, 0x1c1f ;  /* 0x005c1f000d027f89 */ /* 0x000f6200000e0000 */
[----:B------:R-:W-:Y:S01]  /*0fc0*/  IADD3 R0, R14, 0x40, RZ ;  /* 0x000000400e007810 */ /* 0x000fe20007ffe0ff */
[----:B---3--:R-:W-:-:S04]  /*0fd0*/  @!P0 IMAD.WIDE R10, R227, 0x2, R6 ;  /* 0x00000002e30a8825 */ /* 0x008fc800078e0206 */
[--C-:B--2---:R-:W-:Y:S01]  /*0fe0*/  @!P0 IMAD.WIDE R8, R33, 0x2, R6.reuse ;  /* 0x0000000221088825 */ /* 0x104fe200078e0206 */
[----:B------:R2:W-:Y:S03]  /*0ff0*/  @!P0 LDGSTS.E.BYPASS.LTC128B.128 [R223+0x6080], [R10.64], !P2 ;  /* 0x060800000adf8fae */ /* 0x0005e6000d101d48 */
[----:B------:R-:W-:Y:S01]  /*1000*/  @!P0 IMAD.WIDE R6, R32, 0x2, R6 ;  /* 0x0000000220068825 */ /* 0x000fe200078e0206 */
[----:B------:R4:W-:Y:S04]  /*1010*/  @!P0 LDGSTS.E.BYPASS.LTC128B.128 [R223+0x8080], [R8.64], !P3 ;  /* 0x0808000008df8fae */ /* 0x0009e8000d901d48 */
[----:B------:R3:W-:Y:S01]  /*1020*/  @!P0 LDGSTS.E.BYPASS.LTC128B.128 [R223+0xa080], [R6.64], !P4 ;  /* 0x0a08000006df8fae */ /* 0x0007e2000e101d48 */
[----:B------:R-:W-:-:S02]  /*1030*/  ISETP.GE.AND P0, PT, R0, R15, PT ;  /* 0x0000000f0000720c */ /* 0x000fc40003f06270 */
[----:B------:R-:W-:Y:S01]  /*1040*/  IADD3 R0, R14, 0x60, RZ ;  /* 0x000000600e007810 */ /* 0x000fe20007ffe0ff */
[----:B--2---:R-:W-:Y:S04]  /*1050*/  SHFL.IDX PT, R10, R13, 0x3, 0x1c1f ;  /* 0x007c1f000d0a7f89 */ /* 0x004fe800000e0000 */
[----:B------:R-:W2:Y:S01]  /*1060*/  SHFL.IDX PT, R11, R12, 0x3, 0x1c1f ;  /* 0x007c1f000c0b7f89 */ /* 0x000ea200000e0000 */
[----:B----4-:R-:W-:-:S04]  /*1070*/  @!P1 IMAD.WIDE R8, R227, 0x2, R4 ;  /* 0x00000002e3089825 */ /* 0x010fc800078e0204 */
[--C-:B---3--:R-:W-:Y:S01]  /*1080*/  @!P1 IMAD.WIDE R6, R33, 0x2, R4.reuse ;  /* 0x0000000221069825 */ /* 0x108fe200078e0204 */
[----:B------:R3:W-:Y:S03]  /*1090*/  @!P1 LDGSTS.E.BYPASS.LTC128B.128 [R223+0x6880], [R8.64], !P2 ;  /* 0x0688000008df9fae */ /* 0x0007e6000d101d48 */
[----:B------:R-:W-:Y:S01]  /*10a0*/  @!P1 IMAD.WIDE R4, R32, 0x2, R4 ;  /* 0x0000000220049825 */ /* 0x000fe200078e0204 */
[----:B------:R5:W-:Y:S04]  /*10b0*/  @!P1 LDGSTS.E.BYPASS.LTC128B.128 [R223+0x8880], [R6.64], !P3 ;  /* 0x0888000006df9fae */ /* 0x000be8000d901d48 */
[----:B------:R4:W-:Y:S01]  /*10c0*/  @!P1 LDGSTS.E.BYPASS.LTC128B.128 [R223+0xa880], [R4.64], !P4 ;  /* 0x0a88000004df9fae */ /* 0x0009e2000e101d48 */
[----:B------:R-:W-:Y:S01]  /*10d0*/  ISETP.GE.AND P1, PT, R0, R15, PT ;  /* 0x0000000f0000720c */ /* 0x000fe20003f26270 */
[----:B------:R-:W-:-:S02]  /*10e0*/  IMAD.IADD R0, R31, 0x1, R47 ;  /* 0x000000011f007824 */ /* 0x000fc400078e022f */
[----:B-----5:R-:W-:-:S04]  /*10f0*/  @!P0 IMAD.WIDE R6, R227, 0x2, R2 ;  /* 0x00000002e3068825 */ /* 0x020fc800078e0202 */
[--C-:B----4-:R-:W-:Y:S01]  /*1100*/  @!P0 IMAD.WIDE R4, R33, 0x2, R2.reuse ;  /* 0x0000000221048825 */ /* 0x110fe200078e0202 */
[----:B------:R4:W-:Y:S03]  /*1110*/  @!P0 LDGSTS.E.BYPASS.LTC128B.128 [R223+0x7080], [R6.64], !P2 ;  /* 0x0708000006df8fae */ /* 0x0009e6000d101d48 */
[----:B------:R-:W-:Y:S01]  /*1120*/  @!P0 IMAD.WIDE R2, R32, 0x2, R2 ;  /* 0x0000000220028825 */ /* 0x000fe200078e0202 */
[----:B------:R2:W-:Y:S04]  /*1130*/  @!P0 LDGSTS.E.BYPASS.LTC128B.128 [R223+0x9080], [R4.64], !P3 ;  /* 0x0908000004df8fae */ /* 0x0005e8000d901d48 */
[----:B------:R5:W-:Y:S01]  /*1140*/  @!P0 LDGSTS.E.BYPASS.LTC128B.128 [R223+0xb080], [R2.64], !P4 ;  /* 0x0b08000002df8fae */ /* 0x000be2000e101d48 */
[----:B------:R-:W-:-:S04]  /*1150*/  ISETP.GE.AND P0, PT, R0, R17, PT ;  /* 0x000000110000720c */ /* 0x000fc80003f06270 */
[----:B------:R-:W-:Y:S01]  /*1160*/  ISETP.GT.OR P0, PT, R31, 0x2f, P0 ;  /* 0x0000002f1f00780c */ /* 0x000fe20000704670 */
[----:B----4-:R-:W-:Y:S02]  /*1170*/  IMAD.IADD R7, R0, 0x1, R16 ;  /* 0x0000000100077824 */ /* 0x010fe400078e0210 */
[----:B--2---:R-:W-:-:S04]  /*1180*/  @!P1 IMAD.WIDE R4, R32, 0x2, R10 ;  /* 0x0000000220049825 */ /* 0x004fc800078e020a */
[----:B-----5:R-:W-:-:S04]  /*1190*/  @!P1 IMAD.WIDE R2, R227, 0x2, R10 ;  /* 0x00000002e3029825 */ /* 0x020fc800078e020a */
[----:B------:R-:W-:Y:S01]  /*11a0*/  @P5 IMAD.HI.U32 R0, R7, c[0x0][0x2bc], RZ ;  /* 0x0000af0007005a27 */ /* 0x000fe200078e00ff */
[----:B------:R2:W-:Y:S03]  /*11b0*/  @!P1 LDGSTS.E.BYPASS.LTC128B.128 [R223+0x7880], [R2.64], !P2 ;  /* 0x0788000002df9fae */ /* 0x0005e6000d101d48 */
[----:B------:R-:W-:Y:S01]  /*11c0*/  IMAD.MOV.U32 R6, RZ, RZ, R7 ;  /* 0x000000ffff067224 */ /* 0x000fe200078e0007 */
[----:B------:R-:W-:-:S04]  /*11d0*/  @P5 SHF.R.U32.HI R6, RZ, c[0x0][0x2c0], R0 ;  /* 0x0000b000ff065a19 */ /* 0x000fc80000011600 */
[----:B------:R-:W-:Y:S01]  /*11e0*/  @!P0 IADD3 R0, P2, R6, UR12, RZ ;  /* 0x0000000c06008c10 */ /* 0x000fe2000ff5e0ff */
[----:B--2---:R-:W-:-:S05]  /*11f0*/  @!P1 IMAD.WIDE R2, R33, 0x2, R10 ;  /* 0x0000000221029825 */ /* 0x004fca00078e020a */
[----:B------:R2:W-:Y:S04]  /*1200*/  @!P1 LDGSTS.E.BYPASS.LTC128B.128 [R223+0x9880], [R2.64], !P3 ;  /* 0x0988000002df9fae */ /* 0x0005e8000d901d48 */
[----:B------:R4:W-:Y:S04]  /*1210*/  @!P1 LDGSTS.E.BYPASS.LTC128B.128 [R223+0xb880], [R4.64], !P4 ;  /* 0x0b88000004df9fae */ /* 0x0009e8000e101d48 */
[----:B------:R-:W0:Y:S01]  /*1220*/  LDGDEPBAR ;  /* 0x00000000000079af */ /* 0x000e220000000000 */
[----:B--2---:R-:W-:Y:S02]  /*1230*/  @!P0 LEA.HI.X.SX32 R3, R6, UR10, 0x1, P2 ;  /* 0x0000000a06038c11 */ /* 0x004fe400090f0eff */
[----:B------:R-:W-:-:S04]  /*1240*/  @!P0 LEA R2, P2, R0, c[0x0][0x2a0], 0x2 ;  /* 0x0000a80000028a11 */ /* 0x000fc800078410ff */
[----:B------:R-:W-:Y:S01]  /*1250*/  @!P0 LEA.HI.X R3, R0, c[0x0][0x2a4], R3, 0x2, P2 ;  /* 0x0000a90000038a11 */ /* 0x000fe200010f1403 */
[----:B------:R-:W-:Y:S06]  /*1260*/  BAR.SYNC.DEFER_BLOCKING 0x0 ;  /* 0x0000000000007b1d */ /* 0x000fec0000010000 */
[----:B------:R2:W5:Y:S01]  /*1270*/  @!P0 LDG.E R222, [R2.64] ;  /* 0x0000000802de8981 */ /* 0x000562000c1e1900 */
[----:B------:R-:W-:Y:S01]  /*1280*/  IMAD.MOV R0, RZ, RZ, -R6 ;  /* 0x000000ffff007224 */ /* 0x000fe200078e0a06 */
[----:B------:R-:W-:Y:S01]  /*1290*/  UIMAD UR11, UR6, UR4, URZ ;  /* 0x00000004060b72a4 */ /* 0x000fe2000f8e023f */
[----:B----4-:R-:W-:Y:S01]  /*12a0*/  LOP3.LUT R5, R18, 0xfffffff0, RZ, 0xc0, !PT ;  /* 0xfffffff012057812 */ /* 0x010fe200078ec0ff */
[----:B------:R-:W-:Y:S01]  /*12b0*/  UIMAD.WIDE.U32 UR16, UR7, UR4, URZ ;  /* 0x00000004071072a5 */ /* 0x000fe2000f8e003f */
[----:B------:R-:W-:Y:S01]  /*12c0*/  IMAD R225, R0, c[0x0][0x2b8], R7 ;  /* 0x0000ae0000e17a24 */ /* 0x000fe200078e0207 */
[----:B------:R-:W-:Y:S01]  /*12d0*/  UIMAD UR5, UR7, UR5, UR11 ;  /* 0x00000005070572a4 */ /* 0x000fe2000f8e020b */
[----:B------:R-:W-:Y:S01]  /*12e0*/  IMAD R44, R224, -0x30, R44 ;  /* 0xffffffd0e02c7824 */ /* 0x000fe200078e022c */
[----:B------:R-:W-:Y:S01]  /*12f0*/  ISETP.GE.AND P3, PT, R227, c[0x0][0x1d4], PT ;  /* 0x00007500e3007a0c */ /* 0x000fe20003f66270 */
[----:B------:R-:W-:Y:S01]  /*1300*/  IMAD.IADD R13, R53, 0x1, -R5 ;  /* 0x00000001350d7824 */ /* 0x000fe200078e0a05 */
[----:B------:R-:W-:Y:S01]  /*1310*/  SHF.R.S32.HI R14, RZ, 0x1f, R225 ;  /* 0x0000001fff0e7819 */ /* 0x000fe200000114e1 */
[----:B------:R-:W-:Y:S01]  /*1320*/  UIADD3 UR14, UR17, UR5, URZ ;  /* 0x00000005110e7290 */ /* 0x000fe2000fffe03f */
[----:B------:R-:W-:Y:S01]  /*1330*/  IMAD.IADD R46, R44, 0x1, R17 ;  /* 0x000000012c2e7824 */ /* 0x000fe200078e0211 */
[----:B------:R-:W-:Y:S01]  /*1340*/  ISETP.GE.AND P6, PT, R35, c[0x0][0x1d4], PT ;  /* 0x0000750023007a0c */ /* 0x000fe20003fc6270 */
[----:B------:R-:W-:Y:S01]  /*1350*/  ULDC.64 UR4, c[0x0][0x210] ;  /* 0x0000840000047ab9 */ /* 0x000fe20000000a00 */
[----:B------:R-:W-:Y:S01]  /*1360*/  IMAD R0, R14, c[0x0][0x1e0], RZ ;  /* 0x000078000e007a24 */ /* 0x000fe200078e02ff */
[----:B------:R-:W-:Y:S01]  /*1370*/  ISETP.GE.AND P5, PT, R34, c[0x0][0x1d4], PT ;  /* 0x0000750022007a0c */ /* 0x000fe20003fa6270 */
[----:B------:R-:W-:Y:S01]  /*1380*/  UIMAD UR11, UR6, UR4, URZ ;  /* 0x00000004060b72a4 */ /* 0x000fe2000f8e023f */
[----:B------:R-:W-:Y:S01]  /*1390*/  IMNMX R7, R46, 0x30, PT ;  /* 0x000000302e077817 */ /* 0x000fe20003800200 */
[----:B------:R-:W-:Y:S01]  /*13a0*/  IMAD R0, R225, c[0x0][0x1e4], R0 ;  /* 0x00007900e1007a24 */ /* 0x000fe200078e0200 */
[----:B------:R-:W-:Y:S01]  /*13b0*/  LEA.HI R15, R13, R13, RZ, 0x1 ;  /* 0x0000000d0d0f7211 */ /* 0x000fe200078f08ff */
[----:B------:R-:W-:Y:S01]  /*13c0*/  UIMAD.WIDE.U32 UR18, UR7, UR4, URZ ;  /* 0x00000004071272a5 */ /* 0x000fe2000f8e003f */
[----:B------:R-:W-:Y:S01]  /*13d0*/  ISETP.GE.AND P2, PT, R35, c[0x0][0x1d4], PT ;  /* 0x0000750023007a0c */ /* 0x000fe20003f46270 */
[----:B------:R-:W-:Y:S01]  /*13e0*/  IMAD.IADD R12, R7, 0x1, -R21 ;  /* 0x00000001070c7824 */ /* 0x000fe200078e0a15 */
[----:B------:R-:W-:Y:S01]  /*13f0*/  UIMAD UR5, UR7, UR5, UR11 ;  /* 0x00000005070572a4 */ /* 0x000fe2000f8e020b */
[----:B--2---:R-:W-:Y:S01]  /*1400*/  IMAD.WIDE.U32 R2, R225, c[0x0][0x1e0], RZ ;  /* 0x00007800e1027a25 */ /* 0x004fe200078e00ff */
[----:B------:R-:W-:Y:S01]  /*1410*/  ISETP.GT.AND P4, PT, R53, 0x3f, PT ;  /* 0x0000003f3500780c */ /* 0x000fe20003f84270 */
[----:B------:R-:W-:Y:S01]  /*1420*/  BSSY B0, `(.L_x_168) ;  /* 0x00000a2000007945 */ /* 0x000fe20003800000 */
[----:B------:R-:W-:Y:S01]  /*1430*/  UIADD3 UR5, UR19, UR5, URZ ;  /* 0x0000000513057290 */ /* 0x000fe2000fffe03f */
[----:B------:R-:W-:Y:S01]  /*1440*/  IMAD.IADD R3, R3, 0x1, R0 ;  /* 0x0000000103037824 */ /* 0x000fe200078e0200 */
[----:B------:R-:W-:-:S02]  /*1450*/  IADD3 R125, R224, -0x1, RZ ;  /* 0xffffffffe07d7810 */ /* 0x000fc40007ffe0ff */
[----:B-1---5:R-:W-:Y:S01]  /*1460*/  SHF.R.S32.HI R16, RZ, 0x1f, R222 ;  /* 0x0000001fff107819 */ /* 0x022fe200000114de */
[----:B------:R-:W-:-:S04]  /*1470*/  IMAD.WIDE.U32 R2, R222, c[0x0][0x1f0], R2 ;  /* 0x00007c00de027a25 */ /* 0x000fc800078e0002 */
[----:B------:R-:W-:-:S04]  /*1480*/  IMAD R0, R16, c[0x0][0x1f0], RZ ;  /* 0x00007c0010007a24 */ /* 0x000fc800078e02ff */
[----:B------:R-:W-:Y:S01]  /*1490*/  IMAD R4, R222, c[0x0][0x1f4], R0 ;  /* 0x00007d00de047a24 */ /* 0x000fe200078e0200 */
[----:B------:R-:W-:-:S04]  /*14a0*/  IADD3 R0, P0, R2, UR16, RZ ;  /* 0x0000001002007c10 */ /* 0x000fc8000ff1e0ff */
[----:B------:R-:W-:Y:S02]  /*14b0*/  IADD3.X R2, R3, UR14, R4, P0, !PT ;  /* 0x0000000e03027c10 */ /* 0x000fe400087fe404 */
[C---:B------:R-:W-:Y:S02]  /*14c0*/  LEA R6, P0, R0.reuse, c[0x0][0x1c8], 0x1 ;  /* 0x0000720000067a11 */ /* 0x040fe400078008ff */
[--C-:B------:R-:W-:Y:S02]  /*14d0*/  SHF.R.S32.HI R4, RZ, 0x1, R15.reuse ;  /* 0x00000001ff047819 */ /* 0x100fe4000001140f */
[----:B------:R-:W-:Y:S02]  /*14e0*/  LEA.HI.X R5, R0, c[0x0][0x1cc], R2, 0x1, P0 ;  /* 0x0000730000057a11 */ /* 0x000fe400000f0c02 */
[----:B------:R-:W-:Y:S01]  /*14f0*/  SHFL.IDX PT, R2, R6, RZ, 0x1c1f ;  /* 0x001c1fff06027589 */ /* 0x000fe200000e0000 */
[----:B------:R-:W-:Y:S02]  /*1500*/  ISETP.GE.AND P0, PT, R12, 0x1, PT ;  /* 0x000000010c00780c */ /* 0x000fe40003f06270 */
[----:B------:R-:W-:Y:S01]  /*1510*/  SHF.R.S32.HI R0, RZ, 0x1f, R15 ;  /* 0x0000001fff007819 */ /* 0x000fe2000001140f */
[----:B------:R-:W1:Y:S03]  /*1520*/  SHFL.IDX PT, R3, R5, RZ, 0x1c1f ;  /* 0x001c1fff05037589 */ /* 0x000e6600000e0000 */
[----:B------:R-:W-:Y:S01]  /*1530*/  LEA.HI R0, R0, R4, RZ, 0x2 ;  /* 0x0000000400007211 */ /* 0x000fe200078f10ff */
[----:B------:R-:W-:Y:S03]  /*1540*/  SHFL.IDX PT, R6, R6, 0x1, 0x1c1f ;  /* 0x003c1f0006067f89 */ /* 0x000fe600000e0000 */
[----:B------:R-:W-:Y:S01]  /*1550*/  LOP3.LUT R0, R0, 0xfffffffc, RZ, 0xc0, !PT ;  /* 0xfffffffc00007812 */ /* 0x000fe200078ec0ff */
[----:B------:R2:W4:Y:S04]  /*1560*/  SHFL.IDX PT, R7, R5, 0x1, 0x1c1f ;  /* 0x003c1f0005077f89 */ /* 0x00052800000e0000 */
[----:B------:R-:W-:-:S02]  /*1570*/  IMAD.IADD R17, R4, 0x1, -R0 ;  /* 0x0000000104117824 */ /* 0x000fc400078e0a00 */
[----:B------:R-:W-:Y:S02]  /*1580*/  IMAD R0, R14, c[0x0][0x208], RZ ;  /* 0x000082000e007a24 */ /* 0x000fe400078e02ff */
[----:B------:R-:W-:Y:S01]  /*1590*/  IMAD.MOV.U32 R4, RZ, RZ, 0x10 ;  /* 0x00000010ff047424 */ /* 0x000fe200078e00ff */
[----:B------:R-:W-:Y:S01]  /*15a0*/  LOP3.LUT P1, RZ, R17, 0x2, RZ, 0xc0, !PT ;  /* 0x0000000211ff7812 */ /* 0x000fe2000782c0ff */
[----:B------:R-:W-:-:S03]  /*15b0*/  IMAD R0, R225, c[0x0][0x20c], R0 ;  /* 0x00008300e1007a24 */ /* 0x000fc600078e0200 */
[----:B------:R-:W-:Y:S02]  /*15c0*/  SEL R4, R4, 0xfffffff0, !P1 ;  /* 0xfffffff004047807 */ /* 0x000fe40004800000 */
[----:B------:R-:W-:Y:S01]  /*15d0*/  ISETP.GE.AND P1, PT, R34, c[0x0][0x1d4], PT ;  /* 0x0000750022007a0c */ /* 0x000fe20003f26270 */
[----:B-1----:R-:W-:-:S04]  /*15e0*/  @P0 IMAD.WIDE R10, R227, 0x2, R2 ;  /* 0x00000002e30a0825 */ /* 0x002fc800078e0202 */
[--C-:B---3--:R-:W-:Y:S01]  /*15f0*/  @P0 IMAD.WIDE R8, R33, 0x2, R2.reuse ;  /* 0x0000000221080825 */ /* 0x108fe200078e0202 */
[----:B------:R4:W-:Y:S01]  /*1600*/  @P0 LDGSTS.E.BYPASS.LTC128B.128 [R223+0x3c80], [R10.64], !P3 ;  /* 0x03c800000adf0fae */ /* 0x0009e2000d901d48 */
[----:B--2---:R-:W-:Y:S02]  /*1610*/  LOP3.LUT R5, R20, 0xfffffff8, RZ, 0xc0, !PT ;  /* 0xfffffff814057812 */ /* 0x004fe400078ec0ff */
[----:B------:R-:W-:Y:S01]  /*1620*/  @P0 IMAD.WIDE R2, R32, 0x2, R2 ;  /* 0x0000000220020825 */ /* 0x000fe200078e0202 */
[----:B------:R1:W-:Y:S04]  /*1630*/  @P0 LDGSTS.E.BYPASS.LTC128B.128 [R223+0x4880], [R8.64], !P6 ;  /* 0x0488000008df0fae */ /* 0x0003e8000f101d48 */
[----:B------:R2:W-:Y:S01]  /*1640*/  @P0 LDGSTS.E.BYPASS.LTC128B.128 [R223+0x5480], [R2.64], !P5 ;  /* 0x0548000002df0fae */ /* 0x0005e2000e901d48 */
[----:B------:R-:W-:-:S13]  /*1650*/  ISETP.GT.AND P0, PT, R12, 0x20, PT ;  /* 0x000000200c00780c */ /* 0x000fda0003f04270 */
[----:B----4-:R-:W-:-:S04]  /*1660*/  @P0 IMAD.WIDE R10, R227, 0x2, R6 ;  /* 0x00000002e30a0825 */ /* 0x010fc800078e0206 */
[--C-:B-1----:R-:W-:Y:S01]  /*1670*/  @P0 IMAD.WIDE R8, R33, 0x2, R6.reuse ;  /* 0x0000000221080825 */ /* 0x102fe200078e0206 */
[----:B------:R1:W-:Y:S01]  /*1680*/  @P0 LDGSTS.E.BYPASS.LTC128B.128 [R223+0x4480], [R10.64], !P3 ;  /* 0x044800000adf0fae */ /* 0x0003e2000d901d48 */
[----:B------:R-:W-:Y:S02]  /*1690*/  ISETP.GE.AND P3, PT, R227, c[0x0][0x1d4], PT ;  /* 0x00007500e3007a0c */ /* 0x000fe40003f66270 */
[----:B--2---:R-:W-:Y:S01]  /*16a0*/  IMAD.WIDE.U32 R2, R225, c[0x0][0x208], RZ ;  /* 0x00008200e1027a25 */ /* 0x004fe200078e00ff */
[----:B------:R2:W-:Y:S03]  /*16b0*/  @P0 LDGSTS.E.BYPASS.LTC128B.128 [R223+0x5080], [R8.64], !P6 ;  /* 0x0508000008df0fae */ /* 0x0005e6000f101d48 */
[----:B------:R-:W-:-:S04]  /*16c0*/  @P0 IMAD.WIDE R6, R32, 0x2, R6 ;  /* 0x0000000220060825 */ /* 0x000fc800078e0206 */
[----:B------:R-:W-:Y:S01]  /*16d0*/  IMAD.IADD R3, R3, 0x1, R0 ;  /* 0x0000000103037824 */ /* 0x000fe200078e0200 */
[----:B------:R3:W-:Y:S01]  /*16e0*/  @P0 LDGSTS.E.BYPASS.LTC128B.128 [R223+0x5c80], [R6.64], !P5 ;  /* 0x05c8000006df0fae */ /* 0x0007e2000e901d48 */
[----:B------:R-:W-:Y:S02]  /*16f0*/  IMAD R0, R16, c[0x0][0x218], RZ ;  /* 0x0000860010007a24 */ /* 0x000fe400078e02ff */
[----:B------:R-:W-:Y:S01]  /*1700*/  IMAD.WIDE.U32 R2, R222, c[0x0][0x218], R2 ;  /* 0x00008600de027a25 */ /* 0x000fe200078e0002 */
[----:B------:R-:W0:Y:S01]  /*1710*/  LDGDEPBAR ;  /* 0x00000000000079af */ /* 0x000e220000000000 */
[----:B--2---:R-:W-:-:S04]  /*1720*/  SHF.R.S32.HI R9, RZ, 0x4, R18 ;  /* 0x00000004ff097819 */ /* 0x004fc80000011412 */
[----:B---3--:R-:W-:Y:S01]  /*1730*/  LEA.HI R6, R18, R9, RZ, 0x1 ;  /* 0x0000000912067211 */ /* 0x008fe200078f08ff */
[----:B------:R-:W-:Y:S01]  /*1740*/  IMAD.IADD R7, R53, 0x1, -R5 ;  /* 0x0000000135077824 */ /* 0x000fe200078e0a05 */
[----:B------:R-:W-:-:S04]  /*1750*/  DEPBAR.LE SB0, 0x1 ;  /* 0x000080400000791a */ /* 0x000fc80000000000 */
[----:B------:R-:W-:Y:S01]  /*1760*/  LOP3.LUT R8, R6, 0xfffffffe, RZ, 0xc0, !PT ;  /* 0xfffffffe06087812 */ /* 0x000fe200078ec0ff */
[----:B------:R-:W-:Y:S01]  /*1770*/  IMAD R5, R222, c[0x0][0x21c], R0 ;  /* 0x00008700de057a24 */ /* 0x000fe200078e0200 */
[----:B------:R-:W-:Y:S01]  /*1780*/  IADD3 R6, P0, R2, UR18, RZ ;  /* 0x0000001202067c10 */ /* 0x000fe2000ff1e0ff */
[----:B------:R-:W-:-:S04]  /*1790*/  DEPBAR.LE SB0, 0x0 ;  /* 0x000080000000791a */ /* 0x000fc80000000000 */
[----:B------:R-:W-:Y:S01]  /*17a0*/  LEA.HI R0, R7, R7, RZ, 0x1 ;  /* 0x0000000707007211 */ /* 0x000fe200078f08ff */
[----:B------:R-:W-:Y:S01]  /*17b0*/  IMAD.IADD R8, R9, 0x1, -R8 ;  /* 0x0000000109087824 */ /* 0x000fe200078e0a08 */
[----:B------:R-:W-:Y:S02]  /*17c0*/  IADD3.X R5, R3, UR5, R5, P0, !PT ;  /* 0x0000000503057c10 */ /* 0x000fe400087fe405 */
[----:B------:R-:W-:Y:S01]  /*17d0*/  LOP3.LUT R2, R0, 0x3fffffe, RZ, 0xc0, !PT ;  /* 0x03fffffe00027812 */ /* 0x000fe200078ec0ff */
[----:B------:R-:W-:Y:S01]  /*17e0*/  BAR.SYNC.DEFER_BLOCKING 0x0 ;  /* 0x0000000000007b1d */ /* 0x000fe20000010000 */
[C---:B------:R-:W-:Y:S02]  /*17f0*/  LEA R30, P0, R6.reuse, c[0x0][0x1f8], 0x1 ;  /* 0x00007e00061e7a11 */ /* 0x040fe400078008ff */
[----:B------:R-:W-:Y:S01]  /*1800*/  SHF.R.S32.HI R0, RZ, 0x1, R0 ;  /* 0x00000001ff007819 */ /* 0x000fe20000011400 */
[----:B------:R-:W-:Y:S01]  /*1810*/  IMAD.IADD R2, R7, 0x1, -R2 ;  /* 0x0000000107027824 */ /* 0x000fe200078e0a02 */
[----:B------:R-:W-:Y:S01]  /*1820*/  LOP3.LUT R3, R15, 0x7fffffe, RZ, 0xc0, !PT ;  /* 0x07fffffe0f037812 */ /* 0x000fe200078ec0ff */
[----:B------:R-:W-:Y:S01]  /*1830*/  SHFL.IDX PT, R26, R30, RZ, 0x1c1f ;  /* 0x001c1fff1e1a7589 */ /* 0x000fe200000e0000 */
[----:B------:R-:W-:Y:S01]  /*1840*/  LEA.HI.X R28, R6, c[0x0][0x1fc], R5, 0x1, P0 ;  /* 0x00007f00061c7a11 */ /* 0x000fe200000f0c05 */
[C---:B------:R-:W-:Y:S01]  /*1850*/  IMAD.SHL.U32 R5, R0.reuse, 0x40, RZ ;  /* 0x0000004000057824 */ /* 0x040fe200078e00ff */
[----:B------:R-:W-:Y:S01]  /*1860*/  SHF.R.S32.HI R9, RZ, 0x1f, R13 ;  /* 0x0000001fff097819 */ /* 0x000fe2000001140d */
[----:B------:R-:W-:Y:S01]  /*1870*/  IMAD.IADD R29, R13, 0x1, -R3 ;  /* 0x000000010d1d7824 */ /* 0x000fe200078e0a03 */
[----:B------:R-:W-:Y:S01]  /*1880*/  LOP3.LUT P0, RZ, R0, 0x2, RZ, 0xc0, !PT ;  /* 0x0000000200ff7812 */ /* 0x000fe2000780c0ff */
[----:B------:R-:W-:Y:S01]  /*1890*/  IMAD.SHL.U32 R3, R19, 0x8, RZ ;  /* 0x0000000813037824 */ /* 0x000fe200078e00ff */
[----:B------:R-:W-:Y:S01]  /*18a0*/  LOP3.LUT R0, R5, 0xc0, RZ, 0xc0, !PT ;  /* 0x000000c005007812 */ /* 0x000fe200078ec0ff */
[----:B-1----:R-:W-:Y:S01]  /*18b0*/  IMAD R10, R8, 0x8, R2 ;  /* 0x00000008080a7824 */ /* 0x002fe200078e0202 */
[----:B------:R-:W-:Y:S01]  /*18c0*/  LEA.HI R9, R9, R13, RZ, 0x3 ;  /* 0x0000000d09097211 */ /* 0x000fe200078f18ff */
[----:B------:R-:W-:Y:S01]  /*18d0*/  IMAD.SHL.U32 R5, R17, 0x40, RZ ;  /* 0x0000004011057824 */ /* 0x000fe200078e00ff */
[----:B------:R-:W-:Y:S01]  /*18e0*/  LOP3.LUT R3, R0, 0x8, R3, 0xf8, !PT ;  /* 0x0000000800037812 */ /* 0x000fe200078ef803 */
[----:B------:R-:W-:Y:S01]  /*18f0*/  IMAD.SHL.U32 R6, R8, 0x8, RZ ;  /* 0x0000000808067824 */ /* 0x000fe200078e00ff */
[----:B------:R-:W-:Y:S01]  /*1900*/  SHF.R.U32.HI R2, RZ, 0x3, R0 ;  /* 0x00000003ff027819 */ /* 0x000fe20000011600 */
[----:B------:R-:W-:Y:S01]  /*1910*/  IMAD.SHL.U32 R7, R9, 0x20, RZ ;  /* 0x0000002009077824 */ /* 0x000fe200078e00ff */
[----:B------:R-:W-:Y:S01]  /*1920*/  LOP3.LUT R0, R5, 0xc0, RZ, 0xc0, !PT ;  /* 0x000000c005007812 */ /* 0x000fe200078ec0ff */
[----:B------:R-:W1:Y:S01]  /*1930*/  SHFL.IDX PT, R27, R28, RZ, 0x1c1f ;  /* 0x001c1fff1c1b7589 */ /* 0x000e6200000e0000 */
[----:B------:R-:W-:-:S02]  /*1940*/  LOP3.LUT R2, R3, R2, RZ, 0x3c, !PT ;  /* 0x0000000203027212 */ /* 0x000fc400078e3cff */
[----:B------:R-:W-:Y:S02]  /*1950*/  LOP3.LUT R25, R7, 0xffffff00, RZ, 0xc0, !PT ;  /* 0xffffff0007197812 */ /* 0x000fe400078ec0ff */
[----:B------:R-:W-:Y:S02]  /*1960*/  LOP3.LUT R5, R0, 0x8, R6, 0xf8, !PT ;  /* 0x0000000800057812 */ /* 0x000fe400078ef806 */
[----:B------:R-:W-:Y:S01]  /*1970*/  SHF.R.U32.HI R3, RZ, 0x3, R0 ;  /* 0x00000003ff037819 */ /* 0x000fe20000011600 */
[----:B------:R-:W-:Y:S02]  /*1980*/  IMAD.U32 R0, R10, 0x20, R2 ;  /* 0x000000200a007824 */ /* 0x000fe400078e0002 */
[----:B------:R-:W-:Y:S01]  /*1990*/  IMAD R2, R124, 0x200, R25 ;  /* 0x000002007c027824 */ /* 0x000fe200078e0219 */
[----:B------:R-:W-:Y:S01]  /*19a0*/  LOP3.LUT R3, R5, R3, RZ, 0x3c, !PT ;  /* 0x0000000305037212 */ /* 0x000fe200078e3cff */
[----:B------:R-:W-:Y:S02]  /*19b0*/  IMAD.SHL.U32 R208, R0, 0x2, RZ ;  /* 0x0000000200d07824 */ /* 0x000fe400078e00ff */
[----:B------:R-:W-:-:S02]  /*19c0*/  IMAD R0, R29, 0x20, R2 ;  /* 0x000000201d007824 */ /* 0x000fc400078e0202 */
[----:B------:R-:W-:Y:S01]  /*19d0*/  IMAD.IADD R5, R46, 0x1, -R21 ;  /* 0x000000012e057824 */ /* 0x000fe200078e0a15 */
[C---:B------:R-:W-:Y:S01]  /*19e0*/  IADD3 R2, R208.reuse, 0x3c80, RZ ;  /* 0x00003c80d0027810 */ /* 0x040fe20007ffe0ff */
[----:B------:R-:W-:Y:S01]  /*19f0*/  IMAD.IADD R0, R3, 0x1, R0 ;  /* 0x0000000103007824 */ /* 0x000fe200078e0200 */
[----:B------:R-:W-:Y:S01]  /*1a00*/  IADD3 R213, R208, 0x3ca0, RZ ;  /* 0x00003ca0d0d57810 */ /* 0x000fe20007ffe0ff */
[----:B------:R2:W3:Y:S01]  /*1a10*/  LDSM.16.M88.4 R48, [R208+0x3c80] ;  /* 0x003c8000d030783b */ /* 0x0004e20000000200 */
[----:B------:R-:W-:Y:S01]  /*1a20*/  @P0 IADD3 R213, R2, -0x20, RZ ;  /* 0xffffffe002d50810 */ /* 0x000fe20007ffe0ff */
[----:B------:R-:W-:Y:S01]  /*1a30*/  IMAD.SHL.U32 R211, R0, 0x2, RZ ;  /* 0x0000000200d37824 */ /* 0x000fe200078e00ff */
[----:B------:R-:W-:Y:S01]  /*1a40*/  ISETP.LT.OR P0, PT, R5, 0x1, P3 ;  /* 0x000000010500780c */ /* 0x000fe20001f01670 */
[----:B-1----:R-:W-:Y:S01]  /*1a50*/  IMAD.WIDE R6, R227, 0x2, R26 ;  /* 0x00000002e3067825 */ /* 0x002fe200078e021a */
[----:B------:R2:W1:Y:S01]  /*1a60*/  LDSM.16.M88.4 R40, [R208+0x4080] ;  /* 0x00408000d028783b */ /* 0x0004620000000200 */
[----:B------:R-:W-:-:S02]  /*1a70*/  SHF.R.S32.HI R2, RZ, 0x1f, R32 ;  /* 0x0000001fff027819 */ /* 0x000fc40000011420 */
[----:B------:R-:W-:Y:S01]  /*1a80*/  IMAD R212, R4, 0x2, R211 ;  /* 0x0000000204d47824 */ /* 0x000fe200078e02d3 */
[----:B------:R2:W4:Y:S01]  /*1a90*/  LDSM.16.M88.4 R16, [R211+0x6080] ;  /* 0x00608000d310783b */ /* 0x0005220000000200 */
[----:B------:R-:W-:Y:S01]  /*1aa0*/  IMAD R0, R29, 0x20, R25 ;  /* 0x000000201d007824 */ /* 0x000fe200078e0219 */
[----:B------:R-:W-:Y:S02]  /*1ab0*/  IADD3 R221, R213, 0x400, RZ ;  /* 0x00000400d5dd7810 */ /* 0x000fe40007ffe0ff */
[----:B------:R2:W1:Y:S01]  /*1ac0*/  LDSM.16.M88.4 R12, [R211+0x7080] ;  /* 0x00708000d30c783b */ /* 0x0004620000000200 */
[----:B------:R-:W-:Y:S01]  /*1ad0*/  IMAD.IADD R0, R3, 0x1, R0 ;  /* 0x0000000103007824 */ /* 0x000fe200078e0200 */
[----:B------:R-:W-:Y:S02]  /*1ae0*/  SHF.R.S32.HI R3, RZ, 0x1f, R33 ;  /* 0x0000001fff037819 */ /* 0x000fe40000011421 */
[----:B------:R2:W1:Y:S01]  /*1af0*/  LDSM.16.M88.4 R36, [R208+0x4480] ;  /* 0x00448000d024783b */ /* 0x0004620000000200 */
[----:B------:R-:W-:-:S03]  /*1b00*/  IADD3 R220, R213, 0x800, RZ ;  /* 0x00000800d5dc7810 */ /* 0x000fc60007ffe0ff */
[----:B------:R2:W1:Y:S04]  /*1b10*/  LDSM.16.M88.4 R20, [R212+0x6080] ;  /* 0x00608000d414783b */ /* 0x0004680000000200 */
[----:B------:R2:W1:Y:S04]  /*1b20*/  LDSM.16.M88.4 R8, [R212+0x7080] ;  /* 0x00708000d408783b */ /* 0x0004680000000200 */
[----:B------:R2:W1:Y:S04]  /*1b30*/  LDSM.16.M88.4 R64, [R213] ;  /* 0x00000000d540783b */ /* 0x0004680000000200 */
[----:B------:R2:W1:Y:S04]  /*1b40*/  LDSM.16.M88.4 R76, [R213+0x400] ;  /* 0x00040000d54c783b */ /* 0x0004680000000200 */
[----:B------:R2:W1:Y:S04]  /*1b50*/  LDSM.16.M88.4 R80, [R213+0x800] ;  /* 0x00080000d550783b */ /* 0x0004680000000200 */
[----:B------:R-:W-:Y:S01]  /*1b60*/  @!PT LDS RZ, [RZ] ;  /* 0x00000000fffff984 */ /* 0x000fe20000000800 */
[----:B------:R-:W-:Y:S01]  /*1b70*/  @!PT LDS RZ, [RZ] ;  /* 0x00000000fffff984 */ /* 0x000fe20000000800 */
[----:B------:R-:W-:Y:S01]  /*1b80*/  @!PT LDS RZ, [RZ] ;  /* 0x00000000fffff984 */ /* 0x000fe20000000800 */
[----:B------:R5:W-:Y:S01]  /*1b90*/  LDGSTS.E.BYPASS.LTC128B.128 [R223+0x1880], [R6.64], !P0 ;  /* 0x0188000006df7fae */ /* 0x000be2000c101d48 */
[----:B------:R-:W-:-:S03]  /*1ba0*/  ISETP.LT.OR P0, PT, R5, 0x1, P2 ;  /* 0x000000010500780c */ /* 0x000fc60001701670 */
[----:B------:R2:W-:Y:S04]  /*1bb0*/  STL [R1+0x2c], R3 ;  /* 0x00002c0301007387 */ /* 0x0005e80000100800 */
[----:B------:R2:W-:Y:S01]  /*1bc0*/  STL [R1+0x28], R2 ;  /* 0x0000280201007387 */ /* 0x0005e20000100800 */
[----:B-----5:R-:W-:-:S05]  /*1bd0*/  IMAD.WIDE R6, R33, 0x2, R26 ;  /* 0x0000000221067825 */ /* 0x020fca00078e021a */
[----:B------:R5:W-:Y:S01]  /*1be0*/  LDGSTS.E.BYPASS.LTC128B.128 [R223+0x2480], [R6.64], !P0 ;  /* 0x0248000006df7fae */ /* 0x000be2000c101d48 */
[----:B------:R-:W-:Y:S01]  /*1bf0*/  ISETP.LT.OR P0, PT, R5, 0x1, P1 ;  /* 0x000000010500780c */ /* 0x000fe20000f01670 */
[----:B-----5:R-:W-:-:S12]  /*1c00*/  IMAD.WIDE R6, R32, 0x2, R26 ;  /* 0x0000000220067825 */ /* 0x020fd800078e021a */
[----:B------:R5:W-:Y:S01]  /*1c10*/  LDGSTS.E.BYPASS.LTC128B.128 [R223+0x3080], [R6.64], !P0 ;  /* 0x0308000006df7fae */ /* 0x000be2000c101d48 */
[----:B------:R-:W-:Y:S02]  /*1c20*/  ISETP.GT.AND P0, PT, R31, 0x2f, PT ;  /* 0x0000002f1f00780c */ /* 0x000fe40003f04270 */
[----:B-----5:R-:W-:Y:S01]  /*1c30*/  SHF.R.S32.HI R6, RZ, 0x1f, R227 ;  /* 0x0000001fff067819 */ /* 0x020fe200000114e3 */
[----:B------:R-:W-:Y:S05]  /*1c40*/  @P4 BRA `(.L_x_169) ;  /* 0x000001f000004947 */ /* 0x000fea0003800000 */
[----:B-1234-:R-:W-:Y:S05]  /*1c50*/  BRA.DIV ~URZ, `(.L_x_170) ;  /* 0x00012d527f007947 */ /* 0x01efea000b800000 */
[----:B------:R1:W2:Y:S04]  /*1c60*/  SHFL.IDX PT, R6, R28, 0x1, 0x1c1f ;  /* 0x003c1f001c067f89 */ /* 0x0002a800000e0000 */
[----:B------:R1:W3:Y:S02]  /*1c70*/  SHFL.IDX PT, R2, R30, 0x1, 0x1c1f ;  /* 0x003c1f001e027f89 */ /* 0x0002e400000e0000 */
.L_x_259:
[----:B------:R-:W4:Y:S04]  /*1c80*/  LDL R31, [R1+0x2c] ;  /* 0x00002c00011f7983 */ /* 0x000f280000100800 */
[----:B------:R-:W5:Y:S01]  /*1c90*/  LDL R29, [R1+0x28] ;  /* 0x00002800011d7983 */ /* 0x000f620000100800 */
[----:B------:R-:W-:-:S02]  /*1ca0*/  IADD3 R3, R227, 0x20, RZ ;  /* 0x00000020e3037810 */ /* 0x000fc40007ffe0ff */
[C---:B-1----:R-:W-:Y:S02]  /*1cb0*/  IADD3 R30, R227.reuse, 0x20, RZ ;  /* 0x00000020e31e7810 */ /* 0x042fe40007ffe0ff */
[----:B------:R-:W-:Y:S02]  /*1cc0*/  SHF.R.S32.HI R3, RZ, 0x1f, R3 ;  /* 0x0000001fff037819 */ /* 0x000fe40000011403 */
[----:B------:R-:W-:Y:S02]  /*1cd0*/  IADD3 R7, R227, 0x40, RZ ;  /* 0x00000040e3077810 */ /* 0x000fe40007ffe0ff */
[----:B------:R-:W-:Y:S02]  /*1ce0*/  LEA.HI R3, R3, R30, RZ, 0x3 ;  /* 0x0000001e03037211 */ /* 0x000fe400078f18ff */
[----:B------:R-:W-:Y:S02]  /*1cf0*/  IADD3 R28, R227, 0x40, RZ ;  /* 0x00000040e31c7810 */ /* 0x000fe40007ffe0ff */
[----:B------:R-:W-:-:S02]  /*1d00*/  SHF.R.S32.HI R7, RZ, 0x1f, R7 ;  /* 0x0000001fff077819 */ /* 0x000fc40000011407 */
[----:B---3--:R-:W-:Y:S02]  /*1d10*/  LEA R26, P0, R227, R2, 0x1 ;  /* 0x00000002e31a7211 */ /* 0x008fe400078008ff */
[----:B------:R-:W-:Y:S02]  /*1d20*/  SHF.R.S32.HI R24, RZ, 0x1f, R227 ;  /* 0x0000001fff187819 */ /* 0x000fe400000114e3 */
[----:B------:R-:W-:Y:S02]  /*1d30*/  LOP3.LUT R3, R3, 0xfffffff8, RZ, 0xc0, !PT ;  /* 0xfffffff803037812 */ /* 0x000fe400078ec0ff */
[----:B------:R-:W-:Y:S02]  /*1d40*/  LEA.HI R7, R7, R28, RZ, 0x3 ;  /* 0x0000001c07077211 */ /* 0x000fe400078f18ff */
[----:B--2---:R-:W-:Y:S02]  /*1d50*/  LEA.HI.X R27, R227, R6, R24, 0x1, P0 ;  /* 0x00000006e31b7211 */ /* 0x004fe400000f0c18 */
[----:B------:R-:W-:-:S02]  /*1d60*/  LEA R24, P0, R3, R2, 0x1 ;  /* 0x0000000203187211 */ /* 0x000fc400078008ff */
[----:B------:R-:W-:Y:S02]  /*1d70*/  LOP3.LUT R7, R7, 0xfffffff8, RZ, 0xc0, !PT ;  /* 0xfffffff807077812 */ /* 0x000fe400078ec0ff */
[----:B----4-:R-:W-:Y:S02]  /*1d80*/  LEA.HI.X R25, R3, R6, R31, 0x1, P0 ;  /* 0x0000000603197211 */ /* 0x010fe400000f0c1f */
[----:B------:R-:W-:-:S04]  /*1d90*/  LEA R2, P0, R7, R2, 0x1 ;  /* 0x0000000207027211 */ /* 0x000fc800078008ff */
[----:B-----5:R-:W-:Y:S02]  /*1da0*/  LEA.HI.X R3, R7, R6, R29, 0x1, P0 ;  /* 0x0000000607037211 */ /* 0x020fe400000f0c1d */
[----:B------:R-:W-:-:S13]  /*1db0*/  ISETP.LT.OR P0, PT, R5, 0x21, P3 ;  /* 0x000000210500780c */ /* 0x000fda0001f01670 */
[----:B------:R-:W-:Y:S01]  /*1dc0*/  @!PT LDS RZ, [RZ] ;  /* 0x00000000fffff984 */ /* 0x000fe20000000800 */
[----:B------:R-:W-:Y:S01]  /*1dd0*/  @!PT LDS RZ, [RZ] ;  /* 0x00000000fffff984 */ /* 0x000fe20000000800 */
[----:B------:R-:W-:Y:S01]  /*1de0*/  @!PT LDS RZ, [RZ] ;  /* 0x00000000fffff984 */ /* 0x000fe20000000800 */
[----:B------:R1:W-:Y:S01]  /*1df0*/  LDGSTS.E.BYPASS.LTC128B.128 [R223+0x2080], [R26.64], !P0 ;  /* 0x020800001adf7fae */ /* 0x0003e2000c101d48 */
[----:B------:R-:W-:-:S13]  /*1e00*/  ISETP.LT.OR P0, PT, R5, 0x21, P2 ;  /* 0x000000210500780c */ /* 0x000fda0001701670 */
[----:B------:R1:W-:Y:S01]  /*1e10*/  LDGSTS.E.BYPASS.LTC128B.128 [R223+0x2c80], [R24.64], !P0 ;  /* 0x02c8000018df7fae */ /* 0x0003e2000c101d48 */
[----:B------:R-:W-:-:S13]  /*1e20*/  ISETP.LT.OR P0, PT, R5, 0x21, P1 ;  /* 0x000000210500780c */ /* 0x000fda0000f01670 */
[----:B------:R1:W-:Y:S02]  /*1e30*/  LDGSTS.E.BYPASS.LTC128B.128 [R223+0x3880], [R2.64], !P0 ;  /* 0x0388000002df7fae */ /* 0x0003e4000c101d48 */
.L_x_169:
[----:B-1234-:R-:W-:Y:S05]  /*1e40*/  BSYNC B0 ;  /* 0x0000000000007941 */ /* 0x01efea0003800000 */
.L_x_168:
[----:B------:R-:W2:Y:S01]  /*1e50*/  LDL R242, [R1+0x14] ;  /* 0x0000140001f27983 */ /* 0x000ea20000100800 */
[C---:B------:R-:W-:Y:S02]  /*1e60*/  IADD3 R219, R213.reuse, 0xc00, RZ ;  /* 0x00000c00d5db7810 */ /* 0x040fe40007ffe0ff */
[C---:B------:R-:W-:Y:S01]  /*1e70*/  IADD3 R218, R213.reuse, 0x1000, RZ ;  /* 0x00001000d5da7810 */ /* 0x040fe20007ffe0ff */
[----:B------:R-:W0:Y:S01]  /*1e80*/  LDGDEPBAR ;  /* 0x00000000000079af */ /* 0x000e220000000000 */
[----:B------:R-:W-:Y:S01]  /*1e90*/  WARPSYNC 0xffffffff ;  /* 0xffffffff00007948 */ /* 0x000fe20003800000 */
[----:B------:R-:W-:Y:S01]  /*1ea0*/  HMMA.16816.F32.BF16 R56, R12, R48, RZ ;  /* 0x000000300c38723c */ /* 0x000fe200000418ff */
[C---:B------:R-:W-:Y:S02]  /*1eb0*/  IADD3 R217, R213.reuse, 0x1400, RZ ;  /* 0x00001400d5d97810 */ /* 0x040fe40007ffe0ff */
[C---:B------:R-:W-:Y:S02]  /*1ec0*/  IADD3 R216, R213.reuse, 0x1800, RZ ;  /* 0x00001800d5d87810 */ /* 0x040fe40007ffe0ff */
[----:B------:R-:W-:-:S02]  /*1ed0*/  IADD3 R215, R213, 0x1c00, RZ ;  /* 0x00001c00d5d77810 */ /* 0x000fc40007ffe0ff */
[----:B------:R-:W-:Y:S01]  /*1ee0*/  IADD3 R214, R213, 0x2000, RZ ;  /* 0x00002000d5d67810 */ /* 0x000fe20007ffe0ff */
[C---:B------:R-:W-:Y:S08]  /*1ef0*/  HMMA.16816.F32.BF16 R32, R12.reuse, R40, RZ ;  /* 0x000000280c20723c */ /* 0x040ff000000418ff */
[C---:B------:R-:W-:Y:S08]  /*1f00*/  HMMA.16816.F32.BF16 R24, R12.reuse, R36, RZ ;  /* 0x000000240c18723c */ /* 0x040ff000000418ff */
[C---:B------:R-:W-:Y:S08]  /*1f10*/  HMMA.16816.F32.BF16 R52, R12.reuse, R50, RZ ;  /* 0x000000320c34723c */ /* 0x040ff000000418ff */
[C---:B------:R-:W-:Y:S08]  /*1f20*/  HMMA.16816.F32.BF16 R28, R12.reuse, R42, RZ ;  /* 0x0000002a0c1c723c */ /* 0x040ff000000418ff */
[----:B------:R-:W-:Y:S08]  /*1f30*/  HMMA.16816.F32.BF16 R12, R12, R38, RZ ;  /* 0x000000260c0c723c */ /* 0x000ff000000418ff */
[C---:B------:R-:W-:Y:S08]  /*1f40*/  HMMA.16816.F32.BF16 R60, R16.reuse, R48, RZ ;  /* 0x00000030103c723c */ /* 0x040ff000000418ff */
[C---:B------:R-:W-:Y:S08]  /*1f50*/  HMMA.16816.F32.BF16 R92, R16.reuse, R50, RZ ;  /* 0x00000032105c723c */ /* 0x040ff000000418ff */
[C---:B------:R-:W-:Y:S08]  /*1f60*/  HMMA.16816.F32.BF16 R72, R16.reuse, R40, RZ ;  /* 0x000000281048723c */ /* 0x040ff000000418ff */
[C---:B------:R-:W-:Y:S08]  /*1f70*/  HMMA.16816.F32.BF16 R88, R16.reuse, R36, RZ ;  /* 0x000000241058723c */ /* 0x040ff000000418ff */
[C---:B------:R-:W-:Y:S08]  /*1f80*/  HMMA.16816.F32.BF16 R40, R16.reuse, R42, RZ ;  /* 0x0000002a1028723c */ /* 0x040ff000000418ff */
[----:B------:R-:W-:Y:S01]  /*1f90*/  HMMA.16816.F32.BF16 R100, R16, R38, RZ ;  /* 0x000000261064723c */ /* 0x000fe200000418ff */
[----:B------:R-:W-:Y:S04]  /*1fa0*/  LDSM.16.M88.4 R36, [R208+0x4880] ;  /* 0x00488000d024783b */ /* 0x000fe80000000200 */
[----:B------:R-:W-:Y:S03]  /*1fb0*/  LDSM.16.M88.4 R16, [R208+0x5080] ;  /* 0x00508000d010783b */ /* 0x000fe60000000200 */
[C---:B------:R-:W-:Y:S01]  /*1fc0*/  HMMA.16816.F32.BF16 R116, R8.reuse, R64, R56 ;  /* 0x000000400874723c */ /* 0x040fe20000041838 */
[----:B------:R-:W-:Y:S07]  /*1fd0*/  LDSM.16.M88.4 R56, [R213+0x1000] ;  /* 0x00100000d538783b */ /* 0x000fee0000000200 */
[C---:B------:R-:W-:Y:S01]  /*1fe0*/  HMMA.16816.F32.BF16 R112, R8.reuse, R76, R32 ;  /* 0x0000004c0870723c */ /* 0x040fe20000041820 */
[----:B------:R-:W-:Y:S07]  /*1ff0*/  LDSM.16.M88.4 R32, [R208+0x4c80] ;  /* 0x004c8000d020783b */ /* 0x000fee0000000200 */
[C---:B------:R-:W-:Y:S01]  /*2000*/  HMMA.16816.F32.BF16 R108, R8.reuse, R80, R24 ;  /* 0x00000050086c723c */ /* 0x040fe20000041818 */
[----:B------:R-:W-:Y:S07]  /*2010*/  LDSM.16.M88.4 R24, [R212+0x9080] ;  /* 0x00908000d418783b */ /* 0x000fee0000000200 */
[C---:B------:R-:W-:Y:S08]  /*2020*/  HMMA.16816.F32.BF16 R104, R8.reuse, R66, R52 ;  /* 0x000000420868723c */ /* 0x040ff00000041834 */
[C---:B------:R-:W-:Y:S01]  /*2030*/  HMMA.16816.F32.BF16 R96, R8.reuse, R78, R28 ;  /* 0x0000004e0860723c */ /* 0x040fe2000004181c */
[----:B------:R-:W-:Y:S07]  /*2040*/  LDSM.16.M88.4 R28, [R212+0x8080] ;  /* 0x00808000d41c783b */ /* 0x000fee0000000200 */
[----:B------:R-:W-:Y:S01]  /*2050*/  HMMA.16816.F32.BF16 R84, R8, R82, R12 ;  /* 0x000000520854723c */ /* 0x000fe2000004180c */
[----:B------:R-:W1:Y:S04]  /*2060*/  LDSM.16.M88.4 R8, [R211+0x9080] ;  /* 0x00908000d308783b */ /* 0x000e680000000200 */
[----:B------:R-:W3:Y:S03]  /*2070*/  LDSM.16.M88.4 R12, [R211+0x8080] ;  /* 0x00808000d30c783b */ /* 0x000ee60000000200 */
[C---:B------:R-:W-:Y:S01]  /*2080*/  HMMA.16816.F32.BF16 R68, R20.reuse, R64, R60 ;  /* 0x000000401444723c */ /* 0x040fe2000004183c */
[----:B------:R-:W4:Y:S07]  /*2090*/  LDSM.16.M88.4 R60, [R213+0xc00] ;  /* 0x000c0000d53c783b */ /* 0x000f2e0000000200 */
[C---:B------:R-:W-:Y:S01]  /*20a0*/  HMMA.16816.F32.BF16 R52, R20.reuse, R66, R92 ;  /* 0x000000421434723c */ /* 0x040fe2000004185c */
[----:B------:R-:W5:Y:S07]  /*20b0*/  LDSM.16.M88.4 R64, [R213+0x1400] ;  /* 0x00140000d540783b */ /* 0x000f6e0000000200 */
[C---:B------:R-:W-:Y:S08]  /*20c0*/  HMMA.16816.F32.BF16 R48, R20.reuse, R76, R72 ;  /* 0x0000004c1430723c */ /* 0x040ff00000041848 */
[C---:B------:R-:W-:Y:S08]  /*20d0*/  HMMA.16816.F32.BF16 R72, R20.reuse, R80, R88 ;  /* 0x000000501448723c */ /* 0x040ff00000041858 */
[C---:B------:R-:W-:Y:S08]  /*20e0*/  HMMA.16816.F32.BF16 R40, R20.reuse, R78, R40 ;  /* 0x0000004e1428723c */ /* 0x040ff00000041828 */
[----:B------:R-:W-:Y:S08]  /*20f0*/  HMMA.16816.F32.BF16 R20, R20, R82, R100 ;  /* 0x000000521414723c */ /* 0x000ff00000041864 */
[C---:B-1----:R-:W-:Y:S08]  /*2100*/  HMMA.16816.F32.BF16 R112, R8.reuse, R32, R112 ;  /* 0x000000200870723c */ /* 0x042ff00000041870 */
[C---:B------:R-:W-:Y:S08]  /*2110*/  HMMA.16816.F32.BF16 R104, R8.reuse, R38, R104 ;  /* 0x000000260868723c */ /* 0x040ff00000041868 */
[C---:B------:R-:W-:Y:S08]  /*2120*/  HMMA.16816.F32.BF16 R88, R8.reuse, R36, R116 ;  /* 0x000000240858723c */ /* 0x040ff00000041874 */
[C---:B------:R-:W-:Y:S08]  /*2130*/  HMMA.16816.F32.BF16 R108, R8.reuse, R16, R108 ;  /* 0x00000010086c723c */ /* 0x040ff0000004186c */
[----:B------:R-:W-:Y:S08]  /*2140*/  HMMA.16816.F32.BF16 R96, R8, R34, R96 ;  /* 0x000000220860723c */ /* 0x000ff00000041860 */
[C---:B---3--:R-:W-:Y:S08]  /*2150*/  HMMA.16816.F32.BF16 R80, R12.reuse, R36, R68 ;  /* 0x000000240c50723c */ /* 0x048ff00000041844 */
[----:B------:R-:W-:Y:S01]  /*2160*/  HMMA.16816.F32.BF16 R76, R12, R38, R52 ;  /* 0x000000260c4c723c */ /* 0x000fe20000041834 */
[----:B------:R-:W-:Y:S07]  /*2170*/  LDSM.16.M88.4 R52, [R208+0x5480] ;  /* 0x00548000d034783b */ /* 0x000fee0000000200 */
[----:B------:R-:W-:Y:S08]  /*2180*/  HMMA.16816.F32.BF16 R84, R8, R18, R84 ;  /* 0x000000120854723c */ /* 0x000ff00000041854 */
[C---:B------:R-:W-:Y:S01]  /*2190*/  HMMA.16816.F32.BF16 R36, R12.reuse, R32, R48 ;  /* 0x000000200c24723c */ /* 0x040fe20000041830 */
[----:B------:R-:W-:Y:S07]  /*21a0*/  LDSM.16.M88.4 R48, [R208+0x5880] ;  /* 0x00588000d030783b */ /* 0x000fee0000000200 */
[C---:B------:R-:W-:Y:S01]  /*21b0*/  HMMA.16816.F32.BF16 R32, R12.reuse, R34, R40 ;  /* 0x000000220c20723c */ /* 0x040fe20000041828 */
[----:B------:R-:W-:Y:S07]  /*21c0*/  LDSM.16.M88.4 R40, [R208+0x5c80] ;  /* 0x005c8000d028783b */ /* 0x000fee0000000200 */
[C---:B------:R-:W-:Y:S08]  /*21d0*/  HMMA.16816.F32.BF16 R8, R12.reuse, R16, R72 ;  /* 0x000000100c08723c */ /* 0x040ff00000041848 */
[----:B------:R-:W-:Y:S01]  /*21e0*/  HMMA.16816.F32.BF16 R12, R12, R18, R20 ;  /* 0x000000120c0c723c */ /* 0x000fe20000041814 */
[----:B------:R-:W1:Y:S04]  /*21f0*/  LDSM.16.M88.4 R16, [R211+0xb080] ;  /* 0x00b08000d310783b */ /* 0x000e680000000200 */
[----:B------:R-:W3:Y:S03]  /*2200*/  LDSM.16.M88.4 R20, [R211+0xa080] ;  /* 0x00a08000d314783b */ /* 0x000ee60000000200 */
[----:B----4-:R-:W-:Y:S01]  /*2210*/  HMMA.16816.F32.BF16 R68, R24, R62, R104 ;  /* 0x0000003e1844723c */ /* 0x010fe20000041868 */
[----:B--2---:R-:W-:-:S07]  /*2220*/  ISETP.GT.AND P0, PT, R125, R242, PT ;  /* 0x000000f27d00720c */ /* 0x004fce0003f04270 */
[C---:B------:R-:W-:Y:S08]  /*2230*/  HMMA.16816.F32.BF16 R116, R24.reuse, R56, R112 ;  /* 0x000000381874723c */ /* 0x040ff00000041870 */
[C---:B------:R-:W-:Y:S08]  /*2240*/  HMMA.16816.F32.BF16 R72, R24.reuse, R60, R88 ;  /* 0x0000003c1848723c */ /* 0x040ff00000041858 */
[C---:B------:R-:W-:Y:S08]  /*2250*/  HMMA.16816.F32.BF16 R112, R24.reuse, R58, R96 ;  /* 0x0000003a1870723c */ /* 0x040ff00000041860 */
[----:B-----5:R-:W-:Y:S08]  /*2260*/  HMMA.16816.F32.BF16 R120, R24, R64, R108 ;  /* 0x000000401878723c */ /* 0x020ff0000004186c */
[----:B------:R-:W-:Y:S08]  /*2270*/  HMMA.16816.F32.BF16 R104, R28, R60, R80 ;  /* 0x0000003c1c68723c */ /* 0x000ff00000041850 */
[----:B------:R-:W-:Y:S01]  /*2280*/  HMMA.16816.F32.BF16 R108, R24, R66, R84 ;  /* 0x00000042186c723c */ /* 0x000fe20000041854 */
[----:B------:R-:W-:Y:S07]  /*2290*/  LDSM.16.M88.4 R24, [R213+0x2000] ;  /* 0x00200000d518783b */ /* 0x000fee0000000200 */
[C---:B------:R-:W-:Y:S08]  /*22a0*/  HMMA.16816.F32.BF16 R100, R28.reuse, R62, R76 ;  /* 0x0000003e1c64723c */ /* 0x040ff0000004184c */
[C---:B------:R-:W-:Y:S01]  /*22b0*/  HMMA.16816.F32.BF16 R96, R28.reuse, R56, R36 ;  /* 0x000000381c60723c */ /* 0x040fe20000041824 */
[----:B------:R-:W-:Y:S07]  /*22c0*/  LDSM.16.M88.4 R36, [R213+0x1800] ;  /* 0x00180000d524783b */ /* 0x000fee0000000200 */
[C---:B------:R-:W-:Y:S01]  /*22d0*/  HMMA.16816.F32.BF16 R92, R28.reuse, R58, R32 ;  /* 0x0000003a1c5c723c */ /* 0x040fe20000041820 */
[----:B------:R-:W-:Y:S07]  /*22e0*/  LDSM.16.M88.4 R32, [R213+0x1c00] ;  /* 0x001c0000d520783b */ /* 0x000fee0000000200 */
[C---:B------:R-:W-:Y:S01]  /*22f0*/  HMMA.16816.F32.BF16 R88, R28.reuse, R64, R8 ;  /* 0x000000401c58723c */ /* 0x040fe20000041808 */
[----:B------:R-:W2:Y:S07]  /*2300*/  LDSM.16.M88.4 R8, [R212+0xb080] ;  /* 0x00b08000d408783b */ /* 0x000eae0000000200 */
[----:B------:R-:W-:Y:S01]  /*2310*/  HMMA.16816.F32.BF16 R84, R28, R66, R12 ;  /* 0x000000421c54723c */ /* 0x000fe2000004180c */
[----:B------:R-:W4:Y:S01]  /*2320*/  LDSM.16.M88.4 R12, [R212+0xa080] ;  /* 0x00a08000d40c783b */ /* 0x000f220000000200 */
[----:B------:R-:W-:-:S06]  /*2330*/  DEPBAR.LE SB0, 0x0 ;  /* 0x000080000000791a */ /* 0x000fcc0000000000 */
[C---:B-1----:R-:W-:Y:S08]  /*2340*/  HMMA.16816.F32.BF16 R80, R16.reuse, R52, R72 ;  /* 0x000000341050723c */ /* 0x042ff00000041848 */
[----:B------:R-:W-:Y:S08]  /*2350*/  HMMA.16816.F32.BF16 R76, R16, R54, R68 ;  /* 0x00000036104c723c */ /* 0x000ff00000041844 */
[----:B---3--:R-:W-:Y:S08]  /*2360*/  HMMA.16816.F32.BF16 R56, R20, R52, R104 ;  /* 0x000000341438723c */ /* 0x008ff00000041868 */
[C---:B------:R-:W-:Y:S08]  /*2370*/  HMMA.16816.F32.BF16 R72, R16.reuse, R48, R116 ;  /* 0x000000301048723c */ /* 0x040ff00000041874 */
[C---:B------:R-:W-:Y:S08]  /*2380*/  HMMA.16816.F32.BF16 R68, R16.reuse, R50, R112 ;  /* 0x000000321044723c */ /* 0x040ff00000041870 */
[C---:B------:R-:W-:Y:S08]  /*2390*/  HMMA.16816.F32.BF16 R64, R16.reuse, R40, R120 ;  /* 0x000000281040723c */ /* 0x040ff00000041878 */
[----:B------:R-:W-:Y:S08]  /*23a0*/  HMMA.16816.F32.BF16 R60, R16, R42, R108 ;  /* 0x0000002a103c723c */ /* 0x000ff0000004186c */
[C---:B------:R-:W-:Y:S08]  /*23b0*/  HMMA.16816.F32.BF16 R52, R20.reuse, R54, R100 ;  /* 0x000000361434723c */ /* 0x040ff00000041864 */
[C---:B------:R-:W-:Y:S08]  /*23c0*/  HMMA.16816.F32.BF16 R28, R20.reuse, R48, R96 ;  /* 0x00000030141c723c */ /* 0x040ff00000041860 */
[C---:B------:R-:W-:Y:S08]  /*23d0*/  HMMA.16816.F32.BF16 R48, R20.reuse, R50, R92 ;  /* 0x000000321430723c */ /* 0x040ff0000004185c */
[C---:B------:R-:W-:Y:S08]  /*23e0*/  HMMA.16816.F32.BF16 R16, R20.reuse, R40, R88 ;  /* 0x000000281410723c */ /* 0x040ff00000041858 */
[----:B------:R-:W-:Y:S08]  /*23f0*/  HMMA.16816.F32.BF16 R20, R20, R42, R84 ;  /* 0x0000002a1414723c */ /* 0x000ff00000041854 */
[C---:B--2---:R-:W-:Y:S08]  /*2400*/  HMMA.16816.F32.BF16 R88, R8.reuse, R36, R80 ;  /* 0x000000240858723c */ /* 0x044ff00000041850 */
[C---:B------:R-:W-:Y:S08]  /*2410*/  HMMA.16816.F32.BF16 R76, R8.reuse, R38, R76 ;  /* 0x00000026084c723c */ /* 0x040ff0000004184c */
[----:B------:R-:W-:Y:S08]  /*2420*/  HMMA.16816.F32.BF16 R84, R8, R32, R72 ;  /* 0x000000200854723c */ /* 0x000ff00000041848 */
[C---:B----4-:R-:W-:Y:S08]  /*2430*/  HMMA.16816.F32.BF16 R56, R12.reuse, R36, R56 ;  /* 0x000000240c38723c */ /* 0x050ff00000041838 */
[----:B------:R-:W-:Y:S08]  /*2440*/  HMMA.16816.F32.BF16 R52, R12, R38, R52 ;  /* 0x000000260c34723c */ /* 0x000ff00000041834 */
[----:B------:R-:W-:Y:S08]  /*2450*/  HMMA.16816.F32.BF16 R72, R8, R34, R68 ;  /* 0x000000220848723c */ /* 0x000ff00000041844 */
[C---:B------:R-:W-:Y:S08]  /*2460*/  HMMA.16816.F32.BF16 R36, R12.reuse, R32, R28 ;  /* 0x000000200c24723c */ /* 0x040ff0000004181c */
[----:B------:R-:W-:Y:S08]  /*2470*/  HMMA.16816.F32.BF16 R48, R12, R34, R48 ;  /* 0x000000220c30723c */ /* 0x000ff00000041830 */
[C---:B------:R-:W-:Y:S08]  /*2480*/  HMMA.16816.F32.BF16 R64, R8.reuse, R24, R64 ;  /* 0x000000180840723c */ /* 0x040ff00000041840 */
[----:B------:R-:W-:Y:S08]  /*2490*/  HMMA.16816.F32.BF16 R60, R8, R26, R60 ;  /* 0x0000001a083c723c */ /* 0x000ff0000004183c */
[C---:B------:R-:W-:Y:S08]  /*24a0*/  HMMA.16816.F32.BF16 R32, R12.reuse, R24, R16 ;  /* 0x000000180c20723c */ /* 0x040ff00000041810 */
[----:B------:R-:W-:Y:S01]  /*24b0*/  HMMA.16816.F32.BF16 R28, R12, R26, R20 ;  /* 0x0000001a0c1c723c */ /* 0x000fe20000041814 */
[----:B------:R-:W-:Y:S06]  /*24c0*/  BAR.SYNC.DEFER_BLOCKING 0x0 ;  /* 0x0000000000007b1d */ /* 0x000fec0000010000 */
[----:B------:R-:W-:Y:S05]  /*24d0*/  @!P0 BRA `(.L_x_171) ;  /* 0x0000056000008947 */ /* 0x000fea0003800000 */
[----:B------:R-:W2:Y:S04]  /*24e0*/  LDL R3, [R1+0x28] ;  /* 0x0000280001037983 */ /* 0x000ea80000100800 */
[----:B------:R-:W3:Y:S04]  /*24f0*/  LDL R2, [R1+0x2c] ;  /* 0x00002c0001027983 */ /* 0x000ee80000100800 */
[----:B------:R-:W1:Y:S01]  /*2500*/  S2R R7, SR_TID.X ;  /* 0x0000000000077919 */ /* 0x000e620000002100 */
[----:B--2---:R-:W-:-:S03]  /*2510*/  IMAD.MOV.U32 R5, RZ, RZ, R3 ;  /* 0x000000ffff057224 */ /* 0x004fc600078e0003 */
[----:B------:R-:W2:Y:S01]  /*2520*/  LDL R3, [R1+0x24] ;  /* 0x0000240001037983 */ /* 0x000ea20000100800 */
[----:B-1----:R-:W-:Y:S01]  /*2530*/  SHF.R.S32.HI R6, RZ, 0x1f, R7 ;  /* 0x0000001fff067819 */ /* 0x002fe20000011407 */
[----:B------:R-:W-:Y:S02]  /*2540*/  IMAD.MOV.U32 R129, RZ, RZ, R5 ;  /* 0x000000ffff817224 */ /* 0x000fe400078e0005 */
[----:B---3--:R-:W-:Y:S01]  /*2550*/  IMAD.MOV.U32 R132, RZ, RZ, R2 ;  /* 0x000000ffff847224 */ /* 0x008fe200078e0002 */
[----:B------:R-:W-:Y:S01]  /*2560*/  LEA.HI R6, R6, R7, RZ, 0x2 ;  /* 0x0000000706067211 */ /* 0x000fe200078f10ff */
[----:B------:R-:W-:Y:S02]  /*2570*/  IMAD.MOV.U32 R7, RZ, RZ, c[0x0][0x2b8] ;  /* 0x0000ae00ff077624 */ /* 0x000fe400078e00ff */
[----:B------:R-:W-:Y:S01]  /*2580*/  IMAD.MOV.U32 R222, RZ, RZ, RZ ;  /* 0x000000ffffde7224 */ /* 0x000fe200078e00ff */
[----:B------:R-:W-:Y:S02]  /*2590*/  SHF.R.S32.HI R6, RZ, 0x2, R6 ;  /* 0x00000002ff067819 */ /* 0x000fe40000011406 */
[----:B------:R-:W-:-:S03]  /*25a0*/  ISETP.NE.AND P2, PT, R7, 0x1, PT ;  /* 0x000000010700780c */ /* 0x000fc60003f45270 */
[----:B------:R-:W-:-:S05]  /*25b0*/  IMAD R6, R45, 0x20, R6 ;  /* 0x000000202d067824 */ /* 0x000fca00078e0206 */
[C---:B------:R-:W-:Y:S02]  /*25c0*/  ISETP.GT.AND P1, PT, R6.reuse, 0x2f, PT ;  /* 0x0000002f0600780c */ /* 0x040fe40003f24270 */
[----:B--2---:R-:W-:-:S04]  /*25d0*/  IADD3 R3, R6, R47, R3 ;  /* 0x0000002f06037210 */ /* 0x004fc80007ffe003 */
[----:B------:R-:W-:-:S05]  /*25e0*/  IADD3 R3, R3, -0x30, RZ ;  /* 0xffffffd003037810 */ /* 0x000fca0007ffe0ff */
[----:B------:R-:W-:-:S04]  /*25f0*/  @P2 IMAD.HI.U32 R5, R3, c[0x0][0x2bc], RZ ;  /* 0x0000af0003052a27 */ /* 0x000fc800078e00ff */
[----:B------:R-:W-:Y:S01]  /*2600*/  IMAD.MOV.U32 R2, RZ, RZ, R3 ;  /* 0x000000ffff027224 */ /* 0x000fe200078e0003 */
[----:B------:R-:W-:-:S04]  /*2610*/  @P2 SHF.R.U32.HI R2, RZ, c[0x0][0x2c0], R5 ;  /* 0x0000b000ff022a19 */ /* 0x000fc80000011605 */
[----:B------:R-:W-:-:S04]  /*2620*/  @!P1 IADD3 R5, P0, R2, UR12, RZ ;  /* 0x0000000c02059c10 */ /* 0x000fc8000ff1e0ff */
[----:B------:R-:W-:Y:S02]  /*2630*/  @!P1 LEA.HI.X.SX32 R7, R2, UR10, 0x1, P0 ;  /* 0x0000000a02079c11 */ /* 0x000fe400080f0eff */
[----:B------:R-:W-:-:S04]  /*2640*/  @!P1 LEA R6, P0, R5, c[0x0][0x2a0], 0x2 ;  /* 0x0000a80005069a11 */ /* 0x000fc800078010ff */
[----:B------:R-:W-:-:S05]  /*2650*/  @!P1 LEA.HI.X R7, R5, c[0x0][0x2a4], R7, 0x2, P0 ;  /* 0x0000a90005079a11 */ /* 0x000fca00000f1407 */
[----:B------:R1:W2:Y:S01]  /*2660*/  @!P1 LDG.E R222, [R6.64] ;  /* 0x0000000806de9981 */ /* 0x0002a2000c1e1900 */
[----:B------:R-:W-:Y:S01]  /*2670*/  IMAD.MOV R2, RZ, RZ, -R2 ;  /* 0x000000ffff027224 */ /* 0x000fe200078e0a02 */
[C---:B------:R-:W-:Y:S02]  /*2680*/  IADD3 R130, R227.reuse, 0x20, RZ ;  /* 0x00000020e3827810 */ /* 0x040fe40007ffe0ff */
[----:B------:R-:W3:Y:S01]  /*2690*/  S2R R127, SR_TID.X ;  /* 0x00000000007f7919 */ /* 0x000ee20000002100 */
[----:B------:R-:W-:Y:S01]  /*26a0*/  IMAD R225, R2, c[0x0][0x2b8], R3 ;  /* 0x0000ae0002e17a24 */ /* 0x000fe200078e0203 */
[----:B------:R-:W-:Y:S02]  /*26b0*/  IADD3 R131, R227, 0x20, RZ ;  /* 0x00000020e3837810 */ /* 0x000fe40007ffe0ff */
[----:B------:R-:W-:Y:S02]  /*26c0*/  SHF.R.S32.HI R130, RZ, 0x1f, R130 ;  /* 0x0000001fff827819 */ /* 0x000fe40000011482 */
[----:B------:R-:W-:-:S02]  /*26d0*/  SHF.R.S32.HI R2, RZ, 0x1f, R225 ;  /* 0x0000001fff027819 */ /* 0x000fc400000114e1 */
[----:B------:R-:W-:Y:S02]  /*26e0*/  LEA.HI R130, R130, R131, RZ, 0x3 ;  /* 0x0000008382827211 */ /* 0x000fe400078f18ff */
[----:B------:R-:W-:Y:S01]  /*26f0*/  IADD3 R128, R227, 0x40, RZ ;  /* 0x00000040e3807810 */ /* 0x000fe20007ffe0ff */
[----:B------:R-:W-:Y:S01]  /*2700*/  IMAD R5, R2, c[0x0][0x1e0], RZ ;  /* 0x0000780002057a24 */ /* 0x000fe200078e02ff */
[----:B------:R-:W-:Y:S01]  /*2710*/  SHF.R.S32.HI R133, RZ, 0x1f, R227 ;  /* 0x0000001fff857819 */ /* 0x000fe200000114e3 */
[----:B------:R-:W-:Y:S01]  /*2720*/  IMAD.WIDE.U32 R2, R225, c[0x0][0x1e0], RZ ;  /* 0x00007800e1027a25 */ /* 0x000fe200078e00ff */
[----:B------:R-:W-:Y:S02]  /*2730*/  LOP3.LUT R130, R130, 0xfffffff8, RZ, 0xc0, !PT ;  /* 0xfffffff882827812 */ /* 0x000fe400078ec0ff */
[----:B------:R-:W-:Y:S01]  /*2740*/  IADD3 R17, R227, 0x20, RZ ;  /* 0x00000020e3117810 */ /* 0x000fe20007ffe0ff */
[----:B------:R-:W-:Y:S01]  /*2750*/  IMAD R5, R225, c[0x0][0x1e4], R5 ;  /* 0x00007900e1057a24 */ /* 0x000fe200078e0205 */
[----:B------:R-:W-:-:S02]  /*2760*/  IADD3 R16, R227, 0x40, RZ ;  /* 0x00000040e3107810 */ /* 0x000fc40007ffe0ff */
[----:B------:R-:W-:Y:S01]  /*2770*/  ISETP.GE.AND P5, PT, R227, c[0x0][0x1d4], PT ;  /* 0x00007500e3007a0c */ /* 0x000fe20003fa6270 */
[----:B------:R-:W-:Y:S01]  /*2780*/  IMAD.IADD R3, R3, 0x1, R5 ;  /* 0x0000000103037824 */ /* 0x000fe200078e0205 */
[----:B------:R-:W-:Y:S02]  /*2790*/  ISETP.GE.AND P4, PT, R17, c[0x0][0x1d4], PT ;  /* 0x0000750011007a0c */ /* 0x000fe40003f86270 */
[----:B---3--:R-:W-:Y:S02]  /*27a0*/  SHF.R.S32.HI R8, RZ, 0x1f, R127 ;  /* 0x0000001fff087819 */ /* 0x008fe4000001147f */
[----:B------:R-:W-:Y:S02]  /*27b0*/  ISETP.GE.AND P3, PT, R16, c[0x0][0x1d4], PT ;  /* 0x0000750010007a0c */ /* 0x000fe40003f66270 */
[----:B------:R-:W-:Y:S02]  /*27c0*/  LEA.HI R8, R8, R127, RZ, 0x2 ;  /* 0x0000007f08087211 */ /* 0x000fe400078f10ff */
[----:B------:R-:W-:-:S02]  /*27d0*/  IADD3 R127, R227, 0x40, RZ ;  /* 0x00000040e37f7810 */ /* 0x000fc40007ffe0ff */
[----:B------:R-:W-:Y:S02]  /*27e0*/  SHF.R.S32.HI R8, RZ, 0x2, R8 ;  /* 0x00000002ff087819 */ /* 0x000fe40000011408 */
[----:B------:R-:W-:Y:S02]  /*27f0*/  SHF.R.S32.HI R127, RZ, 0x1f, R127 ;  /* 0x0000001fff7f7819 */ /* 0x000fe4000001147f */
[----:B-1----:R-:W-:Y:S02]  /*2800*/  IADD3 R7, -R8, 0x30, RZ ;  /* 0x0000003008077810 */ /* 0x002fe40007ffe1ff */
[----:B------:R-:W-:Y:S02]  /*2810*/  LEA.HI R127, R127, R128, RZ, 0x3 ;  /* 0x000000807f7f7211 */ /* 0x000fe400078f18ff */
[----:B------:R-:W-:Y:S02]  /*2820*/  ISETP.GE.AND P1, PT, R7, 0x1, PT ;  /* 0x000000010700780c */ /* 0x000fe40003f26270 */
[----:B------:R-:W-:-:S02]  /*2830*/  LOP3.LUT R127, R127, 0xfffffff8, RZ, 0xc0, !PT ;  /* 0xfffffff87f7f7812 */ /* 0x000fc400078ec0ff */
[----:B--2---:R-:W-:Y:S01]  /*2840*/  SHF.R.S32.HI R5, RZ, 0x1f, R222 ;  /* 0x0000001fff057819 */ /* 0x004fe200000114de */
[----:B------:R-:W-:-:S04]  /*2850*/  IMAD.WIDE.U32 R2, R222, c[0x0][0x1f0], R2 ;  /* 0x00007c00de027a25 */ /* 0x000fc800078e0002 */
[----:B------:R-:W-:Y:S01]  /*2860*/  IMAD R5, R5, c[0x0][0x1f0], RZ ;  /* 0x00007c0005057a24 */ /* 0x000fe200078e02ff */
[----:B------:R-:W-:-:S03]  /*2870*/  IADD3 R2, P0, R2, UR16, RZ ;  /* 0x0000001002027c10 */ /* 0x000fc6000ff1e0ff */
[----:B------:R-:W-:-:S05]  /*2880*/  IMAD R5, R222, c[0x0][0x1f4], R5 ;  /* 0x00007d00de057a24 */ /* 0x000fca00078e0205 */
[----:B------:R-:W-:Y:S02]  /*2890*/  IADD3.X R3, R3, UR14, R5, P0, !PT ;  /* 0x0000000e03037c10 */ /* 0x000fe400087fe405 */
[----:B------:R-:W-:-:S04]  /*28a0*/  LEA R6, P0, R2, c[0x0][0x1c8], 0x1 ;  /* 0x0000720002067a11 */ /* 0x000fc800078008ff */
[----:B------:R-:W-:Y:S02]  /*28b0*/  LEA.HI.X R5, R2, c[0x0][0x1cc], R3, 0x1, P0 ;  /* 0x0000730002057a11 */ /* 0x000fe400000f0c03 */
[----:B------:R-:W1:Y:S04]  /*28c0*/  SHFL.IDX PT, R2, R6, RZ, 0x1c1f ;  /* 0x001c1fff06027589 */ /* 0x000e6800000e0000 */
[----:B------:R-:W2:Y:S01]  /*28d0*/  SHFL.IDX PT, R3, R5, RZ, 0x1c1f ;  /* 0x001c1fff05037589 */ /* 0x000ea200000e0000 */
[----:B-1----:R-:W-:-:S04]  /*28e0*/  @P1 LEA R14, P0, R227, R2, 0x1 ;  /* 0x00000002e30e1211 */ /* 0x002fc800078008ff */
[----:B--2---:R-:W-:Y:S02]  /*28f0*/  @P1 LEA.HI.X R15, R227, R3, R133, 0x1, P0 ;  /* 0x00000003e30f1211 */ /* 0x004fe400000f0c85 */
[----:B------:R-:W-:-:S03]  /*2900*/  @P1 LEA R12, P0, R130, R2, 0x1 ;  /* 0x00000002820c1211 */ /* 0x000fc600078008ff */
[----:B------:R-:W-:Y:S01]  /*2910*/  @!PT LDS RZ, [RZ] ;  /* 0x00000000fffff984 */ /* 0x000fe20000000800 */
[----:B------:R1:W-:Y:S01]  /*2920*/  @P1 LDGSTS.E.BYPASS.LTC128B.128 [R223+0x3c80], [R14.64], !P5 ;  /* 0x03c800000edf1fae */ /* 0x0003e2000e901d48 */
[-C--:B------:R-:W-:Y:S02]  /*2930*/  @P1 LEA.HI.X R13, R130, R3.reuse, R132, 0x1, P0 ;  /* 0x00000003820d1211 */ /* 0x080fe400000f0c84 */
[C---:B------:R-:W-:Y:S02]  /*2940*/  @P1 LEA R10, P0, R127.reuse, R2, 0x1 ;  /* 0x000000027f0a1211 */ /* 0x040fe400078008ff */
[----:B------:R-:W2:Y:S02]  /*2950*/  SHFL.IDX PT, R2, R6, 0x1, 0x1c1f ;  /* 0x003c1f0006027f89 */ /* 0x000ea400000e0000 */
[----:B------:R-:W-:Y:S02]  /*2960*/  @P1 LEA.HI.X R11, R127, R3, R129, 0x1, P0 ;  /* 0x000000037f0b1211 */ /* 0x000fe400000f0c81 */
[----:B------:R-:W3:Y:S01]  /*2970*/  SHFL.IDX PT, R3, R5, 0x1, 0x1c1f ;  /* 0x003c1f0005037f89 */ /* 0x000ee200000e0000 */
[----:B------:R-:W-:-:S03]  /*2980*/  ISETP.GE.AND P0, PT, R7, 0x21, PT ;  /* 0x000000210700780c */ /* 0x000fc60003f06270 */
[----:B------:R1:W-:Y:S04]  /*2990*/  @P1 LDGSTS.E.BYPASS.LTC128B.128 [R223+0x4880], [R12.64], !P4 ;  /* 0x048800000cdf1fae */ /* 0x0003e8000e101d48 */
[----:B------:R1:W-:Y:S06]  /*29a0*/  @P1 LDGSTS.E.BYPASS.LTC128B.128 [R223+0x5480], [R10.64], !P3 ;  /* 0x054800000adf1fae */ /* 0x0003ec000d901d48 */
[----:B--2---:R-:W-:-:S04]  /*29b0*/  @P0 LEA R8, P2, R227, R2, 0x1 ;  /* 0x00000002e3080211 */ /* 0x004fc800078408ff */
[----:B---3--:R-:W-:Y:S02]  /*29c0*/  @P0 LEA.HI.X R9, R227, R3, R133, 0x1, P2 ;  /* 0x00000003e3090211 */ /* 0x008fe400010f0c85 */
[----:B------:R-:W-:-:S03]  /*29d0*/  @P0 LEA R6, P2, R130, R2, 0x1 ;  /* 0x0000000282060211 */ /* 0x000fc600078408ff */
[----:B------:R1:W-:Y:S01]  /*29e0*/  @P0 LDGSTS.E.BYPASS.LTC128B.128 [R223+0x4480], [R8.64], !P5 ;  /* 0x0448000008df0fae */ /* 0x0003e2000e901d48 */
[----:B------:R-:W-:Y:S02]  /*29f0*/  @P0 LEA.HI.X R7, R130, R3, R132, 0x1, P2 ;  /* 0x0000000382070211 */ /* 0x000fe400010f0c84 */
[----:B------:R-:W-:-:S03]  /*2a00*/  @P0 LEA R2, P2, R127, R2, 0x1 ;  /* 0x000000027f020211 */ /* 0x000fc600078408ff */
[----:B------:R1:W-:Y:S01]  /*2a10*/  @P0 LDGSTS.E.BYPASS.LTC128B.128 [R223+0x5080], [R6.64], !P4 ;  /* 0x0508000006df0fae */ /* 0x0003e2000e101d48 */
[----:B------:R-:W-:-:S05]  /*2a20*/  @P0 LEA.HI.X R3, R127, R3, R129, 0x1, P2 ;  /* 0x000000037f030211 */ /* 0x000fca00010f0c81 */
[----:B------:R1:W-:Y:S04]  /*2a30*/  @P0 LDGSTS.E.BYPASS.LTC128B.128 [R223+0x5c80], [R2.64], !P3 ;  /* 0x05c8000002df0fae */ /* 0x0003e8000d901d48 */
.L_x_171:
[----:B-1----:R-:W1:Y:S01]  /*2a40*/  S2R R6, SR_TID.X ;  /* 0x0000000000067919 */ /* 0x002e620000002100 */
[----:B------:R-:W-:Y:S01]  /*2a50*/  FMUL.FTZ R2, R56, c[0x0][0x320] ;  /* 0x0000c80038027a20 */ /* 0x000fe20000410000 */
[----:B------:R-:W-:Y:S01]  /*2a60*/  SHF.R.S32.HI R5, RZ, 0x1f, R124 ;  /* 0x0000001fff057819 */ /* 0x000fe2000001147c */
[----:B------:R-:W-:Y:S01]  /*2a70*/  FMUL.FTZ R3, R53, c[0x0][0x320] ;  /* 0x0000c80035037a20 */ /* 0x000fe20000410000 */
[----:B------:R-:W-:Y:S01]  /*2a80*/  MOV R244, c[0x0][0x2c4] ;  /* 0x0000b10000f47a02 */ /* 0x000fe20000000f00 */
[----:B------:R2:W3:Y:S01]  /*2a90*/  MUFU.TANH R22, R2 ;  /* 0x0000000200167308 */ /* 0x0004e20000002400 */
[----:B------:R-:W-:Y:S01]  /*2aa0*/  LEA.HI R5, R5, R124, RZ, 0x2 ;  /* 0x0000007c05057211 */ /* 0x000fe200078f10ff */
[----:B------:R-:W-:Y:S01]  /*2ab0*/  ULDC UR4, c[0x0][0x324] ;  /* 0x0000c90000047ab9 */ /* 0x000fe20000000800 */
[----:B------:R-:W-:Y:S01]  /*2ac0*/  ISETP.NE.AND P0, PT, R244, 0x1, PT ;  /* 0x00000001f400780c */ /* 0x000fe20003f05270 */
[----:B------:R-:W-:Y:S01]  /*2ad0*/  ULOP3.LUT UR4, URZ, UR4, URZ, 0x33, !UPT ;  /* 0x000000043f047292 */ /* 0x000fe2000f8e333f */
[----:B------:R-:W-:Y:S01]  /*2ae0*/  MOV R243, 0x1 ;  /* 0x0000000100f37802 */ /* 0x000fe20000000f00 */
[----:B------:R-:W0:Y:S02]  /*2af0*/  LDGDEPBAR ;  /* 0x00000000000079af */ /* 0x000e240000000000 */
[----:B------:R4:W1:Y:S01]  /*2b00*/  MUFU.TANH R17, R3 ;  /* 0x0000000300117308 */ /* 0x0008620000002400 */
[----:B--2---:R-:W-:-:S07]  /*2b10*/  FMUL.FTZ R2, R57, c[0x0][0x320] ;  /* 0x0000c80039027a20 */ /* 0x004fce0000410000 */
[----:B------:R2:W1:Y:S01]  /*2b20*/  MUFU.TANH R21, R2 ;  /* 0x0000000200157308 */ /* 0x0004620000002400 */
[----:B----4-:R-:W-:-:S07]  /*2b30*/  FMUL.FTZ R3, R36, c[0x0][0x320] ;  /* 0x0000c80024037a20 */ /* 0x010fce0000410000 */
[----:B------:R4:W1:Y:S01]  /*2b40*/  MUFU.TANH R15, R3 ;  /* 0x00000003000f7308 */ /* 0x0008620000002400 */
[----:B--2---:R-:W-:-:S07]  /*2b50*/  FMUL.FTZ R2, R52, c[0x0][0x320] ;  /* 0x0000c80034027a20 */ /* 0x004fce0000410000 */
[----:B------:R2:W1:Y:S01]  /*2b60*/  MUFU.TANH R20, R2 ;  /* 0x0000000200147308 */ /* 0x0004620000002400 */
[----:B----4-:R-:W-:-:S04]  /*2b70*/  LEA.HI R3, R45, R45, RZ, 0x1 ;  /* 0x0000002d2d037211 */ /* 0x010fc800078f08ff */
[C---:B------:R-:W-:Y:S02]  /*2b80*/  SHF.L.U32 R8, R3.reuse, 0x5, RZ ;  /* 0x0000000503087819 */ /* 0x040fe400000006ff */
[----:B------:R-:W-:Y:S02]  /*2b90*/  LOP3.LUT R3, R3, 0x1ffffffe, RZ, 0xc0, !PT ;  /* 0x1ffffffe03037812 */ /* 0x000fe400078ec0ff */
[----:B--2---:R-:W-:-:S05]  /*2ba0*/  LOP3.LUT R2, R126, 0xffffffe0, RZ, 0xc0, !PT ;  /* 0xffffffe07e027812 */ /* 0x004fca00078ec0ff */
[----:B-1----:R-:W-:Y:S01]  /*2bb0*/  IMAD.IADD R2, R6, 0x1, -R2 ;  /* 0x0000000106027824 */ /* 0x002fe200078e0a02 */
[----:B------:R-:W-:-:S04]  /*2bc0*/  LOP3.LUT R6, R5, 0xffffffc, RZ, 0xc0, !PT ;  /* 0x0ffffffc05067812 */ /* 0x000fc800078ec0ff */
[----:B------:R-:W-:Y:S01]  /*2bd0*/  SHF.R.S32.HI R7, RZ, 0x1f, R2 ;  /* 0x0000001fff077819 */ /* 0x000fe20000011402 */
[----:B------:R-:W-:-:S03]  /*2be0*/  IMAD.IADD R9, R124, 0x1, -R6 ;  /* 0x000000017c097824 */ /* 0x000fc600078e0a06 */
[----:B------:R-:W-:Y:S01]  /*2bf0*/  LEA.HI R5, R7, R2, RZ, 0x2 ;  /* 0x0000000207057211 */ /* 0x000fe200078f10ff */
[----:B------:R-:W-:-:S03]  /*2c00*/  FMUL.FTZ R7, R37, c[0x0][0x320] ;  /* 0x0000c80025077a20 */ /* 0x000fc60000410000 */
[----:B------:R-:W-:Y:S01]  /*2c10*/  LEA.HI.SX32 R6, R5, R164, 0x1e ;  /* 0x000000a405067211 */ /* 0x000fe200078ff2ff */
[----:B------:R1:W2:Y:S04]  /*2c20*/  MUFU.TANH R14, R7 ;  /* 0x00000007000e7308 */ /* 0x0002a80000002400 */
[----:B------:R-:W-:Y:S01]  /*2c30*/  IMAD R9, R9, 0x10, R6 ;  /* 0x0000001009097824 */ /* 0x000fe200078e0206 */
[----:B------:R-:W-:-:S05]  /*2c40*/  LOP3.LUT R6, R8, 0xffffffc0, RZ, 0xc0, !PT ;  /* 0xffffffc008067812 */ /* 0x000fca00078ec0ff */
[----:B------:R-:W-:Y:S02]  /*2c50*/  IMAD.IADD R6, R6, 0x1, R9 ;  /* 0x0000000106067824 */ /* 0x000fe400078e0209 */
[----:B-1----:R-:W-:Y:S02]  /*2c60*/  IMAD.IADD R7, R45, 0x1, -R3 ;  /* 0x000000012d077824 */ /* 0x002fe400078e0a03 */
[----:B------:R-:W-:Y:S02]  /*2c70*/  FMUL.FTZ R3, R49, c[0x0][0x320] ;  /* 0x0000c80031037a20 */ /* 0x000fe40000410000 */
[----:B------:R-:W-:Y:S02]  /*2c80*/  IMAD R10, R7, 0x8, R6 ;  /* 0x00000008070a7824 */ /* 0x000fe400078e0206 */
[----:B------:R1:W4:Y:S01]  /*2c90*/  MUFU.TANH R13, R3 ;  /* 0x00000003000d7308 */ /* 0x0003220000002400 */
[----:B------:R-:W-:Y:S02]  /*2ca0*/  IMAD.MOV.U32 R7, RZ, RZ, c[0x0][0x2ac] ;  /* 0x0000ab00ff077624 */ /* 0x000fe400078e00ff */
[----:B------:R-:W-:Y:S01]  /*2cb0*/  @P0 IMAD.HI.U32 R6, R10, c[0x0][0x2c8], RZ ;  /* 0x0000b2000a060a27 */ /* 0x000fe200078e00ff */
[----:B------:R-:W-:Y:S01]  /*2cc0*/  MOV R9, R10 ;  /* 0x0000000a00097202 */ /* 0x000fe20000000f00 */
[----:B------:R5:W-:Y:S03]  /*2cd0*/  STL [R1+0x1c], R10 ;  /* 0x00001c0a01007387 */ /* 0x000be60000100800 */
[----:B------:R-:W-:Y:S01]  /*2ce0*/  @P0 SHF.R.U32.HI R9, RZ, c[0x0][0x2cc], R6 ;  /* 0x0000b300ff090a19 */ /* 0x000fe20000011606 */
[----:B------:R-:W-:Y:S01]  /*2cf0*/  FMUL.FTZ R6, R28, c[0x0][0x320] ;  /* 0x0000c8001c067a20 */ /* 0x000fe20000410000 */
[----:B------:R-:W-:Y:S01]  /*2d00*/  ISETP.LE.AND P0, PT, R243, c[0x0][0x32c], PT ;  /* 0x0000cb00f3007a0c */ /* 0x000fe20003f03270 */
[----:B-1----:R-:W-:-:S04]  /*2d10*/  FMUL.FTZ R3, R32, c[0x0][0x320] ;  /* 0x0000c80020037a20 */ /* 0x002fc80000410000 */
[----:B------:R1:W1:Y:S08]  /*2d20*/  MUFU.TANH R12, R3 ;  /* 0x00000003000c7308 */ /* 0x0002700000002400 */
[----:B-----5:R5:W2:Y:S01]  /*2d30*/  MUFU.TANH R10, R6 ;  /* 0x00000006000a7308 */ /* 0x020aa20000002400 */
[----:B-1----:R-:W-:-:S07]  /*2d40*/  FMUL.FTZ R3, R33, c[0x0][0x320] ;  /* 0x0000c80021037a20 */ /* 0x002fce0000410000 */
[----:B------:R1:W1:Y:S01]  /*2d50*/  MUFU.TANH R11, R3 ;  /* 0x00000003000b7308 */ /* 0x0002620000002400 */
[----:B-----5:R-:W-:Y:S01]  /*2d60*/  FMUL.FTZ R6, R48, c[0x0][0x320] ;  /* 0x0000c80030067a20 */ /* 0x020fe20000410000 */
[----:B-1----:R-:W-:Y:S02]  /*2d70*/  LOP3.LUT R3, R5, 0x7ffffffc, RZ, 0xc0, !PT ;  /* 0x7ffffffc05037812 */ /* 0x002fe400078ec0ff */
[----:B------:R-:W1:Y:S03]  /*2d80*/  SHFL.IDX PT, R5, R9, RZ, 0x1c1f ;  /* 0x001c1fff09057589 */ /* 0x000e6600000e0000 */
[----:B------:R-:W-:Y:S02]  /*2d90*/  IMAD.IADD R3, R2, 0x1, -R3 ;  /* 0x0000000102037824 */ /* 0x000fe400078e0a03 */
[----:B------:R-:W-:-:S03]  /*2da0*/  FMUL.FTZ R2, R29, c[0x0][0x320] ;  /* 0x0000c8001d027a20 */ /* 0x000fc60000410000 */
[----:B------:R-:W-:Y:S01]  /*2db0*/  SHF.L.U32 R23, R3, 0x1, RZ ;  /* 0x0000000103177819 */ /* 0x000fe200000006ff */
[----:B------:R5:W1:Y:S01]  /*2dc0*/  MUFU.TANH R8, R2 ;  /* 0x0000000200087308 */ /* 0x000a620000002400 */
[----:B------:R-:W-:-:S03]  /*2dd0*/  IMAD R3, R7, c[0x0][0x1d0], R44 ;  /* 0x0000740007037a24 */ /* 0x000fc600078e022c */
[----:B------:R2:W-:Y:S01]  /*2de0*/  STL [R1], R23 ;  /* 0x0000001701007387 */ /* 0x0005e20000100800 */
[----:B------:R-:W-:-:S03]  /*2df0*/  IMAD.IADD R18, R3, 0x1, -R23 ;  /* 0x0000000103127824 */ /* 0x000fc600078e0a17 */
[----:B------:R1:W1:Y:S01]  /*2e00*/  MUFU.TANH R7, R6 ;  /* 0x0000000600077308 */ /* 0x0002620000002400 */
[----:B-----5:R-:W-:-:S04]  /*2e10*/  IADD3 R2, -R23, 0x1, R46 ;  /* 0x0000000117027810 */ /* 0x020fc80007ffe12e */
[----:B------:R-:W-:-:S04]  /*2e20*/  IADD3 R2, R2, -c[0x0][0x168], RZ ;  /* 0x80005a0002027a10 */ /* 0x000fc80007ffe0ff */
[C---:B------:R-:W-:Y:S02]  /*2e30*/  IADD3 R16, R2.reuse, c[0x0][0x328], RZ ;  /* 0x0000ca0002107a10 */ /* 0x040fe40007ffe0ff */
[----:B------:R-:W-:Y:S02]  /*2e40*/  IADD3 R19, R2, UR4, RZ ;  /* 0x0000000402137c10 */ /* 0x000fe4000fffe0ff */
[-C--:B-1----:R-:W-:Y:S01]  /*2e50*/  IADD3 R3, R16, R5.reuse, RZ ;  /* 0x0000000510037210 */ /* 0x082fe20007ffe0ff */
[----:B--2---:R-:W-:Y:S01]  /*2e60*/  IMAD.IADD R23, R44, 0x1, -R23 ;  /* 0x000000012c177824 */ /* 0x004fe200078e0a17 */
[----:B------:R-:W-:Y:S02]  /*2e70*/  IADD3 R2, R19, R5, RZ ;  /* 0x0000000513027210 */ /* 0x000fe40007ffe0ff */
[----:B------:R-:W-:Y:S01]  /*2e80*/  IMNMX R3, R3, R18, PT ;  /* 0x0000001203037217 */ /* 0x000fe20003800200 */
[----:B------:R-:W-:Y:S05]  /*2e90*/  @!P0 BRA `(.L_x_172) ;  /* 0x0000016000008947 */ /* 0x000fea0003800000 */
[----:B---34-:R-:W-:Y:S01]  /*2ea0*/  MOV R24, c[0x0][0x2ac] ;  /* 0x0000ab0000187a02 */ /* 0x018fe20000000f00 */
[----:B------:R-:W-:Y:S04]  /*2eb0*/  BSSY B0, `(.L_x_173) ;  /* 0x0000010000007945 */ /* 0x000fe80003800000 */
[----:B------:R-:W-:-:S05]  /*2ec0*/  IMAD R24, R24, c[0x0][0x1d0], RZ ;  /* 0x0000740018187a24 */ /* 0x000fca00078e02ff */
[----:B------:R-:W-:-:S04]  /*2ed0*/  IADD3 R5, R24, -c[0x0][0x168], R5 ;  /* 0x80005a0018057a10 */ /* 0x000fc80007ffe005 */
[----:B------:R-:W-:-:S13]  /*2ee0*/  ISETP.GT.AND P0, PT, R5, -0x1, PT ;  /* 0xffffffff0500780c */ /* 0x000fda0003f04270 */
[----:B------:R-:W-:Y:S05]  /*2ef0*/  @P0 BRA `(.L_x_174) ;  /* 0x0000007000000947 */ /* 0x000fea0003800000 */
[----:B------:R-:W-:Y:S01]  /*2f00*/  IMAD.MOV.U32 R6, RZ, RZ, 0x1 ;  /* 0x00000001ff067424 */ /* 0x000fe200078e00ff */
[----:B------:R-:W-:-:S04]  /*2f10*/  LOP3.LUT R5, RZ, R5, RZ, 0x33, !PT ;  /* 0x00000005ff057212 */ /* 0x000fc800078e33ff */
[----:B------:R-:W-:-:S13]  /*2f20*/  ISETP.NE.AND P0, PT, R6, c[0x0][0x32c], PT ;  /* 0x0000cb0006007a0c */ /* 0x000fda0003f05270 */
[----:B------:R-:W-:-:S05]  /*2f30*/  @P0 IMAD.HI.U32 R6, R5, c[0x0][0x330], RZ ;  /* 0x0000cc0005060a27 */ /* 0x000fca00078e00ff */
[----:B------:R-:W-:-:S04]  /*2f40*/  @P0 SHF.R.U32.HI R5, RZ, c[0x0][0x334], R6 ;  /* 0x0000cd00ff050a19 */ /* 0x000fc80000011606 */
[----:B------:R-:W-:Y:S01]  /*2f50*/  LOP3.LUT R5, RZ, R5, RZ, 0x33, !PT ;  /* 0x00000005ff057212 */ /* 0x000fe200078e33ff */
[----:B------:R-:W-:Y:S05]  /*2f60*/  BRA `(.L_x_175) ;  /* 0x0000004000007947 */ /* 0x000fea0003800000 */
.L_x_174:
[----:B------:R-:W-:-:S04]  /*2f70*/  MOV R6, 0x1 ;  /* 0x0000000100067802 */ /* 0x000fc80000000f00 */
[----:B------:R-:W-:-:S13]  /*2f80*/  ISETP.NE.AND P0, PT, R6, c[0x0][0x32c], PT ;  /* 0x0000cb0006007a0c */ /* 0x000fda0003f05270 */
[----:B------:R-:W-:-:S05]  /*2f90*/  @P0 IMAD.HI.U32 R6, R5, c[0x0][0x330], RZ ;  /* 0x0000cc0005060a27 */ /* 0x000fca00078e00ff */
[----:B------:R-:W-:Y:S02]  /*2fa0*/  @P0 SHF.R.U32.HI R5, RZ, c[0x0][0x334], R6 ;  /* 0x0000cd00ff050a19 */ /* 0x000fe40000011606 */
.L_x_175:
[----:B------:R-:W-:Y:S05]  /*2fb0*/  BSYNC B0 ;  /* 0x0000000000007941 */ /* 0x000fea0003800000 */
.L_x_173:
[----:B------:R-:W-:-:S05]  /*2fc0*/  IMAD R5, R5, c[0x0][0x32c], R23 ;  /* 0x0000cb0005057a24 */ /* 0x000fca00078e0217 */
[----:B------:R-:W-:Y:S02]  /*2fd0*/  IADD3 R6, R5, c[0x0][0x32c], RZ ;  /* 0x0000cb0005067a10 */ /* 0x000fe40007ffe0ff */
[----:B------:R-:W-:Y:S02]  /*2fe0*/  IMNMX R2, R2, R5, !PT ;  /* 0x0000000502027217 */ /* 0x000fe40007800200 */
[----:B------:R-:W-:Y:S02]  /*2ff0*/  IMNMX R3, R3, R6, PT ;  /* 0x0000000603037217 */ /* 0x000fe40003800200 */
.L_x_172:
[C---:B---34-:R-:W-:Y:S01]  /*3000*/  ISETP.GE.AND P0, PT, R44.reuse, 0x2, PT ;  /* 0x000000022c00780c */ /* 0x058fe20003f06270 */
[----:B------:R-:W1:Y:S01]  /*3010*/  SHFL.IDX PT, R5, R9, 0x1, 0x1c1f ;  /* 0x003c1f0009057f89 */ /* 0x000e6200000e0000 */
[----:B------:R-:W-:Y:S02]  /*3020*/  ISETP.GE.AND P1, PT, R44, 0x9, PT ;  /* 0x000000092c00780c */ /* 0x000fe40003f26270 */
[----:B------:R-:W-:Y:S02]  /*3030*/  P2R R29, PR, RZ, 0x1 ;  /* 0x00000001ff1d7803 */ /* 0x000fe40000000000 */
[----:B------:R-:W-:-:S02]  /*3040*/  ISETP.GT.AND P0, PT, R2, 0x1, !P0 ;  /* 0x000000010200780c */ /* 0x000fc40004704270 */
[----:B------:R-:W-:Y:S02]  /*3050*/  P2R R28, PR, RZ, 0x2 ;  /* 0x00000002ff1c7803 */ /* 0x000fe40000000000 */
[----:B------:R-:W-:Y:S02]  /*3060*/  ISETP.LT.OR P0, PT, R3, 0x2, P0 ;  /* 0x000000020300780c */ /* 0x000fe40000701670 */
[----:B------:R-:W-:Y:S02]  /*3070*/  ISETP.GE.AND P6, PT, R44, 0x12, PT ;  /* 0x000000122c00780c */ /* 0x000fe40003fc6270 */
[----:B------:R-:W-:Y:S02]  /*3080*/  FSEL R40, R21, -INF , !P0 ;  /* 0xff80000015287808 */ /* 0x000fe40004000000 */
[----:B------:R-:W-:Y:S02]  /*3090*/  ISETP.GT.AND P0, PT, R2, 0x8, !P1 ;  /* 0x000000080200780c */ /* 0x000fe40004f04270 */
[----:B------:R-:W-:-:S02]  /*30a0*/  ISETP.GE.AND P1, PT, R44, 0xa, PT ;  /* 0x0000000a2c00780c */ /* 0x000fc40003f26270 */
[C---:B------:R-:W-:Y:S02]  /*30b0*/  ISETP.LT.OR P0, PT, R3.reuse, 0x9, P0 ;  /* 0x000000090300780c */ /* 0x040fe40000701670 */
[----:B------:R-:W-:Y:S02]  /*30c0*/  P2R R27, PR, RZ, 0x2 ;  /* 0x00000002ff1b7803 */ /* 0x000fe40000000000 */
[----:B------:R-:W-:Y:S02]  /*30d0*/  FSEL R42, R20, -INF , !P0 ;  /* 0xff800000142a7808 */ /* 0x000fe40004000000 */
[----:B------:R-:W-:Y:S02]  /*30e0*/  ISETP.GT.AND P0, PT, R2, 0x9, !P1 ;  /* 0x000000090200780c */ /* 0x000fe40004f04270 */
[----:B------:R-:W-:Y:S02]  /*30f0*/  ISETP.GE.AND P1, PT, R44, 0x11, PT ;  /* 0x000000112c00780c */ /* 0x000fe40003f26270 */
[----:B------:R-:W-:-:S02]  /*3100*/  ISETP.LT.OR P0, PT, R3, 0xa, P0 ;  /* 0x0000000a0300780c */ /* 0x000fc40000701670 */
[----:B------:R-:W-:Y:S02]  /*3110*/  ISETP.GE.AND P5, PT, R44, 0x19, PT ;  /* 0x000000192c00780c */ /* 0x000fe40003fa6270 */
[----:B------:R-:W-:Y:S02]  /*3120*/  FSEL R41, R17, -INF , !P0 ;  /* 0xff80000011297808 */ /* 0x000fe40004000000 */
[----:B------:R-:W-:Y:S02]  /*3130*/  ISETP.GT.AND P0, PT, R2, 0x10, !P1 ;  /* 0x000000100200780c */ /* 0x000fe40004f04270 */
[C---:B------:R-:W-:Y:S02]  /*3140*/  ISETP.GE.AND P4, PT, R44.reuse, 0x1a, PT ;  /* 0x0000001a2c00780c */ /* 0x040fe40003f86270 */
[----:B------:R-:W-:Y:S02]  /*3150*/  ISETP.LT.OR P0, PT, R3, 0x11, P0 ;  /* 0x000000110300780c */ /* 0x000fe40000701670 */
[----:B------:R-:W-:-:S02]  /*3160*/  ISETP.GE.AND P3, PT, R44, 0x21, PT ;  /* 0x000000212c00780c */ /* 0x000fc40003f66270 */
[----:B------:R-:W-:Y:S02]  /*3170*/  FSEL R45, R15, -INF , !P0 ;  /* 0xff8000000f2d7808 */ /* 0x000fe40004000000 */
[----:B------:R-:W-:Y:S02]  /*3180*/  ISETP.GT.AND P0, PT, R2, 0x11, !P6 ;  /* 0x000000110200780c */ /* 0x000fe40007704270 */
[----:B------:R-:W-:Y:S02]  /*3190*/  ISETP.GE.AND P2, PT, R44, 0x22, PT ;  /* 0x000000222c00780c */ /* 0x000fe40003f46270 */
[----:B------:R-:W-:Y:S02]  /*31a0*/  ISETP.LT.OR P0, PT, R3, 0x12, P0 ;  /* 0x000000120300780c */ /* 0x000fe40000701670 */
[----:B------:R-:W-:Y:S02]  /*31b0*/  P2R R26, PR, RZ, 0x2 ;  /* 0x00000002ff1a7803 */ /* 0x000fe40000000000 */
[----:B------:R-:W-:-:S02]  /*31c0*/  FSEL R46, R14, -INF , !P0 ;  /* 0xff8000000e2e7808 */ /* 0x000fc40004000000 */
[----:B------:R-:W-:Y:S02]  /*31d0*/  ISETP.GT.AND P0, PT, R2, 0x18, !P5 ;  /* 0x000000180200780c */ /* 0x000fe40006f04270 */
[----:B------:R-:W-:Y:S02]  /*31e0*/  ISETP.GE.AND P1, PT, R44, 0x29, PT ;  /* 0x000000292c00780c */ /* 0x000fe40003f26270 */
[----:B------:R-:W-:-:S04]  /*31f0*/  ISETP.LT.OR P0, PT, R3, 0x19, P0 ;  /* 0x000000190300780c */ /* 0x000fc80000701670 */
[----:B------:R-:W-:Y:S02]  /*3200*/  FSEL R47, R7, -INF , !P0 ;  /* 0xff800000072f7808 */ /* 0x000fe40004000000 */
[----:B------:R-:W-:-:S04]  /*3210*/  ISETP.GT.AND P0, PT, R2, 0x19, !P4 ;  /* 0x000000190200780c */ /* 0x000fc80006704270 */
        /* <DEDUP_REMOVED lines=11> */
[----:B------:R-:W-:-:S04]  /*32d0*/  ISETP.GE.AND P0, PT, R44, 0x1, PT ;  /* 0x000000012c00780c */ /* 0x000fc80003f06270 */
[----:B------:R-:W-:Y:S02]  /*32e0*/  P2R R25, PR, RZ, 0x1 ;  /* 0x00000001ff197803 */ /* 0x000fe40000000000 */
[----:B------:R-:W-:-:S04]  /*32f0*/  ISETP.GT.AND P0, PT, R2, RZ, !P0 ;  /* 0x000000ff0200720c */ /* 0x000fc80004704270 */
[----:B------:R-:W-:-:S04]  /*3300*/  ISETP.LT.OR P0, PT, R3, 0x1, P0 ;  /* 0x000000010300780c */ /* 0x000fc80000701670 */
[----:B------:R-:W-:Y:S02]  /*3310*/  FSEL R36, R22, -INF , !P0 ;  /* 0xff80000016247808 */ /* 0x000fe40004000000 */
[----:B------:R-:W-:-:S04]  /*3320*/  ISETP.GE.AND P0, PT, R44, 0x2a, PT ;  /* 0x0000002a2c00780c */ /* 0x000fc80003f06270 */
[----:B------:R-:W-:Y:S02]  /*3330*/  P2R R24, PR, RZ, 0x1 ;  /* 0x00000001ff187803 */ /* 0x000fe40000000000 */
[----:B------:R-:W-:Y:S01]  /*3340*/  ISETP.GT.AND P0, PT, R2, 0x29, !P0 ;  /* 0x000000290200780c */ /* 0x000fe20004704270 */
[----:B------:R-:W-:-:S03]  /*3350*/  FMUL.FTZ R2, R55, c[0x0][0x320] ;  /* 0x0000c80037027a20 */ /* 0x000fc60000410000 */
[----:B------:R-:W-:Y:S01]  /*3360*/  ISETP.LT.OR P0, PT, R3, 0x2a, P0 ;  /* 0x0000002a0300780c */ /* 0x000fe20000701670 */
[----:B------:R2:W3:Y:S01]  /*3370*/  MUFU.TANH R22, R2 ;  /* 0x0000000200167308 */ /* 0x0004e20000002400 */
[----:B-1----:R-:W-:Y:S02]  /*3380*/  IMAD.IADD R3, R16, 0x1, R5 ;  /* 0x0000000110037824 */ /* 0x002fe400078e0205 */
[----:B------:R-:W-:Y:S02]  /*3390*/  FSEL R70, R8, -INF , !P0 ;  /* 0xff80000008467808 */ /* 0x000fe40004000000 */
[----:B------:R-:W-:Y:S02]  /*33a0*/  ISETP.LE.AND P0, PT, R243, c[0x0][0x32c], PT ;  /* 0x0000cb00f3007a0c */ /* 0x000fe40003f03270 */
[----:B------:R-:W-:Y:S01]  /*33b0*/  IMNMX R3, R3, R18, PT ;  /* 0x0000001203037217 */ /* 0x000fe20003800200 */
[----:B--2---:R-:W-:-:S04]  /*33c0*/  FMUL.FTZ R2, R58, c[0x0][0x320] ;  /* 0x0000c8003a027a20 */ /* 0x004fc80000410000 */
[----:B------:R1:W2:Y:S02]  /*33d0*/  MUFU.TANH R21, R2 ;  /* 0x0000000200157308 */ /* 0x0002a40000002400 */
[----:B-1----:R-:W-:-:S06]  /*33e0*/  FMUL.FTZ R2, R59, c[0x0][0x320] ;  /* 0x0000c8003b027a20 */ /* 0x002fcc0000410000 */
[----:B------:R1:W4:Y:S02]  /*33f0*/  MUFU.TANH R20, R2 ;  /* 0x0000000200147308 */ /* 0x0003240000002400 */
        /* <DEDUP_REMOVED lines=18> */
[----:B-1----:R-:W-:Y:S01]  /*3520*/  IMAD.IADD R2, R19, 0x1, R5 ;  /* 0x0000000113027824 */ /* 0x002fe200078e0205 */
[----:B------:R-:W-:Y:S05]  /*3530*/  @!P0 BRA `(.L_x_176) ;  /* 0x0000016000008947 */ /* 0x000fea0003800000 */
[----:B--234-:R-:W-:Y:S01]  /*3540*/  MOV R6, c[0x0][0x2ac] ;  /* 0x0000ab0000067a02 */ /* 0x01cfe20000000f00 */
        /* <DEDUP_REMOVED lines=12> */
.L_x_178:
[----:B------:R-:W-:-:S04]  /*3610*/  MOV R6, 0x1 ;  /* 0x0000000100067802 */ /* 0x000fc80000000f00 */
[----:B------:R-:W-:-:S13]  /*3620*/  ISETP.NE.AND P0, PT, R6, c[0x0][0x32c], PT ;  /* 0x0000cb0006007a0c */ /* 0x000fda0003f05270 */
[----:B------:R-:W-:-:S05]  /*3630*/  @P0 IMAD.HI.U32 R6, R5, c[0x0][0x330], RZ ;  /* 0x0000cc0005060a27 */ /* 0x000fca00078e00ff */
[----:B------:R-:W-:Y:S02]  /*3640*/  @P0 SHF.R.U32.HI R5, RZ, c[0x0][0x334], R6 ;  /* 0x0000cd00ff050a19 */ /* 0x000fe40000011606 */
.L_x_179:
[----:B------:R-:W-:Y:S05]  /*3650*/  BSYNC B0 ;  /* 0x0000000000007941 */ /* 0x000fea0003800000 */
.L_x_177:
[----:B------:R-:W-:-:S05]  /*3660*/  IMAD R5, R5, c[0x0][0x32c], R23 ;  /* 0x0000cb0005057a24 */ /* 0x000fca00078e0217 */
[----:B------:R-:W-:Y:S02]  /*3670*/  IADD3 R6, R5, c[0x0][0x32c], RZ ;  /* 0x0000cb0005067a10 */ /* 0x000fe40007ffe0ff */
[----:B------:R-:W-:Y:S02]  /*3680*/  IMNMX R2, R2, R5, !PT ;  /* 0x0000000502027217 */ /* 0x000fe40007800200 */
[----:B------:R-:W-:Y:S02]  /*3690*/  IMNMX R3, R3, R6, PT ;  /* 0x0000000603037217 */ /* 0x000fe40003800200 */
.L_x_176:
[----:B--234-:R-:W-:Y:S01]  /*36a0*/  ISETP.NE.AND P0, PT, R29, RZ, PT ;  /* 0x000000ff1d00720c */ /* 0x01cfe20003f05270 */
[----:B------:R-:W1:Y:S03]  /*36b0*/  SHFL.IDX PT, R5, R9, 0x2, 0x1c1f ;  /* 0x005c1f0009057f89 */ /* 0x000e6600000e0000 */
[----:B------:R-:W-:-:S04]  /*36c0*/  ISETP.GT.AND P0, PT, R2, 0x1, !P0 ;  /* 0x000000010200780c */ /* 0x000fc80004704270 */
[----:B------:R-:W-:-:S04]  /*36d0*/  ISETP.LT.OR P0, PT, R3, 0x2, P0 ;  /* 0x000000020300780c */ /* 0x000fc80000701670 */
[----:B------:R-:W-:Y:S02]  /*36e0*/  FSEL R31, R20, -INF , !P0 ;  /* 0xff800000141f7808 */ /* 0x000fe40004000000 */
[----:B------:R-:W-:-:S04]  /*36f0*/  ISETP.NE.AND P0, PT, R28, RZ, PT ;  /* 0x000000ff1c00720c */ /* 0x000fc80003f05270 */
        /* <DEDUP_REMOVED lines=29> */
[----:B------:R-:W-:-:S04]  /*38d0*/  ISETP.NE.AND P0, PT, R25, RZ, PT ;  /* 0x000000ff1900720c */ /* 0x000fc80003f05270 */
[----:B------:R-:W-:-:S04]  /*38e0*/  ISETP.GT.AND P0, PT, R2, RZ, !P0 ;  /* 0x000000ff0200720c */ /* 0x000fc80004704270 */
[----:B------:R-:W-:-:S04]  /*38f0*/  ISETP.LT.OR P0, PT, R3, 0x1, P0 ;  /* 0x000000010300780c */ /* 0x000fc80000701670 */
[----:B------:R-:W-:Y:S02]  /*3900*/  FSEL R30, R21, -INF , !P0 ;  /* 0xff800000151e7808 */ /* 0x000fe40004000000 */
[----:B------:R-:W-:-:S04]  /*3910*/  ISETP.NE.AND P0, PT, R24, RZ, PT ;  /* 0x000000ff1800720c */ /* 0x000fc80003f05270 */
        /* <DEDUP_REMOVED lines=45> */
.L_x_182:
[----:B------:R-:W-:-:S04]  /*3bf0*/  MOV R6, 0x1 ;  /* 0x0000000100067802 */ /* 0x000fc80000000f00 */
[----:B------:R-:W-:-:S13]  /*3c00*/  ISETP.NE.AND P0, PT, R6, c[0x0][0x32c], PT ;  /* 0x0000cb0006007a0c */ /* 0x000fda0003f05270 */
[----:B------:R-:W-:-:S05]  /*3c10*/  @P0 IMAD.HI.U32 R6, R5, c[0x0][0x330], RZ ;  /* 0x0000cc0005060a27 */ /* 0x000fca00078e00ff */
[----:B------:R-:W-:Y:S02]  /*3c20*/  @P0 SHF.R.U32.HI R5, RZ, c[0x0][0x334], R6 ;  /* 0x0000cd00ff050a19 */ /* 0x000fe40000011606 */
.L_x_183:
[----:B------:R-:W-:Y:S05]  /*3c30*/  BSYNC B0 ;  /* 0x0000000000007941 */ /* 0x000fea0003800000 */
.L_x_181:
[----:B------:R-:W-:-:S05]  /*3c40*/  IMAD R5, R5, c[0x0][0x32c], R23 ;  /* 0x0000cb0005057a24 */ /* 0x000fca00078e0217 */
[----:B------:R-:W-:Y:S02]  /*3c50*/  IADD3 R6, R5, c[0x0][0x32c], RZ ;  /* 0x0000cb0005067a10 */ /* 0x000fe40007ffe0ff */
[----:B------:R-:W-:Y:S02]  /*3c60*/  IMNMX R2, R2, R5, !PT ;  /* 0x0000000502027217 */ /* 0x000fe40007800200 */
[----:B------:R-:W-:Y:S02]  /*3c70*/  IMNMX R3, R3, R6, PT ;  /* 0x0000000603037217 */ /* 0x000fe40003800200 */
.L_x_180:
        /* <DEDUP_REMOVED lines=85> */
.L_x_186:
[----:B------:R-:W-:-:S04]  /*41d0*/  MOV R6, 0x1 ;  /* 0x0000000100067802 */ /* 0x000fc80000000f00 */
[----:B------:R-:W-:-:S13]  /*41e0*/  ISETP.NE.AND P0, PT, R6, c[0x0][0x32c], PT ;  /* 0x0000cb0006007a0c */ /* 0x000fda0003f05270 */
[----:B------:R-:W-:-:S05]  /*41f0*/  @P0 IMAD.HI.U32 R6, R5, c[0x0][0x330], RZ ;  /* 0x0000cc0005060a27 */ /* 0x000fca00078e00ff */
[----:B------:R-:W-:Y:S02]  /*4200*/  @P0 SHF.R.U32.HI R5, RZ, c[0x0][0x334], R6 ;  /* 0x0000cd00ff050a19 */ /* 0x000fe40000011606 */
.L_x_187:
[----:B------:R-:W-:Y:S05]  /*4210*/  BSYNC B0 ;  /* 0x0000000000007941 */ /* 0x000fea0003800000 */
.L_x_185:
[----:B------:R-:W-:-:S05]  /*4220*/  IMAD R5, R5, c[0x0][0x32c], R23 ;  /* 0x0000cb0005057a24 */ /* 0x000fca00078e0217 */
[----:B------:R-:W-:Y:S02]  /*4230*/  IADD3 R6, R5, c[0x0][0x32c], RZ ;  /* 0x0000cb0005067a10 */ /* 0x000fe40007ffe0ff */
[----:B------:R-:W-:Y:S02]  /*4240*/  IMNMX R2, R2, R5, !PT ;  /* 0x0000000502027217 */ /* 0x000fe40007800200 */
[----:B------:R-:W-:Y:S02]  /*4250*/  IMNMX R3, R3, R6, PT ;  /* 0x0000000603037217 */ /* 0x000fe40003800200 */
.L_x_184:
[----:B--234-:R-:W-:Y:S01]  /*4260*/  ISETP.NE.AND P0, PT, R29, RZ, PT ;  /* 0x000000ff1d00720c */ /* 0x01cfe20003f05270 */
[----:B------:R-:W-:Y:S01]  /*4270*/  IMAD.SHL.U32 R209, R0, 0x2, RZ ;  /* 0x0000000200d17824 */ /* 0x000fe200078e00ff */
[----:B------:R-:W-:Y:S02]  /*4280*/  FMNMX.FTZ R106, R36, R40, !PT ;  /* 0x00000028246a7209 */ /* 0x000fe40007810000 */
[----:B------:R-:W-:Y:S01]  /*4290*/  ISETP.GT.AND P0, PT, R2, 0x1, !P0 ;  /* 0x000000010200780c */ /* 0x000fe20004704270 */
[----:B------:R-:W-:Y:S01]  /*42a0*/  IMAD R210, R4, 0x2, R209 ;  /* 0x0000000204d27824 */ /* 0x000fe200078e02d1 */
[----:B------:R-:W-:Y:S01]  /*42b0*/  FMNMX.FTZ R106, R42, R106, !PT ;  /* 0x0000006a2a6a7209 */ /* 0x000fe20007810000 */
[----:B------:R-:W-:Y:S01]  /*42c0*/  LDSM.16.MT88.4 R76, [R209+0x3080] ;  /* 0x00308000d14c783b */ /* 0x000fe20000004200 */
[----:B------:R-:W-:-:S02]  /*42d0*/  ISETP.LT.OR P0, PT, R3, 0x2, P0 ;  /* 0x000000020300780c */ /* 0x000fc40000701670 */
[----:B------:R-:W-:Y:S01]  /*42e0*/  FMNMX.FTZ R106, R41, R106, !PT ;  /* 0x0000006a296a7209 */ /* 0x000fe20007810000 */
[----:B------:R-:W-:Y:S01]  /*42f0*/  LDSM.16.MT88.4 R120, [R209+0x1880] ;  /* 0x00188000d178783b */ /* 0x000fe20000004200 */
[----:B------:R-:W-:Y:S02]  /*4300*/  FSEL R49, R14, -INF , !P0 ;  /* 0xff8000000e317808 */ /* 0x000fe40004000000 */
[----:B------:R-:W-:Y:S01]  /*4310*/  ISETP.NE.AND P0, PT, R28, RZ, PT ;  /* 0x000000ff1c00720c */ /* 0x000fe20003f05270 */
[----:B------:R-:W-:Y:S01]  /*4320*/  LDSM.16.MT88.4 R136, [R210+0x1880] ;  /* 0x00188000d288783b */ /* 0x000fe20000004200 */
[----:B------:R-:W-:Y:S02]  /*4330*/  FMNMX.FTZ R106, R45, R106, !PT ;  /* 0x0000006a2d6a7209 */ /* 0x000fe40007810000 */
[----:B------:R-:W-:Y:S01]  /*4340*/  ISETP.GT.AND P0, PT, R2, 0x8, !P0 ;  /* 0x000000080200780c */ /* 0x000fe20004704270 */
[----:B------:R-:W-:Y:S01]  /*4350*/  LDSM.16.MT88.4 R152, [R209+0x2480] ;  /* 0x00248000d198783b */ /* 0x000fe20000004200 */
[----:B------:R-:W-:-:S02]  /*4360*/  FMNMX.FTZ R106, R46, R106, !PT ;  /* 0x0000006a2e6a7209 */ /* 0x000fc40007810000 */
[----:B------:R-:W-:Y:S01]  /*4370*/  ISETP.LT.OR P0, PT, R3, 0x9, P0 ;  /* 0x000000090300780c */ /* 0x000fe20000701670 */
[----:B------:R-:W-:Y:S01]  /*4380*/  LDSM.16.MT88.4 R60, [R210+0x2480] ;  /* 0x00248000d23c783b */ /* 0x000fe20000004200 */
[----:B------:R-:W-:Y:S02]  /*4390*/  FMNMX.FTZ R106, R47, R106, !PT ;  /* 0x0000006a2f6a7209 */ /* 0x000fe40007810000 */
[----:B------:R-:W-:Y:S01]  /*43a0*/  FSEL R80, R11, -INF , !P0 ;  /* 0xff8000000b507808 */ /* 0x000fe20004000000 */
[----:B------:R-:W-:Y:S01]  /*43b0*/  LDSM.16.MT88.4 R56, [R210+0x3080] ;  /* 0x00308000d238783b */ /* 0x000fe20000004200 */
[----:B------:R-:W-:Y:S02]  /*43c0*/  ISETP.NE.AND P0, PT, R27, RZ, PT ;  /* 0x000000ff1b00720c */ /* 0x000fe40003f05270 */
[----:B------:R-:W-:Y:S01]  /*43d0*/  FMNMX.FTZ R106, R48, R106, !PT ;  /* 0x0000006a306a7209 */ /* 0x000fe20007810000 */
[----:B------:R-:W-:Y:S01]  /*43e0*/  LDSM.16.MT88.4 R132, [R209+0x3480] ;  /* 0x00348000d184783b */ /* 0x000fe20000004200 */
[----:B------:R-:W-:-:S02]  /*43f0*/  ISETP.GT.AND P0, PT, R2, 0x9, !P0 ;  /* 0x000000090200780c */ /* 0x000fc40004704270 */
[----:B------:R-:W-:Y:S01]  /*4400*/  FMNMX.FTZ R106, R68, R106, !PT ;  /* 0x0000006a446a7209 */ /* 0x000fe20007810000 */
[----:B------:R-:W-:Y:S01]  /*4410*/  LDSM.16.MT88.4 R72, [R209+0x1c80] ;  /* 0x001c8000d148783b */ /* 0x000fe20000004200 */
[----:B------:R-:W-:Y:S02]  /*4420*/  ISETP.LT.OR P0, PT, R3, 0xa, P0 ;  /* 0x0000000a0300780c */ /* 0x000fe40000701670 */
[----:B------:R-:W-:Y:S01]  /*4430*/  FMNMX.FTZ R106, R69, R106, !PT ;  /* 0x0000006a456a7209 */ /* 0x000fe20007810000 */
[----:B------:R-:W-:Y:S01]  /*4440*/  LDSM.16.MT88.4 R88, [R210+0x1c80] ;  /* 0x001c8000d258783b */ /* 0x000fe20000004200 */
[----:B------:R-:W-:Y:S02]  /*4450*/  FSEL R81, R10, -INF , !P0 ;  /* 0xff8000000a517808 */ /* 0x000fe40004000000 */
[----:B------:R-:W-:Y:S01]  /*4460*/  ISETP.NE.AND P0, PT, R26, RZ, PT ;  /* 0x000000ff1a00720c */ /* 0x000fe20003f05270 */
[----:B------:R-:W-:Y:S01]  /*4470*/  LDSM.16.MT88.4 R92, [R209+0x2880] ;  /* 0x00288000d15c783b */ /* 0x000fe20000004200 */
[----:B------:R-:W-:-:S02]  /*4480*/  FMNMX.FTZ R106, R71, R106, !PT ;  /* 0x0000006a476a7209 */ /* 0x000fc40007810000 */
[----:B------:R-:W-:Y:S01]  /*4490*/  ISETP.GT.AND P0, PT, R2, 0x10, !P0 ;  /* 0x000000100200780c */ /* 0x000fe20004704270 */
[----:B------:R-:W-:Y:S01]  /*44a0*/  LDSM.16.MT88.4 R116, [R210+0x2880] ;  /* 0x00288000d274783b */ /* 0x000fe20000004200 */
[----:B------:R-:W-:Y:S02]  /*44b0*/  FMNMX.FTZ R106, R70, R106, !PT ;  /* 0x0000006a466a7209 */ /* 0x000fe40007810000 */
[----:B------:R-:W-:Y:S01]  /*44c0*/  ISETP.LT.OR P0, PT, R3, 0x11, P0 ;  /* 0x000000110300780c */ /* 0x000fe20000701670 */
[----:B------:R-:W-:Y:S01]  /*44d0*/  LDSM.16.MT88.4 R172, [R210+0x3480] ;  /* 0x00348000d2ac783b */ /* 0x000fe20000004200 */
[----:B------:R-:W-:Y:S02]  /*44e0*/  FMNMX.FTZ R104, R44, R54, !PT ;  /* 0x000000362c687209 */ /* 0x000fe40007810000 */
[----:B------:R-:W-:Y:S01]  /*44f0*/  FSEL R101, R7, -INF , !P0 ;  /* 0xff80000007657808 */ /* 0x000fe20004000000 */
[----:B------:R-:W-:Y:S01]  /*4500*/  LDSM.16.MT88.4 R180, [R209+0x3880] ;  /* 0x00388000d1b4783b */ /* 0x000fe20000004200 */
[----:B------:R-:W-:-:S02]  /*4510*/  ISETP.GT.AND P0, PT, R2, 0x11, !P6 ;  /* 0x000000110200780c */ /* 0x000fc40007704270 */
[----:B------:R-:W-:Y:S01]  /*4520*/  ISETP.NE.AND P6, PT, R24, RZ, PT ;  /* 0x000000ff1800720c */ /* 0x000fe20003fc5270 */
[----:B------:R-:W-:Y:S01]  /*4530*/  LDSM.16.MT88.4 R108, [R209+0x2080] ;  /* 0x00208000d16c783b */ /* 0x000fe20000004200 */
[----:B------:R-:W-:Y:S02]  /*4540*/  ISETP.LT.OR P0, PT, R3, 0x12, P0 ;  /* 0x000000120300780c */ /* 0x000fe40000701670 */
[----:B------:R-:W-:Y:S01]  /*4550*/  FMNMX.FTZ R104, R82, R104, !PT ;  /* 0x0000006852687209 */ /* 0x000fe20007810000 */
[----:B------:R-:W-:Y:S01]  /*4560*/  LDSM.16.MT88.4 R160, [R210+0x2080] ;  /* 0x00208000d2a0783b */ /* 0x000fe20000004200 */
[----:B------:R-:W-:Y:S02]  /*4570*/  FSEL R102, R20, -INF , !P0 ;  /* 0xff80000014667808 */ /* 0x000fe40004000000 */
[----:B------:R-:W-:Y:S01]  /*4580*/  ISETP.GT.AND P0, PT, R2, 0x18, !P5 ;  /* 0x000000180200780c */ /* 0x000fe20006f04270 */
[----:B------:R-:W-:Y:S01]  /*4590*/  LDSM.16.MT88.4 R168, [R209+0x2c80] ;  /* 0x002c8000d1a8783b */ /* 0x000fe20000004200 */
[----:B------:R-:W-:-:S02]  /*45a0*/  ISETP.NE.AND P5, PT, R25, RZ, PT ;  /* 0x000000ff1900720c */ /* 0x000fc40003fa5270 */
[----:B------:R-:W-:Y:S01]  /*45b0*/  ISETP.LT.OR P0, PT, R3, 0x19, P0 ;  /* 0x000000190300780c */ /* 0x000fe20000701670 */
[----:B------:R-:W-:Y:S01]  /*45c0*/  LDSM.16.MT88.4 R176, [R210+0x2c80] ;  /* 0x002c8000d2b0783b */ /* 0x000fe20000004200 */
[----:B------:R-:W-:Y:S02]  /*45d0*/  FMNMX.FTZ R104, R83, R104, !PT ;  /* 0x0000006853687209 */ /* 0x000fe40007810000 */
[----:B------:R-:W-:Y:S01]  /*45e0*/  FSEL R103, R13, -INF , !P0 ;  /* 0xff8000000d677808 */ /* 0x000fe20004000000 */
[----:B------:R-:W-:Y:S01]  /*45f0*/  LDSM.16.MT88.4 R184, [R210+0x3880] ;  /* 0x00388000d2b8783b */ /* 0x000fe20000004200 */
[----:B------:R-:W-:Y:S02]  /*4600*/  ISETP.GT.AND P0, PT, R2, 0x19, !P4 ;  /* 0x000000190200780c */ /* 0x000fe40006704270 */
[----:B------:R-:W-:Y:S02]  /*4610*/  FMNMX.FTZ R105, R30, R31, !PT ;  /* 0x0000001f1e697209 */ /* 0x000fe40007810000 */
[----:B------:R-:W-:-:S02]  /*4620*/  ISETP.LT.OR P0, PT, R3, 0x1a, P0 ;  /* 0x0000001a0300780c */ /* 0x000fc40000701670 */
[----:B------:R-:W-:Y:S02]  /*4630*/  FMNMX.FTZ R104, R148, R104, !PT ;  /* 0x0000006894687209 */ /* 0x000fe40007810000 */
[----:B------:R-:W-:Y:S02]  /*4640*/  FSEL R107, R21, -INF , !P0 ;  /* 0xff800000156b7808 */ /* 0x000fe40004000000 */
[----:B------:R-:W-:Y:S02]  /*4650*/  ISETP.GT.AND P0, PT, R2, 0x20, !P3 ;  /* 0x000000200200780c */ /* 0x000fe40005f04270 */
[----:B------:R-:W-:Y:S02]  /*4660*/  FMNMX.FTZ R105, R33, R105, !PT ;  /* 0x0000006921697209 */ /* 0x000fe40007810000 */
[----:B------:R-:W-:Y:S02]  /*4670*/  ISETP.LT.OR P0, PT, R3, 0x21, P0 ;  /* 0x000000210300780c */ /* 0x000fe40000701670 */
[----:B------:R-:W-:-:S02]  /*4680*/  FMNMX.FTZ R104, R149, R104, !PT ;  /* 0x0000006895687209 */ /* 0x000fc40007810000 */
[----:B------:R-:W-:Y:S02]  /*4690*/  FSEL R165, R17, -INF , !P0 ;  /* 0xff80000011a57808 */ /* 0x000fe40004000000 */
[----:B------:R-:W-:Y:S02]  /*46a0*/  ISETP.GT.AND P0, PT, R2, 0x21, !P2 ;  /* 0x000000210200780c */ /* 0x000fe40005704270 */
[----:B------:R-:W-:Y:S02]  /*46b0*/  FMNMX.FTZ R105, R32, R105, !PT ;  /* 0x0000006920697209 */ /* 0x000fe40007810000 */
[----:B------:R-:W-:Y:S02]  /*46c0*/  ISETP.LT.OR P0, PT, R3, 0x22, P0 ;  /* 0x000000220300780c */ /* 0x000fe40000701670 */
[----:B------:R-:W-:Y:S02]  /*46d0*/  FMNMX.FTZ R104, R150, R104, !PT ;  /* 0x0000006896687209 */ /* 0x000fe40007810000 */
[----:B------:R-:W-:-:S02]  /*46e0*/  FSEL R166, R15, -INF , !P0 ;  /* 0xff8000000fa67808 */ /* 0x000fc40004000000 */
[C---:B------:R-:W-:Y:S02]  /*46f0*/  ISETP.GT.AND P0, PT, R2.reuse, 0x28, !P1 ;  /* 0x000000280200780c */ /* 0x040fe40004f04270 */
[----:B------:R-:W-:Y:S02]  /*4700*/  FMNMX.FTZ R105, R37, R105, !PT ;  /* 0x0000006925697209 */ /* 0x000fe40007810000 */
[----:B------:R-:W-:Y:S02]  /*4710*/  ISETP.LT.OR P0, PT, R3, 0x29, P0 ;  /* 0x000000290300780c */ /* 0x000fe40000701670 */
[----:B------:R-:W-:Y:S02]  /*4720*/  FMNMX.FTZ R104, R151, R104, !PT ;  /* 0x0000006897687209 */ /* 0x000fe40007810000 */
[----:B------:R-:W-:Y:S02]  /*4730*/  FSEL R188, R9, -INF , !P0 ;  /* 0xff80000009bc7808 */ /* 0x000fe40004000000 */
[----:B------:R-:W-:-:S02]  /*4740*/  ISETP.GT.AND P0, PT, R2, RZ, !P5 ;  /* 0x000000ff0200720c */ /* 0x000fc40006f04270 */
[----:B------:R-:W-:Y:S02]  /*4750*/  FMNMX.FTZ R105, R38, R105, !PT ;  /* 0x0000006926697209 */ /* 0x000fe40007810000 */
[----:B------:R-:W-:Y:S02]  /*4760*/  ISETP.LT.OR P0, PT, R3, 0x1, P0 ;  /* 0x000000010300780c */ /* 0x000fe40000701670 */
[----:B------:R-:W-:Y:S02]  /*4770*/  FMNMX.FTZ R104, R191, R104, !PT ;  /* 0x00000068bf687209 */ /* 0x000fe40007810000 */
[----:B------:R-:W-:Y:S02]  /*4780*/  FSEL R14, R12, -INF , !P0 ;  /* 0xff8000000c0e7808 */ /* 0x000fe40004000000 */
[----:B------:R-:W-:Y:S02]  /*4790*/  ISETP.GT.AND P0, PT, R2, 0x29, !P6 ;  /* 0x000000290200780c */ /* 0x000fe40007704270 */
[----:B------:R-:W1:Y:S01]  /*47a0*/  SHFL.BFLY PT, R2, R106, 0x2, 0x1f ;  /* 0x0c401f006a027f89 */ /* 0x000e6200000e0000 */
[----:B------:R-:W-:-:S02]  /*47b0*/  FMNMX.FTZ R105, R39, R105, !PT ;  /* 0x0000006927697209 */ /* 0x000fc40007810000 */
[----:B------:R-:W-:Y:S02]  /*47c0*/  FMNMX.FTZ R104, R190, R104, !PT ;  /* 0x00000068be687209 */ /* 0x000fe40007810000 */
[----:B------:R-:W-:Y:S02]  /*47d0*/  FMNMX.FTZ R105, R43, R105, !PT ;  /* 0x000000692b697209 */ /* 0x000fe40007810000 */
[----:B------:R-:W-:Y:S02]  /*47e0*/  FMNMX.FTZ R104, R189, R104, !PT ;  /* 0x00000068bd687209 */ /* 0x000fe40007810000 */
[----:B------:R-:W-:Y:S02]  /*47f0*/  FMNMX.FTZ R105, R50, R105, !PT ;  /* 0x0000006932697209 */ /* 0x000fe40007810000 */
[----:B------:R-:W-:Y:S02]  /*4800*/  FMNMX.FTZ R104, R192, R104, !PT ;  /* 0x00000068c0687209 */ /* 0x000fe40007810000 */
[----:B------:R-:W-:-:S02]  /*4810*/  FMNMX.FTZ R105, R51, R105, !PT ;  /* 0x0000006933697209 */ /* 0x000fc40007810000 */
[----:B------:R-:W-:Y:S01]  /*4820*/  ISETP.LT.OR P0, PT, R3, 0x2a, P0 ;  /* 0x0000002a0300780c */ /* 0x000fe20000701670 */
[----:B------:R-:W2:Y:S01]  /*4830*/  SHFL.BFLY PT, R5, R104, 0x2, 0x1f ;  /* 0x0c401f0068057f89 */ /* 0x000ea200000e0000 */
[----:B------:R-:W-:Y:S02]  /*4840*/  FMNMX.FTZ R105, R52, R105, !PT ;  /* 0x0000006934697209 */ /* 0x000fe40007810000 */
[----:B------:R-:W-:Y:S02]  /*4850*/  FSEL R167, R8, -INF , !P0 ;  /* 0xff80000008a77808 */ /* 0x000fe40004000000 */
[----:B------:R-:W-:Y:S02]  /*4860*/  FMNMX.FTZ R105, R53, R105, !PT ;  /* 0x0000006935697209 */ /* 0x000fe40007810000 */
[----:B------:R-:W-:Y:S02]  /*4870*/  ISETP.NE.AND P6, PT, R244, 0x1, PT ;  /* 0x00000001f400780c */ /* 0x000fe40003fc5270 */
[----:B-1----:R-:W-:-:S02]  /*4880*/  FMNMX.FTZ R106, R106, R2, !PT ;  /* 0x000000026a6a7209 */ /* 0x002fc40007810000 */
[----:B------:R-:W-:-:S03]  /*4890*/  IADD3 R224, R224, -0x2, RZ ;  /* 0xfffffffee0e07810 */ /* 0x000fc60007ffe0ff */
[----:B------:R-:W1:Y:S01]  /*48a0*/  SHFL.BFLY PT, R2, R106, 0x1, 0x1f ;  /* 0x0c201f006a027f89 */ /* 0x000e6200000e0000 */
[----:B--2---:R-:W-:-:S05]  /*48b0*/  FMNMX.FTZ R104, R104, R5, !PT ;  /* 0x0000000568687209 */ /* 0x004fca0007810000 */
[----:B------:R-:W2:Y:S01]  /*48c0*/  SHFL.BFLY PT, R5, R104, 0x1, 0x1f ;  /* 0x0c201f0068057f89 */ /* 0x000ea200000e0000 */
[----:B-1----:R-:W-:-:S03]  /*48d0*/  FMNMX.FTZ R106, R106, R2, !PT ;  /* 0x000000026a6a7209 */ /* 0x002fc60007810000 */
[----:B------:R-:W1:Y:S01]  /*48e0*/  SHFL.BFLY PT, R2, R105, 0x2, 0x1f ;  /* 0x0c401f0069027f89 */ /* 0x000e6200000e0000 */
[C---:B------:R-:W-:Y:S01]  /*48f0*/  FSETP.NEU.FTZ.AND P0, PT, R106.reuse, -INF , PT ;  /* 0xff8000006a00780b */ /* 0x040fe20003f1d000 */
[----:B------:R-:W-:-:S05]  /*4900*/  FMUL.FTZ R3, R106, c[0x0][0x2d0] ;  /* 0x0000b4006a037a20 */ /* 0x000fca0000410000 */
[----:B------:R-:W-:Y:S02]  /*4910*/  FSEL R3, R3, RZ, P0 ;  /* 0x000000ff03037208 */ /* 0x000fe40000000000 */
[----:B--2---:R-:W-:Y:S02]  /*4920*/  FMNMX.FTZ R104, R104, R5, !PT ;  /* 0x0000000568687209 */ /* 0x004fe40007810000 */
[----:B------:R-:W-:-:S03]  /*4930*/  FMNMX.FTZ R5, R14, R49, !PT ;  /* 0x000000310e057209 */ /* 0x000fc60007810000 */
[----:B------:R-:W-:Y:S01]  /*4940*/  FMUL.FTZ R13, R104, c[0x0][0x2d0] ;  /* 0x0000b400680d7a20 */ /* 0x000fe20000410000 */
[----:B------:R-:W-:-:S04]  /*4950*/  FMNMX.FTZ R5, R80, R5, !PT ;  /* 0x0000000550057209 */ /* 0x000fc80007810000 */
[----:B------:R-:W-:Y:S02]  /*4960*/  FMNMX.FTZ R5, R81, R5, !PT ;  /* 0x0000000551057209 */ /* 0x000fe40007810000 */
[----:B-1----:R-:W-:Y:S02]  /*4970*/  FMNMX.FTZ R105, R105, R2, !PT ;  /* 0x0000000269697209 */ /* 0x002fe40007810000 */
[----:B------:R-:W-:-:S03]  /*4980*/  FMNMX.FTZ R5, R101, R5, !PT ;  /* 0x0000000565057209 */ /* 0x000fc60007810000 */
[----:B------:R-:W1:Y:S01]  /*4990*/  SHFL.BFLY PT, R2, R105, 0x1, 0x1f ;  /* 0x0c201f0069027f89 */ /* 0x000e6200000e0000 */
[----:B------:R-:W-:-:S04]  /*49a0*/  FMNMX.FTZ R100, R102, R5, !PT ;  /* 0x0000000566647209 */ /* 0x000fc80007810000 */
[----:B------:R-:W-:-:S04]  /*49b0*/  FMNMX.FTZ R100, R103, R100, !PT ;  /* 0x0000006467647209 */ /* 0x000fc80007810000 */
[----:B------:R-:W-:-:S04]  /*49c0*/  FMNMX.FTZ R100, R107, R100, !PT ;  /* 0x000000646b647209 */ /* 0x000fc80007810000 */
[----:B------:R-:W-:-:S04]  /*49d0*/  FMNMX.FTZ R100, R165, R100, !PT ;  /* 0x00000064a5647209 */ /* 0x000fc80007810000 */
[----:B------:R-:W-:-:S04]  /*49e0*/  FMNMX.FTZ R100, R166, R100, !PT ;  /* 0x00000064a6647209 */ /* 0x000fc80007810000 */
[----:B------:R-:W-:Y:S02]  /*49f0*/  FMNMX.FTZ R100, R188, R100, !PT ;  /* 0x00000064bc647209 */ /* 0x000fe40007810000 */
[----:B-1----:R-:W-:Y:S02]  /*4a00*/  FMNMX.FTZ R105, R105, R2, !PT ;  /* 0x0000000269697209 */ /* 0x002fe40007810000 */
[----:B------:R-:W-:Y:S02]  /*4a10*/  FMNMX.FTZ R100, R167, R100, !PT ;  /* 0x00000064a7647209 */ /* 0x000fe40007810000 */
[C---:B------:R-:W-:Y:S01]  /*4a20*/  FSETP.NEU.FTZ.AND P0, PT, R105.reuse, -INF , PT ;  /* 0xff8000006900780b */ /* 0x040fe20003f1d000 */
[----:B------:R-:W-:Y:S02]  /*4a30*/  FMUL.FTZ R2, R105, c[0x0][0x2d0] ;  /* 0x0000b40069027a20 */ /* 0x000fe40000410000 */
[----:B------:R-:W1:Y:S03]  /*4a40*/  SHFL.BFLY PT, R5, R100, 0x2, 0x1f ;  /* 0x0c401f0064057f89 */ /* 0x000e6600000e0000 */
[----:B------:R-:W-:-:S02]  /*4a50*/  FSEL R2, R2, RZ, P0 ;  /* 0x000000ff02027208 */ /* 0x000fc40000000000 */
[----:B------:R-:W-:-:S03]  /*4a60*/  FSETP.NEU.FTZ.AND P0, PT, R104, -INF , PT ;  /* 0xff8000006800780b */ /* 0x000fc60003f1d000 */
[----:B------:R-:W-:Y:S01]  /*4a70*/  FFMA.FTZ R0, R30, c[0x0][0x2d0], -R2 ;  /* 0x0000b4001e007a23 */ /* 0x000fe20000010802 */
[----:B------:R-:W-:-:S03]  /*4a80*/  FSEL R13, R13, RZ, P0 ;  /* 0x000000ff0d0d7208 */ /* 0x000fc60000000000 */
[----:B------:R2:W-:Y:S01]  /*4a90*/  MUFU.EX2 R203, R0 ;  /* 0x0000000000cb7308 */ /* 0x0005e20000000800 */
[----:B-1----:R-:W-:Y:S01]  /*4aa0*/  FMNMX.FTZ R100, R100, R5, !PT ;  /* 0x0000000564647209 */ /* 0x002fe20007810000 */
[----:B--2---:R-:W-:-:S04]  /*4ab0*/  FFMA.FTZ R0, R31, c[0x0][0x2d0], -R2 ;  /* 0x0000b4001f007a23 */ /* 0x004fc80000010802 */
[----:B------:R-:W1:Y:S02]  /*4ac0*/  SHFL.BFLY PT, R5, R100, 0x1, 0x1f ;  /* 0x0c201f0064057f89 */ /* 0x000e6400000e0000 */
[----:B------:R2:W3:Y:S02]  /*4ad0*/  MUFU.EX2 R202, R0 ;  /* 0x0000000000ca7308 */ /* 0x0004e40000000800 */
[----:B--2---:R-:W-:Y:S01]  /*4ae0*/  FFMA.FTZ R0, R33, c[0x0][0x2d0], -R2 ;  /* 0x0000b40021007a23 */ /* 0x004fe20000010802 */
[----:B---3--:R-:W-:-:S05]  /*4af0*/  F2FP.BF16.PACK_AB R9, R202, R203 ;  /* 0x000000cbca09723e */ /* 0x008fca00000010ff */
[----:B------:R2:W-:Y:S01]  /*4b00*/  MUFU.EX2 R205, R0 ;  /* 0x0000000000cd7308 */ /* 0x0005e20000000800 */
[----:B-1----:R-:W-:Y:S01]  /*4b10*/  FMNMX.FTZ R100, R100, R5, !PT ;  /* 0x0000000564647209 */ /* 0x002fe20007810000 */
[----:B------:R-:W-:-:S03]  /*4b20*/  FFMA.FTZ R5, R36, c[0x0][0x2d0], -R3 ;  /* 0x0000b40024057a23 */ /* 0x000fc60000010803 */
[C---:B------:R-:W-:Y:S01]  /*4b30*/  FSETP.NEU.FTZ.AND P0, PT, R100.reuse, -INF , PT ;  /* 0xff8000006400780b */ /* 0x040fe20003f1d000 */
[----:B------:R-:W-:Y:S02]  /*4b40*/  FMUL.FTZ R12, R100, c[0x0][0x2d0] ;  /* 0x0000b400640c7a20 */ /* 0x000fe40000410000 */
[----:B------:R1:W-:Y:S03]  /*4b50*/  MUFU.EX2 R229, R5 ;  /* 0x0000000500e57308 */ /* 0x0003e60000000800 */
[----:B------:R-:W-:Y:S01]  /*4b60*/  FSEL R12, R12, RZ, P0 ;  /* 0x000000ff0c0c7208 */ /* 0x000fe20000000000 */
[----:B--2---:R-:W-:-:S04]  /*4b70*/  FFMA.FTZ R0, R32, c[0x0][0x2d0], -R2 ;  /* 0x0000b40020007a23 */ /* 0x004fc80000010802 */
[----:B------:R2:W3:Y:S01]  /*4b80*/  MUFU.EX2 R207, R0 ;  /* 0x0000000000cf7308 */ /* 0x0004e20000000800 */
[----:B-1----:R-:W-:-:S07]  /*4b90*/  FFMA.FTZ R5, R40, c[0x0][0x2d0], -R3 ;  /* 0x0000b40028057a23 */ /* 0x002fce0000010803 */
[----:B------:R1:W4:Y:S01]  /*4ba0*/  MUFU.EX2 R226, R5 ;  /* 0x0000000500e27308 */ /* 0x0003220000000800 */
[----:B--2---:R-:W-:Y:S01]  /*4bb0*/  FFMA.FTZ R0, R45, c[0x0][0x2d0], -R3 ;  /* 0x0000b4002d007a23 */ /* 0x004fe20000010803 */
[----:B---3--:R-:W-:-:S06]  /*4bc0*/  F2FP.BF16.PACK_AB R11, R207, R205 ;  /* 0x000000cdcf0b723e */ /* 0x008fcc00000010ff */
[----:B------:R2:W-:Y:S01]  /*4bd0*/  MUFU.EX2 R232, R0 ;  /* 0x0000000000e87308 */ /* 0x0005e20000000800 */
[----:B-1----:R-:W-:Y:S01]  /*4be0*/  FFMA.FTZ R5, R42, c[0x0][0x2d0], -R3 ;  /* 0x0000b4002a057a23 */ /* 0x002fe20000010803 */
[----:B----4-:R-:W-:-:S06]  /*4bf0*/  F2FP.BF16.PACK_AB R8, R226, R229 ;  /* 0x000000e5e208723e */ /* 0x010fcc00000010ff */
[----:B------:R1:W-:Y:S01]  /*4c00*/  MUFU.EX2 R236, R5 ;  /* 0x0000000500ec7308 */ /* 0x0003e20000000800 */
[----:B--2---:R-:W-:-:S07]  /*4c10*/  FFMA.FTZ R0, R46, c[0x0][0x2d0], -R3 ;  /* 0x0000b4002e007a23 */ /* 0x004fce0000010803 */
[----:B------:R2:W3:Y:S01]  /*4c20*/  MUFU.EX2 R235, R0 ;  /* 0x0000000000eb7308 */ /* 0x0004e20000000800 */
[----:B-1----:R-:W-:-:S07]  /*4c30*/  FFMA.FTZ R5, R41, c[0x0][0x2d0], -R3 ;  /* 0x0000b40029057a23 */ /* 0x002fce0000010803 */
[----:B------:R-:W1:Y:S01]  /*4c40*/  MUFU.EX2 R237, R5 ;  /* 0x0000000500ed7308 */ /* 0x000e620000000800 */
[----:B--2---:R-:W-:Y:S01]  /*4c50*/  FFMA.FTZ R0, R47, c[0x0][0x2d0], -R3 ;  /* 0x0000b4002f007a23 */ /* 0x004fe20000010803 */
[----:B---3--:R-:W-:-:S06]  /*4c60*/  F2FP.BF16.PACK_AB R4, R235, R232 ;  /* 0x000000e8eb04723e */ /* 0x008fcc00000010ff */
[----:B------:R2:W-:Y:S01]  /*4c70*/  MUFU.EX2 R239, R0 ;  /* 0x0000000000ef7308 */ /* 0x0005e20000000800 */
[----:B-1----:R-:W-:-:S07]  /*4c80*/  F2FP.BF16.PACK_AB R10, R237, R236 ;  /* 0x000000eced0a723e */ /* 0x002fce00000010ff */
[----:B------:R-:W-:Y:S01]  /*4c90*/  HMMA.16816.F32.BF16 R16, R8, R120, RZ ;  /* 0x000000780810723c */ /* 0x000fe200000418ff */
[----:B--2---:R-:W-:-:S07]  /*4ca0*/  FFMA.FTZ R0, R48, c[0x0][0x2d0], -R3 ;  /* 0x0000b40030007a23 */ /* 0x004fce0000010803 */
        /* <DEDUP_REMOVED lines=20> */
[----:B------:R-:W-:Y:S01]  /*4df0*/  HMMA.16816.F32.BF16 R8, R8, R58, RZ ;  /* 0x0000003a0808723c */ /* 0x000fe200000418ff */
[----:B------:R1:W2:Y:S02]  /*4e00*/  MUFU.EX2 R238, R0 ;  /* 0x0000000000ee7308 */ /* 0x0002a40000000800 */
[----:B-1----:R-:W-:Y:S01]  /*4e10*/  FFMA.FTZ R0, R68, c[0x0][0x2d0], -R3 ;  /* 0x0000b40044007a23 */ /* 0x002fe20000010803 */
[----:B--2---:R-:W-:-:S05]  /*4e20*/  F2FP.BF16.PACK_AB R7, R238, R234 ;  /* 0x000000eaee07723e */ /* 0x004fca00000010ff */
[----:B------:R1:W-:Y:S02]  /*4e30*/  MUFU.EX2 R233, R0 ;  /* 0x0000000000e97308 */ /* 0x0003e40000000800 */
[C---:B------:R-:W-:Y:S08]  /*4e40*/  HMMA.16816.F32.BF16 R36, R4.reuse, R134, R36 ;  /* 0x000000860424723c */ /* 0x040ff00000041824 */
[----:B------:R-:W-:Y:S01]  /*4e50*/  HMMA.16816.F32.BF16 R16, R4, R72, R16 ;  /* 0x000000480410723c */ /* 0x000fe20000041810 */
[----:B-1----:R-:W-:-:S04]  /*4e60*/  FFMA.FTZ R0, R69, c[0x0][0x2d0], -R3 ;  /* 0x0000b40045007a23 */ /* 0x002fc80000010803 */
[----:B------:R1:W2:Y:S03]  /*4e70*/  MUFU.EX2 R230, R0 ;  /* 0x0000000000e67308 */ /* 0x0002a60000000800 */
[C---:B------:R-:W-:Y:S08]  /*4e80*/  HMMA.16816.F32.BF16 R32, R4.reuse, R88, R32 ;  /* 0x000000580420723c */ /* 0x040ff00000041820 */
[----:B------:R-:W-:Y:S01]  /*4e90*/  HMMA.16816.F32.BF16 R28, R4, R92, R28 ;  /* 0x0000005c041c723c */ /* 0x000fe2000004181c */
[----:B-1----:R-:W-:-:S07]  /*4ea0*/  FFMA.FTZ R0, R71, c[0x0][0x2d0], -R3 ;  /* 0x0000b40047007a23 */ /* 0x002fce0000010803 */
[C---:B------:R-:W-:Y:S01]  /*4eb0*/  HMMA.16816.F32.BF16 R24, R4.reuse, R116, R24 ;  /* 0x000000740418723c */ /* 0x040fe20000041818 */
[----:B------:R-:W-:Y:S01]  /*4ec0*/  FFMA.FTZ R3, R70, c[0x0][0x2d0], -R3 ;  /* 0x0000b40046037a23 */ /* 0x000fe20000010803 */
[----:B--2---:R-:W-:Y:S01]  /*4ed0*/  F2FP.BF16.PACK_AB R96, R230, R233 ;  /* 0x000000e9e660723e */ /* 0x004fe200000010ff */
[----:B------:R1:W-:Y:S05]  /*4ee0*/  MUFU.EX2 R228, R0 ;  /* 0x0000000000e47308 */ /* 0x0003ea0000000800 */
[C---:B------:R-:W-:Y:S03]  /*4ef0*/  HMMA.16816.F32.BF16 R20, R4.reuse, R132, R20 ;  /* 0x000000840414723c */ /* 0x040fe60000041814 */
[----:B------:R-:W2:Y:S05]  /*4f00*/  MUFU.EX2 R206, R3 ;  /* 0x0000000300ce7308 */ /* 0x000eaa0000000800 */
[----:B------:R-:W-:Y:S01]  /*4f10*/  HMMA.16816.F32.BF16 R84, R4, R172, R84 ;  /* 0x000000ac0454723c */ /* 0x000fe20000041854 */
[----:B-1----:R-:W-:-:S04]  /*4f20*/  FFMA.FTZ R0, R50, c[0x0][0x2d0], -R2 ;  /* 0x0000b40032007a23 */ /* 0x002fc80000010802 */
[----:B------:R1:W-:Y:S03]  /*4f30*/  MUFU.EX2 R201, R0 ;  /* 0x0000000000c97308 */ /* 0x0003e60000000800 */
[----:B------:R-:W-:Y:S01]  /*4f40*/  HMMA.16816.F32.BF16 R124, R4, R74, R124 ;  /* 0x0000004a047c723c */ /* 0x000fe2000004187c */
[----:B--2---:R-:W-:Y:S01]  /*4f50*/  F2FP.BF16.PACK_AB R98, R206, R228 ;  /* 0x000000e4ce62723e */ /* 0x004fe200000010ff */
[----:B------:R-:W-:-:S06]  /*4f60*/  @P6 IMAD.HI.U32 R3, R164, c[0x0][0x2c8], RZ ;  /* 0x0000b200a4036a27 */ /* 0x000fcc00078e00ff */
[----:B------:R-:W-:Y:S01]  /*4f70*/  HMMA.16816.F32.BF16 R140, R4, R90, R140 ;  /* 0x0000005a048c723c */ /* 0x000fe2000004188c */
[----:B------:R-:W-:Y:S02]  /*4f80*/  @P6 SHF.R.U32.HI R164, RZ, c[0x0][0x2cc], R3 ;  /* 0x0000b300ffa46a19 */ /* 0x000fe40000011603 */
[----:B------:R-:W-:-:S03]  /*4f90*/  ISETP.LE.AND P6, PT, R243, c[0x0][0x32c], PT ;  /* 0x0000cb00f3007a0c */ /* 0x000fc60003fc3270 */
[----:B------:R-:W-:Y:S02]  /*4fa0*/  IMAD.IADD R3, R241, 0x1, R164 ;  /* 0x00000001f1037824 */ /* 0x000fe400078e02a4 */
[--C-:B-1----:R-:W-:Y:S01]  /*4fb0*/  FFMA.FTZ R0, R51, c[0x0][0x2d0], -R2.reuse ;  /* 0x0000b40033007a23 */ /* 0x102fe20000010802 */
[C---:B------:R-:W-:Y:S03]  /*4fc0*/  HMMA.16816.F32.BF16 R156, R4.reuse, R94, R156 ;  /* 0x0000005e049c723c */ /* 0x040fe6000004189c */
[----:B------:R1:W2:Y:S05]  /*4fd0*/  MUFU.EX2 R200, R0 ;  /* 0x0000000000c87308 */ /* 0x0002aa0000000800 */
[C---:B------:R-:W-:Y:S08]  /*4fe0*/  HMMA.16816.F32.BF16 R64, R4.reuse, R118, R64 ;  /* 0x000000760440723c */ /* 0x040ff00000041840 */
[----:B------:R-:W-:Y:S01]  /*4ff0*/  HMMA.16816.F32.BF16 R8, R4, R174, R8 ;  /* 0x000000ae0408723c */ /* 0x000fe20000041808 */
[--C-:B-1----:R-:W-:Y:S01]  /*5000*/  FFMA.FTZ R0, R52, c[0x0][0x2d0], -R2.reuse ;  /* 0x0000b40034007a23 */ /* 0x102fe20000010802 */
[----:B--2---:R-:W-:Y:S01]  /*5010*/  F2FP.BF16.PACK_AB R97, R200, R201 ;  /* 0x000000c9c861723e */ /* 0x004fe200000010ff */
[----:B------:R-:W-:-:S02]  /*5020*/  FFMA.FTZ R2, R53, c[0x0][0x2d0], -R2 ;  /* 0x0000b40035027a23 */ /* 0x000fc40000010802 */
[----:B------:R1:W-:Y:S08]  /*5030*/  MUFU.EX2 R199, R0 ;  /* 0x0000000000c77308 */ /* 0x0003f00000000800 */
[----:B------:R-:W2:Y:S01]  /*5040*/  MUFU.EX2 R198, R2 ;  /* 0x0000000200c67308 */ /* 0x000ea20000000800 */
[----:B-1----:R-:W-:-:S07]  /*5050*/  FFMA.FTZ R0, R44, c[0x0][0x2d0], -R13 ;  /* 0x0000b4002c007a23 */ /* 0x002fce000001080d */
[----:B------:R1:W-:Y:S01]  /*5060*/  MUFU.EX2 R197, R0 ;  /* 0x0000000000c57308 */ /* 0x0003e20000000800 */
[----:B--2---:R-:W-:-:S07]  /*5070*/  F2FP.BF16.PACK_AB R99, R198, R199 ;  /* 0x000000c7c663723e */ /* 0x004fce00000010ff */
[----:B------:R-:W-:Y:S01]  /*5080*/  HMMA.16816.F32.BF16 R112, R96, R108, R16 ;  /* 0x0000006c6070723c */ /* 0x000fe20000041810 */
[----:B-1----:R-:W-:-:S07]  /*5090*/  FFMA.FTZ R0, R54, c[0x0][0x2d0], -R13 ;  /* 0x0000b40036007a23 */ /* 0x002fce000001080d */
[C---:B------:R-:W-:Y:S01]  /*50a0*/  HMMA.16816.F32.BF16 R128, R96.reuse, R160, R32 ;  /* 0x000000a06080723c */ /* 0x040fe20000041820 */
[----:B------:R1:W2:Y:S07]  /*50b0*/  MUFU.EX2 R194, R0 ;  /* 0x0000000000c27308 */ /* 0x0002ae0000000800 */
[C---:B------:R-:W-:Y:S08]  /*50c0*/  HMMA.16816.F32.BF16 R144, R96.reuse, R168, R28 ;  /* 0x000000a86090723c */ /* 0x040ff0000004181c */
[----:B------:R-:W-:Y:S01]  /*50d0*/  HMMA.16816.F32.BF16 R52, R96, R176, R24 ;  /* 0x000000b06034723c */ /* 0x000fe20000041818 */
[----:B-1----:R-:W-:Y:S01]  /*50e0*/  FFMA.FTZ R0, R82, c[0x0][0x2d0], -R13 ;  /* 0x0000b40052007a23 */ /* 0x002fe2000001080d */
[----:B--2---:R-:W-:-:S03]  /*50f0*/  F2FP.BF16.PACK_AB R4, R194, R197 ;  /* 0x000000c5c204723e */ /* 0x004fc600000010ff */
[----:B------:R1:W-:Y:S03]  /*5100*/  MUFU.EX2 R195, R0 ;  /* 0x0000000000c37308 */ /* 0x0003e60000000800 */
[C---:B------:R-:W-:Y:S08]  /*5110*/  HMMA.16816.F32.BF16 R68, R96.reuse, R180, R20 ;  /* 0x000000b46044723c */ /* 0x040ff00000041814 */
        /* <DEDUP_REMOVED lines=9> */
[----:B------:R-:W-:Y:S01]  /*51b0*/  HMMA.16816.F32.BF16 R64, R96, R178, R64 ;  /* 0x000000b26040723c */ /* 0x000fe20000041840 */
[----:B-1----:R-:W-:-:S04]  /*51c0*/  FFMA.FTZ R0, R49, c[0x0][0x2d0], -R12 ;  /* 0x0000b40031007a23 */ /* 0x002fc8000001080c */
[----:B------:R1:W2:Y:S02]  /*51d0*/  MUFU.EX2 R51, R0 ;  /* 0x0000000000337308 */ /* 0x0002a40000000800 */
[----:B-1----:R-:W-:Y:S01]  /*51e0*/  FFMA.FTZ R0, R80, c[0x0][0x2d0], -R12 ;  /* 0x0000b40050007a23 */ /* 0x002fe2000001080c */
[----:B--2---:R-:W-:-:S05]  /*51f0*/  F2FP.BF16.PACK_AB R5, R51, R44 ;  /* 0x0000002c3305723e */ /* 0x004fca00000010ff */
[----:B------:R1:W-:Y:S02]  /*5200*/  MUFU.EX2 R193, R0 ;  /* 0x0000000000c17308 */ /* 0x0003e40000000800 */
[----:B-1----:R-:W-:Y:S02]  /*5210*/  FFMA.FTZ R0, R81, c[0x0][0x2d0], -R12 ;  /* 0x0000b40051007a23 */ /* 0x002fe4000001080c */
[C---:B------:R-:W-:Y:S04]  /*5220*/  HMMA.16816.F32.BF16 R80, R96.reuse, R182, R36 ;  /* 0x000000b66050723c */ /* 0x040fe80000041824 */
[----:B------:R1:W2:Y:S04]  /*5230*/  MUFU.EX2 R50, R0 ;  /* 0x0000000000327308 */ /* 0x0002a80000000800 */
[----:B------:R-:W-:Y:S01]  /*5240*/  HMMA.16816.F32.BF16 R96, R96, R186, R8 ;  /* 0x000000ba6060723c */ /* 0x000fe20000041808 */
[----:B-1----:R-:W-:Y:S01]  /*5250*/  FFMA.FTZ R0, R148, c[0x0][0x2d0], -R13 ;  /* 0x0000b40094007a23 */ /* 0x002fe2000001080d */
[----:B--2---:R-:W-:-:S03]  /*5260*/  F2FP.BF16.PACK_AB R7, R50, R193 ;  /* 0x000000c13207723e */ /* 0x004fc600000010ff */
[----:B------:R1:W-:Y:S04]  /*5270*/  MUFU.EX2 R48, R0 ;  /* 0x0000000000307308 */ /* 0x0003e80000000800 */
[C---:B------:R-:W-:Y:S08]  /*5280*/  HMMA.16816.F32.BF16 R32, R4.reuse, R120, RZ ;  /* 0x000000780420723c */ /* 0x040ff000000418ff */
[----:B------:R-:W-:Y:S01]  /*5290*/  HMMA.16816.F32.BF16 R24, R4, R136, RZ ;  /* 0x000000880418723c */ /* 0x000fe200000418ff */
[----:B-1----:R-:W-:-:S04]  /*52a0*/  FFMA.FTZ R0, R149, c[0x0][0x2d0], -R13 ;  /* 0x0000b40095007a23 */ /* 0x002fc8000001080d */
[----:B------:R1:W2:Y:S03]  /*52b0*/  MUFU.EX2 R47, R0 ;  /* 0x00000000002f7308 */ /* 0x0002a60000000800 */
[C---:B------:R-:W-:Y:S08]  /*52c0*/  HMMA.16816.F32.BF16 R8, R4.reuse, R152, RZ ;  /* 0x000000980408723c */ /* 0x040ff000000418ff */
[----:B------:R-:W-:Y:S01]  /*52d0*/  HMMA.16816.F32.BF16 R16, R4, R60, RZ ;  /* 0x0000003c0410723c */ /* 0x000fe200000418ff */
[----:B-1----:R-:W-:-:S07]  /*52e0*/  FFMA.FTZ R0, R150, c[0x0][0x2d0], -R13 ;  /* 0x0000b40096007a23 */ /* 0x002fce000001080d */
[C---:B------:R-:W-:Y:S01]  /*52f0*/  HMMA.16816.F32.BF16 R20, R4.reuse, R76, RZ ;  /* 0x0000004c0414723c */ /* 0x040fe200000418ff */
[----:B------:R1:W-:Y:S07]  /*5300*/  MUFU.EX2 R46, R0 ;  /* 0x00000000002e7308 */ /* 0x0003ee0000000800 */
[C---:B------:R-:W-:Y:S08]  /*5310*/  HMMA.16816.F32.BF16 R120, R4.reuse, R122, RZ ;  /* 0x0000007a0478723c */ /* 0x040ff000000418ff */
[----:B------:R-:W-:Y:S01]  /*5320*/  HMMA.16816.F32.BF16 R136, R4, R138, RZ ;  /* 0x0000008a0488723c */ /* 0x000fe200000418ff */
[----:B-1----:R-:W-:-:S04]  /*5330*/  FFMA.FTZ R0, R151, c[0x0][0x2d0], -R13 ;  /* 0x0000b40097007a23 */ /* 0x002fc8000001080d */
[----:B------:R1:W3:Y:S03]  /*5340*/  MUFU.EX2 R49, R0 ;  /* 0x0000000000317308 */ /* 0x0002e60000000800 */
        /* <DEDUP_REMOVED lines=8> */
[----:B------:R1:W4:Y:S02]  /*53d0*/  MUFU.EX2 R15, R0 ;  /* 0x00000000000f7308 */ /* 0x0003240000000800 */
[----:B--2---:R-:W-:Y:S02]  /*53e0*/  F2FP.BF16.PACK_AB R4, R47, R48 ;  /* 0x000000302f04723e */ /* 0x004fe400000010ff */
[----:B---3--:R-:W-:Y:S01]  /*53f0*/  F2FP.BF16.PACK_AB R6, R49, R46 ;  /* 0x0000002e3106723e */ /* 0x008fe200000010ff */
[----:B-1----:R-:W-:Y:S01]  /*5400*/  FFMA.FTZ R0, R103, c[0x0][0x2d0], -R12 ;  /* 0x0000b40067007a23 */ /* 0x002fe2000001080c */
[----:B----4-:R-:W-:-:S03]  /*5410*/  F2FP.BF16.PACK_AB R5, R15, R14 ;  /* 0x0000000e0f05723e */ /* 0x010fc600000010ff */
[----:B------:R1:W-:Y:S02]  /*5420*/  MUFU.EX2 R36, R0 ;  /* 0x0000000000247308 */ /* 0x0003e40000000800 */
[----:B-1----:R-:W-:-:S06]  /*5430*/  FFMA.FTZ R0, R107, c[0x0][0x2d0], -R12 ;  /* 0x0000b4006b007a23 */ /* 0x002fcc000001080c */
        /* <DEDUP_REMOVED lines=12> */
[----:B--2---:R-:W-:Y:S01]  /*5500*/  F2FP.BF16.PACK_AB R92, R39, R38 ;  /* 0x00000026275c723e */ /* 0x004fe200000010ff */
[----:B------:R1:W-:Y:S06]  /*5510*/  MUFU.EX2 R45, R0 ;  /* 0x00000000002d7308 */ /* 0x0003ec0000000800 */
        /* <DEDUP_REMOVED lines=12> */
[----:B-1----:R-:W-:-:S06]  /*55e0*/  FFMA.FTZ R0, R166, c[0x0][0x2d0], -R12 ;  /* 0x0000b400a6007a23 */ /* 0x002fcc000001080c */
[----:B------:R-:W-:Y:S01]  /*55f0*/  FADD.FTZ R5, R229, R226 ;  /* 0x000000e2e5057221 */ /* 0x000fe20000010000 */
[----:B------:R-:W1:Y:S01]  /*5600*/  MUFU.EX2 R8, R0 ;  /* 0x0000000000087308 */ /* 0x000e620000000800 */
[----:B------:R-:W-:Y:S02]  /*5610*/  FADD.FTZ R7, R203, R202 ;  /* 0x000000cacb077221 */ /* 0x000fe40000010000 */
[----:B------:R-:W-:Y:S02]  /*5620*/  FADD.FTZ R6, R197, R194 ;  /* 0x000000c2c5067221 */ /* 0x000fe40000010000 */
[----:B------:R-:W-:Y:S02]  /*5630*/  FADD.FTZ R4, R44, R51 ;  /* 0x000000332c047221 */ /* 0x000fe40000010000 */
[----:B------:R-:W-:Y:S02]  /*5640*/  FADD.FTZ R5, R236, R5 ;  /* 0x00000005ec057221 */ /* 0x000fe40000010000 */
[----:B------:R-:W-:-:S02]  /*5650*/  FADD.FTZ R7, R205, R7 ;  /* 0x00000007cd077221 */ /* 0x000fc40000010000 */
[----:B------:R-:W-:Y:S02]  /*5660*/  FADD.FTZ R6, R195, R6 ;  /* 0x00000006c3067221 */ /* 0x000fe40000010000 */
[----:B------:R-:W-:Y:S02]  /*5670*/  FADD.FTZ R4, R193, R4 ;  /* 0x00000004c1047221 */ /* 0x000fe40000010000 */
[----:B------:R-:W-:Y:S01]  /*5680*/  FADD.FTZ R5, R237, R5 ;  /* 0x00000005ed057221 */ /* 0x000fe20000010000 */
[----:B-1----:R-:W-:Y:S01]  /*5690*/  F2FP.BF16.PACK_AB R93, R8, R9 ;  /* 0x00000009085d723e */ /* 0x002fe200000010ff */
[----:B------:R-:W-:Y:S02]  /*56a0*/  FADD.FTZ R7, R207, R7 ;  /* 0x00000007cf077221 */ /* 0x000fe40000010000 */
[----:B------:R-:W-:Y:S02]  /*56b0*/  FADD.FTZ R6, R196, R6 ;  /* 0x00000006c4067221 */ /* 0x000fe40000010000 */
[----:B------:R-:W-:-:S02]  /*56c0*/  FADD.FTZ R4, R50, R4 ;  /* 0x0000000432047221 */ /* 0x000fc40000010000 */
[----:B------:R-:W-:Y:S02]  /*56d0*/  FADD.FTZ R5, R232, R5 ;  /* 0x00000005e8057221 */ /* 0x000fe40000010000 */
[----:B------:R-:W-:Y:S02]  /*56e0*/  FADD.FTZ R11, R204, R7 ;  /* 0x00000007cc0b7221 */ /* 0x000fe40000010000 */
[----:B------:R-:W-:Y:S02]  /*56f0*/  FFMA.FTZ R0, R188, c[0x0][0x2d0], -R12 ;  /* 0x0000b400bc007a23 */ /* 0x000fe4000001080c */
[----:B------:R-:W-:Y:S02]  /*5700*/  FADD.FTZ R10, R48, R6 ;  /* 0x00000006300a7221 */ /* 0x000fe40000010000 */
[----:B------:R-:W-:Y:S01]  /*5710*/  FADD.FTZ R6, R14, R4 ;  /* 0x000000040e067221 */ /* 0x000fe20000010000 */
[----:B------:R1:W-:Y:S01]  /*5720*/  MUFU.EX2 R2, R0 ;  /* 0x0000000000027308 */ /* 0x0003e20000000800 */
[----:B------:R-:W-:-:S02]  /*5730*/  FADD.FTZ R7, R235, R5 ;  /* 0x00000005eb077221 */ /* 0x000fc40000010000 */
[----:B------:R-:W-:Y:S02]  /*5740*/  FADD.FTZ R5, R231, R11 ;  /* 0x0000000be7057221 */ /* 0x000fe40000010000 */
[----:B------:R-:W-:Y:S02]  /*5750*/  FADD.FTZ R4, R47, R10 ;  /* 0x0000000a2f047221 */ /* 0x000fe40000010000 */
[----:B------:R-:W-:Y:S02]  /*5760*/  FADD.FTZ R6, R15, R6 ;  /* 0x000000060f067221 */ /* 0x000fe40000010000 */
[----:B------:R-:W-:Y:S02]  /*5770*/  FADD.FTZ R11, R239, R7 ;  /* 0x00000007ef0b7221 */ /* 0x000fe40000010000 */
[----:B------:R-:W-:Y:S02]  /*5780*/  FADD.FTZ R10, R234, R5 ;  /* 0x00000005ea0a7221 */ /* 0x000fe40000010000 */
[----:B------:R-:W-:-:S02]  /*5790*/  FADD.FTZ R7, R46, R4 ;  /* 0x000000042e077221 */ /* 0x000fc40000010000 */
[----:B------:R-:W-:Y:S02]  /*57a0*/  FADD.FTZ R4, R36, R6 ;  /* 0x0000000624047221 */ /* 0x000fe40000010000 */
[----:B-1----:R-:W-:Y:S02]  /*57b0*/  FFMA.FTZ R0, R167, c[0x0][0x2d0], -R12 ;  /* 0x0000b400a7007a23 */ /* 0x002fe4000001080c */
[----:B------:R-:W-:Y:S02]  /*57c0*/  FADD.FTZ R5, R240, R11 ;  /* 0x0000000bf0057221 */ /* 0x000fe40000010000 */
[----:B------:R-:W-:Y:S02]  /*57d0*/  FADD.FTZ R6, R238, R10 ;  /* 0x0000000aee067221 */ /* 0x000fe40000010000 */
[----:B------:R-:W1:Y:S01]  /*57e0*/  MUFU.EX2 R0, R0 ;  /* 0x0000000000007308 */ /* 0x000e620000000800 */
[----:B------:R-:W-:Y:S02]  /*57f0*/  FADD.FTZ R7, R49, R7 ;  /* 0x0000000731077221 */ /* 0x000fe40000010000 */
[----:B------:R-:W-:-:S02]  /*5800*/  FADD.FTZ R4, R37, R4 ;  /* 0x0000000425047221 */ /* 0x000fc40000010000 */
[----:B------:R-:W-:Y:S02]  /*5810*/  FADD.FTZ R5, R233, R5 ;  /* 0x00000005e9057221 */ /* 0x000fe40000010000 */
[----:B------:R-:W-:Y:S02]  /*5820*/  FADD.FTZ R6, R201, R6 ;  /* 0x00000006c9067221 */ /* 0x000fe40000010000 */
[----:B------:R-:W-:Y:S02]  /*5830*/  FADD.FTZ R7, R38, R7 ;  /* 0x0000000726077221 */ /* 0x000fe40000010000 */
[----:B------:R-:W-:Y:S02]  /*5840*/  FADD.FTZ R9, R9, R4 ;  /* 0x0000000409097221 */ /* 0x000fe40000010000 */
[----:B------:R-:W-:Y:S02]  /*5850*/  FADD.FTZ R4, R230, R5 ;  /* 0x00000005e6047221 */ /* 0x000fe40000010000 */
[----:B------:R-:W-:Y:S01]  /*5860*/  FADD.FTZ R5, R200, R6 ;  /* 0x00000006c8057221 */ /* 0x000fe20000010000 */
[----:B-1----:R-:W-:Y:S01]  /*5870*/  F2FP.BF16.PACK_AB R95, R0, R2 ;  /* 0x00000002005f723e */ /* 0x002fe200000010ff */
        /* <DEDUP_REMOVED lines=9> */
[----:B------:R-:W-:Y:S01]  /*5910*/  HMMA.16816.F32.BF16 R120, R92, R110, R120 ;  /* 0x0000006e5c78723c */ /* 0x000fe20000041878 */
[----:B------:R-:W-:Y:S01]  /*5920*/  FADD.FTZ R2, R13, R6 ;  /* 0x000000060d027221 */ /* 0x000fe20000010000 */
[----:B------:R-:W-:Y:S01]  /*5930*/  STL [R1+0x8], R7 ;  /* 0x0000080701007387 */ /* 0x000fe20000100800 */
[----:B------:R-:W-:-:S03]  /*5940*/  FADD.FTZ R0, R0, R8 ;  /* 0x0000000800007221 */ /* 0x000fc60000010000 */
[----:B------:R-:W-:Y:S02]  /*5950*/  STL [R1+0x4], R4 ;  /* 0x0000040401007387 */ /* 0x000fe40000100800 */
[C---:B------:R-:W-:Y:S02]  /*5960*/  HMMA.16816.F32.BF16 R132, R92.reuse, R160, R24 ;  /* 0x000000a05c84723c */ /* 0x040fe40000041818 */
[----:B------:R1:W-:Y:S04]  /*5970*/  STL [R1+0xc], R2 ;  /* 0x00000c0201007387 */ /* 0x0003e80000100800 */
[----:B------:R2:W-:Y:S02]  /*5980*/  STL [R1+0x10], R0 ;  /* 0x0000100001007387 */ /* 0x0005e40000100800 */
[C---:B------:R-:W-:Y:S08]  /*5990*/  HMMA.16816.F32.BF16 R136, R92.reuse, R162, R136 ;  /* 0x000000a25c88723c */ /* 0x040ff00000041888 */
[C---:B------:R-:W-:Y:S08]  /*59a0*/  HMMA.16816.F32.BF16 R148, R92.reuse, R168, R148 ;  /* 0x000000a85c94723c */ /* 0x040ff00000041894 */
[----:B------:R-:W-:Y:S01]  /*59b0*/  HMMA.16816.F32.BF16 R152, R92, R170, R152 ;  /* 0x000000aa5c98723c */ /* 0x000fe20000041898 */
[----:B-1----:R-:W-:-:S07]  /*59c0*/  IADD3 R2, R3, c[0x0][0x328], RZ ;  /* 0x0000ca0003027a10 */ /* 0x002fce0007ffe0ff */
[C---:B------:R-:W-:Y:S08]  /*59d0*/  HMMA.16816.F32.BF16 R56, R92.reuse, R176, R16 ;  /* 0x000000b05c38723c */ /* 0x040ff00000041810 */
[C---:B------:R-:W-:Y:S08]  /*59e0*/  HMMA.16816.F32.BF16 R60, R92.reuse, R178, R60 ;  /* 0x000000b25c3c723c */ /* 0x040ff0000004183c */
[C---:B------:R-:W-:Y:S08]  /*59f0*/  HMMA.16816.F32.BF16 R72, R92.reuse, R180, R20 ;  /* 0x000000b45c48723c */ /* 0x040ff00000041814 */
[C---:B------:R-:W-:Y:S08]  /*5a00*/  HMMA.16816.F32.BF16 R76, R92.reuse, R182, R76 ;  /* 0x000000b65c4c723c */ /* 0x040ff0000004184c */
[C---:B------:R-:W-:Y:S08]  /*5a10*/  HMMA.16816.F32.BF16 R88, R92.reuse, R184, R28 ;  /* 0x000000b85c58723c */ /* 0x040ff0000004181c */
[----:B------:R-:W-:Y:S01]  /*5a20*/  HMMA.16816.F32.BF16 R92, R92, R186, R40 ;  /* 0x000000ba5c5c723c */ /* 0x000fe20000041828 */
[----:B------:R-:W-:Y:S07]  /*5a30*/  @!P6 BRA `(.L_x_188) ;  /* 0x000001100000e947 */ /* 0x000fee0003800000 */
[C---:B--2---:R-:W-:Y:S02]  /*5a40*/  ISETP.GT.AND P0, PT, R3.reuse, RZ, PT ;  /* 0x000000ff0300720c */ /* 0x044fe40003f04270 */
[----:B------:R-:W-:-:S11]  /*5a50*/  IADD3 R0, R3, -0x1, RZ ;  /* 0xffffffff03007810 */ /* 0x000fd60007ffe0ff */
[----:B------:R-:W-:Y:S05]  /*5a60*/  @P0 BRA `(.L_x_189) ;  /* 0x0000007000000947 */ /* 0x000fea0003800000 */
[----:B------:R-:W-:Y:S02]  /*5a70*/  IMAD.MOV.U32 R4, RZ, RZ, 0x1 ;  /* 0x00000001ff047424 */ /* 0x000fe400078e00ff */
[----:B------:R-:W-:-:S03]  /*5a80*/  IMAD.MOV R0, RZ, RZ, -R3 ;  /* 0x000000ffff007224 */ /* 0x000fc600078e0a03 */
[----:B------:R-:W-:-:S13]  /*5a90*/  ISETP.NE.AND P0, PT, R4, c[0x0][0x32c], PT ;  /* 0x0000cb0004007a0c */ /* 0x000fda0003f05270 */
[----:B------:R-:W-:-:S05]  /*5aa0*/  @P0 IMAD.HI.U32 R3, R0, c[0x0][0x330], RZ ;  /* 0x0000cc0000030a27 */ /* 0x000fca00078e00ff */
[----:B------:R-:W-:-:S04]  /*5ab0*/  @P0 SHF.R.U32.HI R0, RZ, c[0x0][0x334], R3 ;  /* 0x0000cd00ff000a19 */ /* 0x000fc80000011603 */
[----:B------:R-:W-:Y:S01]  /*5ac0*/  LOP3.LUT R0, RZ, R0, RZ, 0x33, !PT ;  /* 0x00000000ff007212 */ /* 0x000fe200078e33ff */
[----:B------:R-:W-:Y:S05]  /*5ad0*/  BRA `(.L_x_190) ;  /* 0x0000004000007947 */ /* 0x000fea0003800000 */
.L_x_189:
[----:B------:R-:W-:-:S04]  /*5ae0*/  MOV R3, 0x1 ;  /* 0x0000000100037802 */ /* 0x000fc80000000f00 */
[----:B------:R-:W-:-:S13]  /*5af0*/  ISETP.NE.AND P0, PT, R3, c[0x0][0x32c], PT ;  /* 0x0000cb0003007a0c */ /* 0x000fda0003f05270 */
[----:B------:R-:W-:-:S05]  /*5b00*/  @P0 IMAD.HI.U32 R3, R0, c[0x0][0x330], RZ ;  /* 0x0000cc0000030a27 */ /* 0x000fca00078e00ff */
[----:B------:R-:W-:Y:S02]  /*5b10*/  @P0 SHF.R.U32.HI R0, RZ, c[0x0][0x334], R3 ;  /* 0x0000cd00ff000a19 */ /* 0x000fe40000011603 */
.L_x_190:
[----:B------:R-:W-:-:S05]  /*5b20*/  MOV R3, c[0x0][0x32c] ;  /* 0x0000cb0000037a02 */ /* 0x000fca0000000f00 */
[----:B------:R-:W-:-:S05]  /*5b30*/  IMAD R0, R0, R3, c[0x0][0x32c] ;  /* 0x0000cb0000007624 */ /* 0x000fca00078e0203 */
[----:B------:R-:W-:-:S05]  /*5b40*/  IMNMX R2, R2, R0, PT ;  /* 0x0000000002027217 */ /* 0x000fca0003800200 */
.L_x_188:
[----:B--2---:R-:W-:-:S05]  /*5b50*/  IMAD.HI R2, R2, 0x2aaaaaab, RZ ;  /* 0x2aaaaaab02027827 */ /* 0x004fca00078e02ff */
[----:B------:R-:W-:-:S04]  /*5b60*/  SHF.R.U32.HI R0, RZ, 0x1f, R2 ;  /* 0x0000001fff007819 */ /* 0x000fc80000011602 */
[----:B------:R-:W-:-:S04]  /*5b70*/  LEA.HI.SX32 R2, R2, R0, 0x1d ;  /* 0x0000000002027211 */ /* 0x000fc800078feaff */
[----:B------:R-:W-:-:S04]  /*5b80*/  IMNMX R252, R242, R2, !PT ;  /* 0x00000002f2fc7217 */ /* 0x000fc80007800200 */
[----:B------:R-:W-:-:S13]  /*5b90*/  ISETP.GE.AND P0, PT, R224, R252, PT ;  /* 0x000000fce000720c */ /* 0x000fda0003f06270 */
[----:B------:R-:W-:Y:S05]  /*5ba0*/  @!P0 BRA `(.L_x_191) ;  /* 0x0000475000008947 */ /* 0x000fea0003800000 */
[----:B------:R-:W2:Y:S04]  /*5bb0*/  LDL R8, [R1+0x2c] ;  /* 0x00002c0001087983 */ /* 0x000ea80000100800 */
[----:B------:R-:W3:Y:S01]  /*5bc0*/  LDL R5, [R1+0x28] ;  /* 0x0000280001057983 */ /* 0x000ee20000100800 */
[----:B------:R-:W-:Y:S01]  /*5bd0*/  SHF.R.S32.HI R3, RZ, 0x1f, R227 ;  /* 0x0000001fff037819 */ /* 0x000fe200000114e3 */
[----:B------:R-:W-:Y:S01]  /*5be0*/  IMAD.MOV.U32 R103, RZ, RZ, R105 ;  /* 0x000000ffff677224 */ /* 0x000fe200078e0069 */
[C---:B------:R-:W-:Y:S01]  /*5bf0*/  IADD3 R6, R227.reuse, 0x20, RZ ;  /* 0x00000020e3067810 */ /* 0x040fe20007ffe0ff */
[----:B------:R-:W-:Y:S01]  /*5c00*/  IMAD.MOV.U32 R101, RZ, RZ, R106 ;  /* 0x000000ffff657224 */ /* 0x000fe200078e006a */
[C---:B------:R-:W-:Y:S01]  /*5c10*/  SHF.L.U64.HI R228, R227.reuse, 0x1, R3 ;  /* 0x00000001e3e47819 */ /* 0x040fe20000010203 */
[----:B------:R-:W-:Y:S01]  /*5c20*/  IMAD.MOV.U32 R108, RZ, RZ, R100 ;  /* 0x000000ffff6c7224 */ /* 0x000fe200078e0064 */
[C---:B------:R-:W-:Y:S01]  /*5c30*/  IADD3 R3, R227.reuse, 0x40, RZ ;  /* 0x00000040e3037810 */ /* 0x040fe20007ffe0ff */
[----:B------:R-:W-:Y:S01]  /*5c40*/  IMAD.MOV.U32 R107, RZ, RZ, R104 ;  /* 0x000000ffff6b7224 */ /* 0x000fe200078e0068 */
[C---:B------:R-:W-:Y:S01]  /*5c50*/  IADD3 R4, R227.reuse, 0x40, RZ ;  /* 0x00000040e3047810 */ /* 0x040fe20007ffe0ff */
[----:B------:R-:W-:Y:S01]  /*5c60*/  IMAD.MOV.U32 R226, RZ, RZ, R224 ;  /* 0x000000ffffe27224 */ /* 0x000fe200078e00e0 */
[----:B------:R-:W-:Y:S01]  /*5c70*/  SHF.R.S32.HI R3, RZ, 0x1f, R3 ;  /* 0x0000001fff037819 */ /* 0x000fe20000011403 */
[C---:B------:R-:W-:Y:S01]  /*5c80*/  IMAD.SHL.U32 R0, R227.reuse, 0x2, RZ ;  /* 0x00000002e3007824 */ /* 0x040fe200078e00ff */
[----:B------:R-:W-:-:S02]  /*5c90*/  IADD3 R7, R227, 0x20, RZ ;  /* 0x00000020e3077810 */ /* 0x000fc40007ffe0ff */
[----:B------:R-:W-:Y:S02]  /*5ca0*/  SHF.R.S32.HI R6, RZ, 0x1f, R6 ;  /* 0x0000001fff067819 */ /* 0x000fe40000011406 */
[----:B------:R-:W-:Y:S02]  /*5cb0*/  LEA.HI R3, R3, R4, RZ, 0x3 ;  /* 0x0000000403037211 */ /* 0x000fe400078f18ff */
[----:B------:R-:W-:Y:S02]  /*5cc0*/  LEA.HI R6, R6, R7, RZ, 0x3 ;  /* 0x0000000706067211 */ /* 0x000fe400078f18ff */
[----:B------:R-:W-:Y:S02]  /*5cd0*/  LOP3.LUT R3, R3, 0xfffffff8, RZ, 0xc0, !PT ;  /* 0xfffffff803037812 */ /* 0x000fe400078ec0ff */
[----:B------:R-:W-:-:S03]  /*5ce0*/  LOP3.LUT R6, R6, 0xfffffff8, RZ, 0xc0, !PT ;  /* 0xfffffff806067812 */ /* 0x000fc600078ec0ff */
[C---:B------:R-:W-:Y:S02]  /*5cf0*/  IMAD.SHL.U32 R232, R3.reuse, 0x2, RZ ;  /* 0x0000000203e87824 */ /* 0x040fe400078e00ff */
[C---:B------:R-:W-:Y:S01]  /*5d00*/  IMAD.SHL.U32 R230, R6.reuse, 0x2, RZ ;  /* 0x0000000206e67824 */ /* 0x040fe200078e00ff */
[----:B--2---:R-:W-:Y:S02]  /*5d10*/  SHF.L.U64.HI R229, R6, 0x1, R8 ;  /* 0x0000000106e57819 */ /* 0x004fe40000010208 */
[----:B---3--:R-:W-:Y:S02]  /*5d20*/  SHF.L.U64.HI R231, R3, 0x1, R5 ;  /* 0x0000000103e77819 */ /* 0x008fe40000010205 */
.L_x_212:
[----:B------:R-:W2:Y:S01]  /*5d30*/  LDL R0, [R1+0x14] ;  /* 0x0000140001007983 */ /* 0x000ea20000100800 */
[----:B------:R-:W-:Y:S04]  /*5d40*/  DEPBAR.LE SB0, 0x0 ;  /* 0x000080000000791a */ /* 0x000fe80000000000 */
[----:B------:R-:W-:Y:S06]  /*5d50*/  BAR.SYNC.DEFER_BLOCKING 0x0 ;  /* 0x0000000000007b1d */ /* 0x000fec0000010000 */
        /* <DEDUP_REMOVED lines=8> */
[----:B------:R1:W1:Y:S04]  /*5de0*/  LDSM.16.M88.4 R176, [R221] ;  /* 0x00000000ddb0783b */ /* 0x0002680000000200 */
[----:B------:R1:W1:Y:S01]  /*5df0*/  LDSM.16.M88.4 R180, [R220] ;  /* 0x00000000dcb4783b */ /* 0x0002620000000200 */
[----:B--2---:R-:W-:Y:S11]  /*5e00*/  ISETP.GT.AND P0, PT, R0, R226, PT ;  /* 0x000000e20000720c */ /* 0x004ff60003f04270 */
[----:B------:R-:W-:Y:S02]  /*5e10*/  @!UPT UIADD3 URZ, URZ, URZ, URZ ;  /* 0x0000003f3f3ff290 */ /* 0x000fe4000fffe03f */
[----:B------:R-:W-:-:S05]  /*5e20*/  @P0 BRA `(.L_x_192) ;  /* 0x0000039000000947 */ /* 0x000fca0003800000 */
[----:B-1-34-:R-:W-:Y:S01]  /*5e30*/  SHF.R.S32.HI R0, RZ, 0x1f, R225 ;  /* 0x0000001fff007819 */ /* 0x01afe200000114e1 */
[----:B------:R-:W-:Y:S01]  /*5e40*/  IMAD.WIDE.U32 R2, R225, c[0x0][0x208], RZ ;  /* 0x00008200e1027a25 */ /* 0x000fe200078e00ff */
[----:B------:R-:W-:Y:S01]  /*5e50*/  SHF.R.S32.HI R4, RZ, 0x1f, R222 ;  /* 0x0000001fff047819 */ /* 0x000fe200000114de */
[----:B------:R-:W1:Y:S01]  /*5e60*/  S2R R11, SR_TID.X ;  /* 0x00000000000b7919 */ /* 0x000e620000002100 */
[C---:B------:R-:W-:Y:S01]  /*5e70*/  ISETP.GE.AND P1, PT, R227.reuse, c[0x0][0x1d4], PT ;  /* 0x00007500e3007a0c */ /* 0x040fe20003f26270 */
[----:B------:R-:W-:Y:S01]  /*5e80*/  IMAD R0, R0, c[0x0][0x208], RZ ;  /* 0x0000820000007a24 */ /* 0x000fe200078e02ff */
[C---:B------:R-:W-:Y:S01]  /*5e90*/  IADD3 R13, R227.reuse, 0x20, RZ ;  /* 0x00000020e30d7810 */ /* 0x040fe20007ffe0ff */
[----:B------:R-:W-:Y:S01]  /*5ea0*/  IMAD R4, R4, c[0x0][0x218], RZ ;  /* 0x0000860004047a24 */ /* 0x000fe200078e02ff */
[----:B------:R-:W-:Y:S01]  /*5eb0*/  IADD3 R12, R227, 0x40, RZ ;  /* 0x00000040e30c7810 */ /* 0x000fe20007ffe0ff */
[----:B------:R-:W-:Y:S01]  /*5ec0*/  IMAD R0, R225, c[0x0][0x20c], R0 ;  /* 0x00008300e1007a24 */ /* 0x000fe200078e0200 */
[----:B------:R-:W-:Y:S01]  /*5ed0*/  ISETP.GE.AND P3, PT, R13, c[0x0][0x1d4], PT ;  /* 0x000075000d007a0c */ /* 0x000fe20003f66270 */
[----:B------:R-:W-:Y:S01]  /*5ee0*/  IMAD R4, R222, c[0x0][0x21c], R4 ;  /* 0x00008700de047a24 */ /* 0x000fe200078e0204 */
[----:B------:R-:W-:Y:S01]  /*5ef0*/  ISETP.GE.AND P2, PT, R12, c[0x0][0x1d4], PT ;  /* 0x000075000c007a0c */ /* 0x000fe20003f46270 */
[----:B------:R-:W-:Y:S01]  /*5f00*/  IMAD.IADD R3, R3, 0x1, R0 ;  /* 0x0000000103037824 */ /* 0x000fe200078e0200 */
[----:B------:R-:W-:Y:S01]  /*5f10*/  BSSY B0, `(.L_x_192) ;  /* 0x000002a000007945 */ /* 0x000fe20003800000 */
[----:B------:R-:W-:Y:S02]  /*5f20*/  IMAD.SHL.U32 R5, R227, 0x2, RZ ;  /* 0x00000002e3057824 */ /* 0x000fe400078e00ff */
[----:B------:R-:W-:Y:S05]  /*5f30*/  IMAD.WIDE.U32 R2, R222, c[0x0][0x218], R2 ;  /* 0x00008600de027a25 */ /* 0x000fea00078e0002 */
[----:B------:R-:W-:Y:S04]  /*5f40*/  IADD3 R0, P0, R2, UR18, RZ ;  /* 0x0000001202007c10 */ /* 0x000fe8000ff1e0ff */
[----:B------:R-:W-:Y:S02]  /*5f50*/  IADD3.X R3, R3, UR5, R4, P0, !PT ;  /* 0x0000000503037c10 */ /* 0x000fe400087fe404 */
[C---:B------:R-:W-:Y:S04]  /*5f60*/  LEA R10, P0, R0.reuse, c[0x0][0x1f8], 0x1 ;  /* 0x00007e00000a7a11 */ /* 0x040fe800078008ff */
[----:B------:R-:W-:Y:S02]  /*5f70*/  LEA.HI.X R3, R0, c[0x0][0x1fc], R3, 0x1, P0 ;  /* 0x00007f0000037a11 */ /* 0x000fe400000f0c03 */
[----:B------:R-:W2:Y:S04]  /*5f80*/  SHFL.IDX PT, R0, R10, RZ, 0x1c1f ;  /* 0x001c1fff0a007589 */ /* 0x000ea800000e0000 */
[----:B------:R-:W3:Y:S01]  /*5f90*/  SHFL.IDX PT, R2, R3, RZ, 0x1c1f ;  /* 0x001c1fff03027589 */ /* 0x000ee200000e0000 */
[----:B--2---:R-:W-:Y:S05]  /*5fa0*/  IADD3 R8, P0, R0, R5, RZ ;  /* 0x0000000500087210 */ /* 0x004fea0007f1e0ff */
[----:B---3--:R-:W-:Y:S01]  /*5fb0*/  IMAD.X R9, R2, 0x1, R228, P0 ;  /* 0x0000000102097824 */ /* 0x008fe200000e06e4 */
[----:B------:R-:W-:Y:S04]  /*5fc0*/  IADD3 R6, P0, R0, R230, RZ ;  /* 0x000000e600067210 */ /* 0x000fe80007f1e0ff */
[----:B------:R-:W-:Y:S01]  /*5fd0*/  @!PT LDS RZ, [RZ] ;  /* 0x00000000fffff984 */ /* 0x000fe20000000800 */
[----:B------:R2:W-:Y:S01]  /*5fe0*/  LDGSTS.E.BYPASS.LTC128B.128 [R223+0x1880], [R8.64], !P1 ;  /* 0x0188000008df7fae */ /* 0x0005e2000c901d48 */
[----:B------:R-:W-:Y:S01]  /*5ff0*/  IMAD.X R7, R2, 0x1, R229, P0 ;  /* 0x0000000102077824 */ /* 0x000fe200000e06e5 */
[----:B------:R-:W-:Y:S02]  /*6000*/  IADD3 R4, P0, R0, R232, RZ ;  /* 0x000000e800047210 */ /* 0x000fe40007f1e0ff */
[----:B-1----:R-:W-:Y:S02]  /*6010*/  ISETP.GT.AND P1, PT, R11, 0x3f, PT ;  /* 0x0000003f0b00780c */ /* 0x002fe40003f24270 */
[----:B------:R2:W-:Y:S01]  /*6020*/  LDGSTS.E.BYPASS.LTC128B.128 [R223+0x2480], [R6.64], !P3 ;  /* 0x0248000006df7fae */ /* 0x0005e2000d901d48 */
[----:B------:R-:W-:Y:S05]  /*6030*/  IMAD.X R5, R2, 0x1, R231, P0 ;  /* 0x0000000102057824 */ /* 0x000fea00000e06e7 */
[----:B------:R2:W-:Y:S05]  /*6040*/  LDGSTS.E.BYPASS.LTC128B.128 [R223+0x3080], [R4.64], !P2 ;  /* 0x0308000004df7fae */ /* 0x0005ea000d101d48 */
[----:B------:R-:W-:-:S05]  /*6050*/  @P1 BRA `(.L_x_193) ;  /* 0x0000015000001947 */ /* 0x000fca0003800000 */
[----:B------:R-:W-:-:S05]  /*6060*/  BRA.DIV ~URZ, `(.L_x_194) ;  /* 0x0000e9d27f007947 */ /* 0x000fca000b800000 */
[----:B--2---:R1:W2:Y:S04]  /*6070*/  SHFL.IDX PT, R4, R3, 0x1, 0x1c1f ;  /* 0x003c1f0003047f89 */ /* 0x0042a800000e0000 */
[----:B------:R1:W3:Y:S02]  /*6080*/  SHFL.IDX PT, R0, R10, 0x1, 0x1c1f ;  /* 0x003c1f000a007f89 */ /* 0x0002e400000e0000 */
.L_x_260:
[C---:B-1----:R-:W-:Y:S01]  /*6090*/  IADD3 R10, R227.reuse, 0x20, RZ ;  /* 0x00000020e30a7810 */ /* 0x042fe20007ffe0ff */
[C---:B------:R-:W-:Y:S01]  /*60a0*/  IMAD.SHL.U32 R2, R227.reuse, 0x2, RZ ;  /* 0x00000002e3027824 */ /* 0x040fe200078e00ff */
[C---:B------:R-:W-:Y:S02]  /*60b0*/  ISETP.GE.AND P3, PT, R227.reuse, c[0x0][0x1d4], PT ;  /* 0x00007500e3007a0c */ /* 0x040fe40003f66270 */
[----:B------:R-:W-:Y:S02]  /*60c0*/  ISETP.GE.AND P2, PT, R10, c[0x0][0x1d4], PT ;  /* 0x000075000a007a0c */ /* 0x000fe40003f46270 */
[----:B---3--:R-:W-:Y:S02]  /*60d0*/  IADD3 R8, P0, R0, R2, RZ ;  /* 0x0000000200087210 */ /* 0x008fe40007f1e0ff */
[----:B------:R-:W-:Y:S03]  /*60e0*/  IADD3 R5, R227, 0x40, RZ ;  /* 0x00000040e3057810 */ /* 0x000fe60007ffe0ff */
[----:B--2---:R-:W-:Y:S01]  /*60f0*/  IMAD.X R9, R4, 0x1, R228, P0 ;  /* 0x0000000104097824 */ /* 0x004fe200000e06e4 */
[----:B------:R-:W-:Y:S02]  /*6100*/  IADD3 R6, P0, R0, R230, RZ ;  /* 0x000000e600067210 */ /* 0x000fe40007f1e0ff */
[----:B------:R-:W-:Y:S02]  /*6110*/  ISETP.GE.AND P1, PT, R5, c[0x0][0x1d4], PT ;  /* 0x0000750005007a0c */ /* 0x000fe40003f26270 */
[----:B------:R-:W-:Y:S01]  /*6120*/  @!PT LDS RZ, [RZ] ;  /* 0x00000000fffff984 */ /* 0x000fe20000000800 */
[----:B------:R-:W-:Y:S01]  /*6130*/  @!PT LDS RZ, [RZ] ;  /* 0x00000000fffff984 */ /* 0x000fe20000000800 */
[----:B------:R-:W-:Y:S01]  /*6140*/  @!PT LDS RZ, [RZ] ;  /* 0x00000000fffff984 */ /* 0x000fe20000000800 */
[----:B------:R1:W-:Y:S01]  /*6150*/  LDGSTS.E.BYPASS.LTC128B.128 [R223+0x2080], [R8.64], !P3 ;  /* 0x0208000008df7fae */ /* 0x0003e2000d901d48 */
[----:B------:R-:W-:Y:S01]  /*6160*/  IMAD.X R7, R4, 0x1, R229, P0 ;  /* 0x0000000104077824 */ /* 0x000fe200000e06e5 */
[----:B------:R-:W-:Y:S04]  /*6170*/  IADD3 R2, P0, R0, R232, RZ ;  /* 0x000000e800027210 */ /* 0x000fe80007f1e0ff */
[----:B------:R1:W-:Y:S01]  /*6180*/  LDGSTS.E.BYPASS.LTC128B.128 [R223+0x2c80], [R6.64], !P2 ;  /* 0x02c8000006df7fae */ /* 0x0003e2000d101d48 */
[----:B------:R-:W-:Y:S05]  /*6190*/  IMAD.X R3, R4, 0x1, R231, P0 ;  /* 0x0000000104037824 */ /* 0x000fea00000e06e7 */
[----:B------:R1:W-:Y:S03]  /*61a0*/  LDGSTS.E.BYPASS.LTC128B.128 [R223+0x3880], [R2.64], !P1 ;  /* 0x0388000002df7fae */ /* 0x0003e6000c901d48 */
.L_x_193:
[----:B------:R-:W-:Y:S05]  /*61b0*/  BSYNC B0 ;  /* 0x0000000000007941 */ /* 0x000fea0003800000 */
.L_x_192:
[----:B-1-34-:R-:W0:Y:S01]  /*61c0*/  LDGDEPBAR ;  /* 0x00000000000079af */ /* 0x01ae220000000000 */
[----:B------:R-:W-:Y:S01]  /*61d0*/  WARPSYNC 0xffffffff ;  /* 0xffffffff00007948 */ /* 0x000fe20003800000 */
[-C--:B--2---:R-:W-:Y:S06]  /*61e0*/  HMMA.16816.F32.BF16 R4, R48, R16.reuse, RZ ;  /* 0x000000103004723c */ /* 0x084fec00000418ff */
[----:B------:R-:W2:Y:S02]  /*61f0*/  LDL R0, [R1+0x14] ;  /* 0x0000140001007983 */ /* 0x000ea40000100800 */
[C---:B------:R-:W-:Y:S02]  /*6200*/  HMMA.16816.F32.BF16 R8, R44.reuse, R16, RZ ;  /* 0x000000102c08723c */ /* 0x040fe400000418ff */
[----:B------:R-:W-:Y:S06]  /*6210*/  LDSM.16.M88.4 R184, [R211+0x8080] ;  /* 0x00808000d3b8783b */ /* 0x000fec0000000200 */
[-C--:B------:R-:W-:Y:S02]  /*6220*/  HMMA.16816.F32.BF16 R12, R44, R18.reuse, RZ ;  /* 0x000000122c0c723c */ /* 0x080fe400000418ff */
[----:B------:R-:W1:Y:S06]  /*6230*/  LDSM.16.M88.4 R188, [R208+0x4880] ;  /* 0x00488000d0bc783b */ /* 0x000e6c0000000200 */
[C---:B------:R-:W-:Y:S02]  /*6240*/  HMMA.16816.F32.BF16 R16, R48.reuse, R18, RZ ;  /* 0x000000123010723c */ /* 0x040fe400000418ff */
[----:B------:R-:W3:Y:S06]  /*6250*/  LDSM.16.M88.4 R192, [R211+0x9080] ;  /* 0x00908000d3c0783b */ /* 0x000eec0000000200 */
[-C--:B------:R-:W-:Y:S02]  /*6260*/  HMMA.16816.F32.BF16 R20, R48, R32.reuse, RZ ;  /* 0x000000203014723c */ /* 0x080fe400000418ff */
[----:B------:R-:W4:Y:S06]  /*6270*/  LDSM.16.M88.4 R196, [R208+0x4c80] ;  /* 0x004c8000d0c4783b */ /* 0x000f2c0000000200 */
[C---:B------:R-:W-:Y:S02]  /*6280*/  HMMA.16816.F32.BF16 R24, R44.reuse, R32, RZ ;  /* 0x000000202c18723c */ /* 0x040fe400000418ff */
[----:B------:R-:W-:Y:S06]  /*6290*/  LDSM.16.M88.4 R200, [R219] ;  /* 0x00000000dbc8783b */ /* 0x000fec0000000200 */
[-C--:B------:R-:W-:Y:S02]  /*62a0*/  HMMA.16816.F32.BF16 R28, R44, R34.reuse, RZ ;  /* 0x000000222c1c723c */ /* 0x080fe400000418ff */
[----:B------:R-:W-:Y:S06]  /*62b0*/  LDSM.16.M88.4 R204, [R212+0x9080] ;  /* 0x00908000d4cc783b */ /* 0x000fec0000000200 */
[C---:B------:R-:W-:Y:S08]  /*62c0*/  HMMA.16816.F32.BF16 R32, R48.reuse, R34, RZ ;  /* 0x000000223020723c */ /* 0x040ff000000418ff */
[-C--:B------:R-:W-:Y:S08]  /*62d0*/  HMMA.16816.F32.BF16 R36, R48, R160.reuse, RZ ;  /* 0x000000a03024723c */ /* 0x080ff000000418ff */
[C---:B------:R-:W-:Y:S08]  /*62e0*/  HMMA.16816.F32.BF16 R40, R44.reuse, R160, RZ ;  /* 0x000000a02c28723c */ /* 0x040ff000000418ff */
[-C--:B------:R-:W-:Y:S08]  /*62f0*/  HMMA.16816.F32.BF16 R44, R44, R162.reuse, RZ ;  /* 0x000000a22c2c723c */ /* 0x080ff000000418ff */
[----:B------:R-:W-:Y:S01]  /*6300*/  HMMA.16816.F32.BF16 R48, R48, R162, RZ ;  /* 0x000000a23030723c */ /* 0x000fe200000418ff */
[----:B------:R-:W5:Y:S07]  /*6310*/  LDSM.16.M88.4 R160, [R208+0x5080] ;  /* 0x00508000d0a0783b */ /* 0x000f6e0000000200 */
        /* <DEDUP_REMOVED lines=9> */
[----:B------:R-:W-:Y:S07]  /*63b0*/  LDSM.16.M88.4 R176, [R211+0xa080] ;  /* 0x00a08000d3b0783b */ /* 0x000fee0000000200 */
[-C--:B------:R-:W-:Y:S08]  /*63c0*/  HMMA.16816.F32.BF16 R36, R164, R180.reuse, R36 ;  /* 0x000000b4a424723c */ /* 0x080ff00000041824 */
[C---:B------:R-:W-:Y:S08]  /*63d0*/  HMMA.16816.F32.BF16 R40, R172.reuse, R180, R40 ;  /* 0x000000b4ac28723c */ /* 0x040ff00000041828 */
[-C--:B------:R-:W-:Y:S01]  /*63e0*/  HMMA.16816.F32.BF16 R44, R172, R182.reuse, R44 ;  /* 0x000000b6ac2c723c */ /* 0x080fe2000004182c */
[----:B------:R-:W-:Y:S07]  /*63f0*/  LDSM.16.M88.4 R172, [R217] ;  /* 0x00000000d9ac783b */ /* 0x000fee0000000200 */
[----:B------:R-:W-:Y:S01]  /*6400*/  HMMA.16816.F32.BF16 R48, R164, R182, R48 ;  /* 0x000000b6a430723c */ /* 0x000fe20000041830 */
[----:B------:R-:W1:Y:S08]  /*6410*/  LDSM.16.M88.4 R164, [R218] ;  /* 0x00000000daa4783b */ /* 0x000e700000000200 */
[----:B------:R-:W1:Y:S01]  /*6420*/  LDSM.16.M88.4 R180, [R208+0x5480] ;  /* 0x00548000d0b4783b */ /* 0x000e620000000200 */
[----:B--2---:R-:W-:Y:S01]  /*6430*/  ISETP.GT.AND P0, PT, R226, R0, PT ;  /* 0x00000000e200720c */ /* 0x004fe20003f04270 */
[-C--:B-1----:R-:W-:Y:S08]  /*6440*/  HMMA.16816.F32.BF16 R4, R184, R188.reuse, R4 ;  /* 0x000000bcb804723c */ /* 0x082ff00000041804 */
[C---:B---3--:R-:W-:Y:S08]  /*6450*/  HMMA.16816.F32.BF16 R8, R192.reuse, R188, R8 ;  /* 0x000000bcc008723c */ /* 0x048ff00000041808 */
[-C--:B------:R-:W-:Y:S08]  /*6460*/  HMMA.16816.F32.BF16 R12, R192, R190.reuse, R12 ;  /* 0x000000bec00c723c */ /* 0x080ff0000004180c */
[C---:B------:R-:W-:Y:S01]  /*6470*/  HMMA.16816.F32.BF16 R16, R184.reuse, R190, R16 ;  /* 0x000000beb810723c */ /* 0x040fe20000041810 */
[----:B------:R-:W-:Y:S07]  /*6480*/  LDSM.16.M88.4 R188, [R208+0x5c80] ;  /* 0x005c8000d0bc783b */ /* 0x000fee0000000200 */
[-C--:B----4-:R-:W-:Y:S08]  /*6490*/  HMMA.16816.F32.BF16 R20, R184, R196.reuse, R20 ;  /* 0x000000c4b814723c */ /* 0x090ff00000041814 */
[C---:B------:R-:W-:Y:S08]  /*64a0*/  HMMA.16816.F32.BF16 R24, R192.reuse, R196, R24 ;  /* 0x000000c4c018723c */ /* 0x040ff00000041818 */
[-C--:B------:R-:W-:Y:S08]  /*64b0*/  HMMA.16816.F32.BF16 R28, R192, R198.reuse, R28 ;  /* 0x000000c6c01c723c */ /* 0x080ff0000004181c */
[C---:B------:R-:W-:Y:S01]  /*64c0*/  HMMA.16816.F32.BF16 R32, R184.reuse, R198, R32 ;  /* 0x000000c6b820723c */ /* 0x040fe20000041820 */
[----:B------:R-:W-:Y:S07]  /*64d0*/  LDSM.16.M88.4 R196, [R216] ;  /* 0x00000000d8c4783b */ /* 0x000fee0000000200 */
[-C--:B-----5:R-:W-:Y:S08]  /*64e0*/  HMMA.16816.F32.BF16 R36, R184, R160.reuse, R36 ;  /* 0x000000a0b824723c */ /* 0x0a0ff00000041824 */
[C---:B------:R-:W-:Y:S08]  /*64f0*/  HMMA.16816.F32.BF16 R40, R192.reuse, R160, R40 ;  /* 0x000000a0c028723c */ /* 0x040ff00000041828 */
[-C--:B------:R-:W-:Y:S01]  /*6500*/  HMMA.16816.F32.BF16 R44, R192, R162.reuse, R44 ;  /* 0x000000a2c02c723c */ /* 0x080fe2000004182c */
[----:B------:R-:W-:Y:S07]  /*6510*/  LDSM.16.M88.4 R192, [R212+0xa080] ;  /* 0x00a08000d4c0783b */ /* 0x000fee0000000200 */
[----:B------:R-:W-:Y:S01]  /*6520*/  HMMA.16816.F32.BF16 R48, R184, R162, R48 ;  /* 0x000000a2b830723c */ /* 0x000fe20000041830 */
[----:B------:R-:W1:Y:S07]  /*6530*/  LDSM.16.M88.4 R160, [R211+0xb080] ;  /* 0x00b08000d3a0783b */ /* 0x000e6e0000000200 */
[-C--:B------:R-:W-:Y:S01]  /*6540*/  HMMA.16816.F32.BF16 R4, R168, R200.reuse, R4 ;  /* 0x000000c8a804723c */ /* 0x080fe20000041804 */
[----:B------:R-:W2:Y:S07]  /*6550*/  LDSM.16.M88.4 R184, [R208+0x5880] ;  /* 0x00588000d0b8783b */ /* 0x000eae0000000200 */
[C---:B------:R-:W-:Y:S08]  /*6560*/  HMMA.16816.F32.BF16 R8, R204.reuse, R200, R8 ;  /* 0x000000c8cc08723c */ /* 0x040ff00000041808 */
[-C--:B------:R-:W-:Y:S08]  /*6570*/  HMMA.16816.F32.BF16 R12, R204, R202.reuse, R12 ;  /* 0x000000cacc0c723c */ /* 0x080ff0000004180c */
[C---:B------:R-:W-:Y:S08]  /*6580*/  HMMA.16816.F32.BF16 R16, R168.reuse, R202, R16 ;  /* 0x000000caa810723c */ /* 0x040ff00000041810 */
[-C--:B------:R-:W-:Y:S08]  /*6590*/  HMMA.16816.F32.BF16 R20, R168, R164.reuse, R20 ;  /* 0x000000a4a814723c */ /* 0x080ff00000041814 */
        /* <DEDUP_REMOVED lines=8> */
[-C--:B------:R-:W-:Y:S08]  /*6620*/  HMMA.16816.F32.BF16 R4, R176, R180.reuse, R4 ;  /* 0x000000b4b004723c */ /* 0x080ff00000041804 */
[C---:B-1----:R-:W-:Y:S08]  /*6630*/  HMMA.16816.F32.BF16 R8, R160.reuse, R180, R8 ;  /* 0x000000b4a008723c */ /* 0x042ff00000041808 */
[-C--:B------:R-:W-:Y:S08]  /*6640*/  HMMA.16816.F32.BF16 R12, R160, R182.reuse, R12 ;  /* 0x000000b6a00c723c */ /* 0x080ff0000004180c */
[C---:B------:R-:W-:Y:S08]  /*6650*/  HMMA.16816.F32.BF16 R16, R176.reuse, R182, R16 ;  /* 0x000000b6b010723c */ /* 0x040ff00000041810 */
[-C--:B--2---:R-:W-:Y:S08]  /*6660*/  HMMA.16816.F32.BF16 R20, R176, R184.reuse, R20 ;  /* 0x000000b8b014723c */ /* 0x084ff00000041814 */
[C---:B------:R-:W-:Y:S08]  /*6670*/  HMMA.16816.F32.BF16 R24, R160.reuse, R184, R24 ;  /* 0x000000b8a018723c */ /* 0x040ff00000041818 */
[-C--:B------:R-:W-:Y:S08]  /*6680*/  HMMA.16816.F32.BF16 R28, R160, R186.reuse, R28 ;  /* 0x000000baa01c723c */ /* 0x080ff0000004181c */
[C---:B------:R-:W-:Y:S08]  /*6690*/  HMMA.16816.F32.BF16 R32, R176.reuse, R186, R32 ;  /* 0x000000bab020723c */ /* 0x040ff00000041820 */
[-C--:B------:R-:W-:Y:S08]  /*66a0*/  HMMA.16816.F32.BF16 R36, R176, R188.reuse, R36 ;  /* 0x000000bcb024723c */ /* 0x080ff00000041824 */
[C---:B------:R-:W-:Y:S08]  /*66b0*/  HMMA.16816.F32.BF16 R40, R160.reuse, R188, R40 ;  /* 0x000000bca028723c */ /* 0x040ff00000041828 */
[-C--:B------:R-:W-:Y:S08]  /*66c0*/  HMMA.16816.F32.BF16 R44, R160, R190.reuse, R44 ;  /* 0x000000bea02c723c */ /* 0x080ff0000004182c */
[----:B------:R-:W-:Y:S08]  /*66d0*/  HMMA.16816.F32.BF16 R48, R176, R190, R48 ;  /* 0x000000beb030723c */ /* 0x000ff00000041830 */
[-C--:B------:R-:W-:Y:S08]  /*66e0*/  HMMA.16816.F32.BF16 R4, R192, R196.reuse, R4 ;  /* 0x000000c4c004723c */ /* 0x080ff00000041804 */
        /* <DEDUP_REMOVED lines=18> */
[----:B------:R-:W-:Y:S02]  /*6810*/  FMUL.FTZ R18, R18, c[0x0][0x320] ;  /* 0x0000c80012127a20 */ /* 0x000fe40000410000 */
[----:B------:R-:W-:Y:S02]  /*6820*/  FMUL.FTZ R14, R14, c[0x0][0x320] ;  /* 0x0000c8000e0e7a20 */ /* 0x000fe40000410000 */
[----:B------:R-:W-:Y:S01]  /*6830*/  FMUL.FTZ R15, R15, c[0x0][0x320] ;  /* 0x0000c8000f0f7a20 */ /* 0x000fe20000410000 */
[----:B------:R4:W1:Y:S01]  /*6840*/  MUFU.TANH R168, R7 ;  /* 0x0000000700a87308 */ /* 0x0008620000002400 */
[----:B------:R-:W-:Y:S09]  /*6850*/  FMUL.FTZ R19, R19, c[0x0][0x320] ;  /* 0x0000c80013137a20 */ /* 0x000ff20000410000 */
[----:B------:R-:W1:Y:S10]  /*6860*/  MUFU.TANH R183, R8 ;  /* 0x0000000800b77308 */ /* 0x000e740000002400 */
[----:B------:R-:W1:Y:S01]  /*6870*/  MUFU.TANH R177, R9 ;  /* 0x0000000900b17308 */ /* 0x000e620000002400 */
[----:B----4-:R-:W4:Y:S09]  /*6880*/  LDSM.16.M88.4 R4, [R215] ;  /* 0x00000000d704783b */ /* 0x010f320000000200 */
[----:B------:R-:W1:Y:S10]  /*6890*/  MUFU.TANH R188, R10 ;  /* 0x0000000a00bc7308 */ /* 0x000e740000002400 */
[----:B------:R5:W1:Y:S10]  /*68a0*/  MUFU.TANH R185, R11 ;  /* 0x0000000b00b97308 */ /* 0x000a740000002400 */
[----:B------:R-:W1:Y:S10]  /*68b0*/  MUFU.TANH R106, R16 ;  /* 0x00000010006a7308 */ /* 0x000e740000002400 */
[----:B------:R-:W1:Y:S01]  /*68c0*/  MUFU.TANH R104, R17 ;  /* 0x0000001100687308 */ /* 0x000e620000002400 */
[----:B-----5:R-:W5:Y:S01]  /*68d0*/  LDSM.16.M88.4 R8, [R214] ;  /* 0x00000000d608783b */ /* 0x020f620000000200 */
[----:B------:R-:W-:Y:S04]  /*68e0*/  DEPBAR.LE SB0, 0x0 ;  /* 0x000080000000791a */ /* 0x000fe80000000000 */
[-C--:B----4-:R-:W-:Y:S04]  /*68f0*/  HMMA.16816.F32.BF16 R20, R192, R4.reuse, R20 ;  /* 0x00000004c014723c */ /* 0x090fe80000041814 */
[----:B------:R-:W4:Y:S01]  /*6900*/  MUFU.TANH R111, R18 ;  /* 0x00000012006f7308 */ /* 0x000f220000002400 */
[----:B------:R-:W-:Y:S03]  /*6910*/  BAR.SYNC.DEFER_BLOCKING 0x0 ;  /* 0x0000000000007b1d */ /* 0x000fe60000010000 */
[C---:B------:R-:W-:Y:S06]  /*6920*/  HMMA.16816.F32.BF16 R24, R164.reuse, R4, R24 ;  /* 0x00000004a418723c */ /* 0x040fec0000041818 */
[----:B------:R-:W1:Y:S02]  /*6930*/  MUFU.TANH R163, R12 ;  /* 0x0000000c00a37308 */ /* 0x000e640000002400 */
[-C--:B------:R-:W-:Y:S08]  /*6940*/  HMMA.16816.F32.BF16 R28, R164, R6.reuse, R28 ;  /* 0x00000006a41c723c */ /* 0x080ff0000004181c */
[----:B------:R-:W1:Y:S01]  /*6950*/  MUFU.TANH R162, R13 ;  /* 0x0000000d00a27308 */ /* 0x000e620000002400 */
[C---:B------:R-:W-:Y:S04]  /*6960*/  HMMA.16816.F32.BF16 R32, R192.reuse, R6, R32 ;  /* 0x00000006c020723c */ /* 0x040fe80000041820 */
[----:B------:R-:W-:Y:S02]  /*6970*/  FMUL.FTZ R20, R20, c[0x0][0x320] ;  /* 0x0000c80014147a20 */ /* 0x000fe40000410000 */
[----:B------:R-:W-:Y:S03]  /*6980*/  FMUL.FTZ R21, R21, c[0x0][0x320] ;  /* 0x0000c80015157a20 */ /* 0x000fe60000410000 */
[----:B------:R-:W1:Y:S03]  /*6990*/  MUFU.TANH R179, R14 ;  /* 0x0000000e00b37308 */ /* 0x000e660000002400 */
[----:B------:R-:W-:Y:S01]  /*69a0*/  FMUL.FTZ R26, R26, c[0x0][0x320] ;  /* 0x0000c8001a1a7a20 */ /* 0x000fe20000410000 */
[-C--:B-----5:R-:W-:Y:S03]  /*69b0*/  HMMA.16816.F32.BF16 R36, R192, R8.reuse, R36 ;  /* 0x00000008c024723c */ /* 0x0a0fe60000041824 */
[----:B------:R-:W-:Y:S02]  /*69c0*/  FMUL.FTZ R27, R27, c[0x0][0x320] ;  /* 0x0000c8001b1b7a20 */ /* 0x000fe40000410000 */
[----:B------:R-:W-:Y:S01]  /*69d0*/  FMUL.FTZ R28, R28, c[0x0][0x320] ;  /* 0x0000c8001c1c7a20 */ /* 0x000fe20000410000 */
[----:B------:R5:W1:Y:S01]  /*69e0*/  MUFU.TANH R102, R20 ;  /* 0x0000001400667308 */ /* 0x000a620000002400 */
[----:B------:R-:W-:Y:S01]  /*69f0*/  FMUL.FTZ R29, R29, c[0x0][0x320] ;  /* 0x0000c8001d1d7a20 */ /* 0x000fe20000410000 */
[C---:B------:R-:W-:Y:S04]  /*6a00*/  HMMA.16816.F32.BF16 R40, R164.reuse, R8, R40 ;  /* 0x00000008a428723c */ /* 0x040fe80000041828 */
[----:B------:R-:W-:Y:S02]  /*6a10*/  FMUL.FTZ R30, R30, c[0x0][0x320] ;  /* 0x0000c8001e1e7a20 */ /* 0x000fe40000410000 */
[----:B------:R-:W-:Y:S02]  /*6a20*/  FMUL.FTZ R31, R31, c[0x0][0x320] ;  /* 0x0000c8001f1f7a20 */ /* 0x000fe40000410000 */
[----:B------:R1:W1:Y:S01]  /*6a30*/  MUFU.TANH R100, R21 ;  /* 0x0000001500647308 */ /* 0x0002620000002400 */
[-C--:B------:R-:W-:Y:S03]  /*6a40*/  HMMA.16816.F32.BF16 R44, R164, R10.reuse, R44 ;  /* 0x0000000aa42c723c */ /* 0x080fe6000004182c */
[----:B------:R-:W-:Y:S02]  /*6a50*/  FMUL.FTZ R32, R32, c[0x0][0x320] ;  /* 0x0000c80020207a20 */ /* 0x000fe40000410000 */
[----:B------:R-:W-:Y:S02]  /*6a60*/  FMUL.FTZ R33, R33, c[0x0][0x320] ;  /* 0x0000c80021217a20 */ /* 0x000fe40000410000 */
[----:B------:R-:W-:Y:S01]  /*6a70*/  FMUL.FTZ R34, R34, c[0x0][0x320] ;  /* 0x0000c80022227a20 */ /* 0x000fe20000410000 */
[----:B------:R-:W-:Y:S01]  /*6a80*/  HMMA.16816.F32.BF16 R48, R192, R10, R48 ;  /* 0x0000000ac030723c */ /* 0x000fe20000041830 */
[----:B------:R2:W2:Y:S03]  /*6a90*/  MUFU.TANH R172, R26 ;  /* 0x0000001a00ac7308 */ /* 0x0004a60000002400 */
[----:B------:R-:W-:Y:S02]  /*6aa0*/  FMUL.FTZ R35, R35, c[0x0][0x320] ;  /* 0x0000c80023237a20 */ /* 0x000fe40000410000 */
[----:B-----5:R-:W-:Y:S02]  /*6ab0*/  FMUL.FTZ R20, R37, c[0x0][0x320] ;  /* 0x0000c80025147a20 */ /* 0x020fe40000410000 */
[----:B------:R-:W-:Y:S03]  /*6ac0*/  FMUL.FTZ R38, R38, c[0x0][0x320] ;  /* 0x0000c80026267a20 */ /* 0x000fe60000410000 */
[----:B------:R3:W3:Y:S01]  /*6ad0*/  MUFU.TANH R178, R15 ;  /* 0x0000000f00b27308 */ /* 0x0006e20000002400 */
[----:B------:R-:W-:Y:S02]  /*6ae0*/  FMUL.FTZ R39, R39, c[0x0][0x320] ;  /* 0x0000c80027277a20 */ /* 0x000fe40000410000 */
[----:B------:R-:W-:Y:S02]  /*6af0*/  FMUL.FTZ R42, R42, c[0x0][0x320] ;  /* 0x0000c8002a2a7a20 */ /* 0x000fe40000410000 */
[----:B-1----:R-:W-:Y:S02]  /*6b00*/  FMUL.FTZ R21, R36, c[0x0][0x320] ;  /* 0x0000c80024157a20 */ /* 0x002fe40000410000 */
[----:B------:R-:W-:Y:S02]  /*6b10*/  FMUL.FTZ R43, R43, c[0x0][0x320] ;  /* 0x0000c8002b2b7a20 */ /* 0x000fe40000410000 */
[----:B------:R-:W-:Y:S01]  /*6b20*/  FMUL.FTZ R44, R44, c[0x0][0x320] ;  /* 0x0000c8002c2c7a20 */ /* 0x000fe20000410000 */
[----:B------:R1:W1:Y:S01]  /*6b30*/  MUFU.TANH R110, R19 ;  /* 0x00000013006e7308 */ /* 0x0002620000002400 */
[----:B------:R-:W-:Y:S02]  /*6b40*/  FMUL.FTZ R45, R45, c[0x0][0x320] ;  /* 0x0000c8002d2d7a20 */ /* 0x000fe40000410000 */
[----:B------:R-:W-:Y:S02]  /*6b50*/  FMUL.FTZ R47, R47, c[0x0][0x320] ;  /* 0x0000c8002f2f7a20 */ /* 0x000fe40000410000 */
[----:B------:R-:W-:Y:S02]  /*6b60*/  FMUL.FTZ R17, R48, c[0x0][0x320] ;  /* 0x0000c80030117a20 */ /* 0x000fe40000410000 */
[----:B------:R-:W-:Y:S02]  /*6b70*/  FMUL.FTZ R16, R49, c[0x0][0x320] ;  /* 0x0000c80031107a20 */ /* 0x000fe40000410000 */
[----:B--2---:R-:W-:Y:S01]  /*6b80*/  FMUL.FTZ R26, R50, c[0x0][0x320] ;  /* 0x0000c800321a7a20 */ /* 0x004fe20000410000 */
        /* <DEDUP_REMOVED lines=15> */
[----:B------:R-:W1:Y:S10]  /*6c80*/  MUFU.TANH R30, R30 ;  /* 0x0000001e001e7308 */ /* 0x000e740000002400 */
        /* <DEDUP_REMOVED lines=9> */
[----:B------:R2:W1:Y:S10]  /*6d20*/  MUFU.TANH R29, R40 ;  /* 0x00000028001d7308 */ /* 0x0004740000002400 */
[----:B------:R2:W1:Y:S10]  /*6d30*/  MUFU.TANH R28, R41 ;  /* 0x00000029001c7308 */ /* 0x0004740000002400 */
[----:B------:R-:W1:Y:S10]  /*6d40*/  MUFU.TANH R42, R42 ;  /* 0x0000002a002a7308 */ /* 0x000e740000002400 */
[----:B------:R-:W1:Y:S10]  /*6d50*/  MUFU.TANH R43, R43 ;  /* 0x0000002b002b7308 */ /* 0x000e740000002400 */
[----:B------:R-:W1:Y:S10]  /*6d60*/  MUFU.TANH R44, R44 ;  /* 0x0000002c002c7308 */ /* 0x000e740000002400 */
[----:B------:R-:W1:Y:S10]  /*6d70*/  MUFU.TANH R45, R45 ;  /* 0x0000002d002d7308 */ /* 0x000e740000002400 */
[----:B------:R2:W1:Y:S10]  /*6d80*/  MUFU.TANH R27, R46 ;  /* 0x0000002e001b7308 */ /* 0x0004740000002400 */
[----:B------:R-:W1:Y:S10]  /*6d90*/  MUFU.TANH R47, R47 ;  /* 0x0000002f002f7308 */ /* 0x000e740000002400 */
[----:B------:R-:W1:Y:S10]  /*6da0*/  MUFU.TANH R17, R17 ;  /* 0x0000001100117308 */ /* 0x000e740000002400 */
[----:B------:R-:W1:Y:S10]  /*6db0*/  MUFU.TANH R16, R16 ;  /* 0x0000001000107308 */ /* 0x000e740000002400 */
[----:B------:R-:W1:Y:S10]  /*6dc0*/  MUFU.TANH R26, R26 ;  /* 0x0000001a001a7308 */ /* 0x000e740000002400 */
[----:B------:R-:W1:Y:S01]  /*6dd0*/  MUFU.TANH R18, R18 ;  /* 0x0000001200127308 */ /* 0x000e620000002400 */
[----:B------:R-:W-:-:S05]  /*6de0*/  @!P0 BRA `(.L_x_195) ;  /* 0x0000043000008947 */ /* 0x000fca0003800000 */
[C---:B--234-:R-:W-:Y:S01]  /*6df0*/  IADD3 R233, R227.reuse, 0x20, RZ ;  /* 0x00000020e3e97810 */ /* 0x05cfe20007ffe0ff */
[----:B------:R-:W2:Y:S01]  /*6e00*/  LDL R2, [R1+0x24] ;  /* 0x0000240001027983 */ /* 0x000ea20000100800 */
[----:B------:R-:W-:Y:S01]  /*6e10*/  ISETP.GE.AND P5, PT, R227, c[0x0][0x1d4], PT ;  /* 0x00007500e3007a0c */ /* 0x000fe20003fa6270 */
[----:B------:R-:W-:Y:S01]  /*6e20*/  IMAD.MOV.U32 R3, RZ, RZ, c[0x0][0x2b8] ;  /* 0x0000ae00ff037624 */ /* 0x000fe200078e00ff */
[----:B------:R-:W-:Y:S01]  /*6e30*/  ISETP.GE.AND P4, PT, R233, c[0x0][0x1d4], PT ;  /* 0x00007500e9007a0c */ /* 0x000fe20003f86270 */
[----:B------:R-:W3:Y:S01]  /*6e40*/  LDL R0, [R1+0x18] ;  /* 0x0000180001007983 */ /* 0x000ee20000100800 */
[----:B------:R-:W-:Y:S02]  /*6e50*/  IMAD.MOV.U32 R222, RZ, RZ, RZ ;  /* 0x000000ffffde7224 */ /* 0x000fe400078e00ff */
[----:B------:R-:W-:Y:S01]  /*6e60*/  ISETP.NE.AND P2, PT, R3, 0x1, PT ;  /* 0x000000010300780c */ /* 0x000fe20003f45270 */
[----:B------:R-:W4:Y:S02]  /*6e70*/  S2R R224, SR_TID.X ;  /* 0x0000000000e07919 */ /* 0x000f240000002100 */
[----:B----4-:R-:W-:Y:S04]  /*6e80*/  SHF.R.S32.HI R6, RZ, 0x1f, R224 ;  /* 0x0000001fff067819 */ /* 0x010fe800000114e0 */
[----:B------:R-:W-:Y:S01]  /*6e90*/  LEA.HI R6, R6, R224, RZ, 0x2 ;  /* 0x000000e006067211 */ /* 0x000fe200078f10ff */
[----:B------:R-:W-:Y:S03]  /*6ea0*/  IMAD.SHL.U32 R224, R227, 0x2, RZ ;  /* 0x00000002e3e07824 */ /* 0x000fe600078e00ff */
[----:B------:R-:W-:Y:S01]  /*6eb0*/  SHF.R.S32.HI R6, RZ, 0x2, R6 ;  /* 0x00000002ff067819 */ /* 0x000fe20000011406 */
[----:B--2---:R-:W-:Y:S01]  /*6ec0*/  IMAD R2, R226, 0x30, R2 ;  /* 0x00000030e2027824 */ /* 0x004fe200078e0202 */
[----:B---3--:R-:W-:Y:S04]  /*6ed0*/  ISETP.GT.AND P1, PT, R0, 0x2f, PT ;  /* 0x0000002f0000780c */ /* 0x008fe80003f24270 */
[----:B------:R-:W-:Y:S05]  /*6ee0*/  IADD3 R2, R2, -0x30, R0 ;  /* 0xffffffd002027810 */ /* 0x000fea0007ffe000 */
[----:B------:R-:W-:Y:S04]  /*6ef0*/  @P2 IMAD.HI.U32 R3, R2, c[0x0][0x2bc], RZ ;  /* 0x0000af0002032a27 */ /* 0x000fe800078e00ff */
[----:B------:R-:W-:Y:S01]  /*6f00*/  IMAD.MOV.U32 R0, RZ, RZ, R2 ;  /* 0x000000ffff007224 */ /* 0x000fe200078e0002 */
[----:B------:R-:W-:Y:S04]  /*6f10*/  @P2 SHF.R.U32.HI R0, RZ, c[0x0][0x2c0], R3 ;  /* 0x0000b000ff002a19 */ /* 0x000fe80000011603 */
[C---:B------:R-:W-:Y:S04]  /*6f20*/  @!P1 IADD3 R3, P0, R0.reuse, UR12, RZ ;  /* 0x0000000c00039c10 */ /* 0x040fe8000ff1e0ff */
[----:B------:R-:W-:Y:S01]  /*6f30*/  @!P1 LEA.HI.X.SX32 R5, R0, UR10, 0x1, P0 ;  /* 0x0000000a00059c11 */ /* 0x000fe200080f0eff */
[----:B------:R-:W-:Y:S01]  /*6f40*/  IMAD.MOV R0, RZ, RZ, -R0 ;  /* 0x000000ffff007224 */ /* 0x000fe200078e0a00 */
[C---:B------:R-:W-:Y:S03]  /*6f50*/  @!P1 LEA R4, P0, R3.reuse, c[0x0][0x2a0], 0x2 ;  /* 0x0000a80003049a11 */ /* 0x040fe600078010ff */
[----:B------:R-:W-:Y:S01]  /*6f60*/  IMAD R225, R0, c[0x0][0x2b8], R2 ;  /* 0x0000ae0000e17a24 */ /* 0x000fe200078e0202 */
[----:B------:R-:W-:Y:S03]  /*6f70*/  @!P1 LEA.HI.X R5, R3, c[0x0][0x2a4], R5, 0x2, P0 ;  /* 0x0000a90003059a11 */ /* 0x000fe600000f1405 */
[C---:B------:R-:W-:Y:S01]  /*6f80*/  IMAD.WIDE.U32 R2, R225.reuse, c[0x0][0x1e0], RZ ;  /* 0x00007800e1027a25 */ /* 0x040fe200078e00ff */
[----:B------:R-:W-:Y:S01]  /*6f90*/  SHF.R.S32.HI R0, RZ, 0x1f, R225 ;  /* 0x0000001fff007819 */ /* 0x000fe200000114e1 */
[----:B------:R2:W3:Y:S04]  /*6fa0*/  @!P1 LDG.E R222, [R4.64] ;  /* 0x0000000804de9981 */ /* 0x0004e8000c1e1900 */
[----:B------:R-:W-:Y:S04]  /*6fb0*/  IMAD R0, R0, c[0x0][0x1e0], RZ ;  /* 0x0000780000007a24 */ /* 0x000fe800078e02ff */
[----:B------:R-:W-:Y:S04]  /*6fc0*/  IMAD R0, R225, c[0x0][0x1e4], R0 ;  /* 0x00007900e1007a24 */ /* 0x000fe800078e0200 */
[----:B------:R-:W-:Y:S01]  /*6fd0*/  IMAD.IADD R3, R3, 0x1, R0 ;  /* 0x0000000103037824 */ /* 0x000fe200078e0200 */
[----:B--2---:R-:W-:Y:S04]  /*6fe0*/  IADD3 R5, -R6, 0x30, RZ ;  /* 0x0000003006057810 */ /* 0x004fe80007ffe1ff */
[----:B------:R-:W-:Y:S02]  /*6ff0*/  ISETP.GE.AND P1, PT, R5, 0x1, PT ;  /* 0x000000010500780c */ /* 0x000fe40003f26270 */
[----:B---3--:R-:W-:Y:S01]  /*7000*/  SHF.R.S32.HI R4, RZ, 0x1f, R222 ;  /* 0x0000001fff047819 */ /* 0x008fe200000114de */
[----:B------:R-:W-:Y:S04]  /*7010*/  IMAD.WIDE.U32 R2, R222, c[0x0][0x1f0], R2 ;  /* 0x00007c00de027a25 */ /* 0x000fe800078e0002 */
[----:B------:R-:W-:Y:S01]  /*7020*/  IMAD R4, R4, c[0x0][0x1f0], RZ ;  /* 0x00007c0004047a24 */ /* 0x000fe200078e02ff */
[----:B------:R-:W-:Y:S03]  /*7030*/  IADD3 R0, P0, R2, UR16, RZ ;  /* 0x0000001002007c10 */ /* 0x000fe6000ff1e0ff */
[----:B------:R-:W-:Y:S05]  /*7040*/  IMAD R4, R222, c[0x0][0x1f4], R4 ;  /* 0x00007d00de047a24 */ /* 0x000fea00078e0204 */
[----:B------:R-:W-:Y:S02]  /*7050*/  IADD3.X R3, R3, UR14, R4, P0, !PT ;  /* 0x0000000e03037c10 */ /* 0x000fe400087fe404 */
[C---:B------:R-:W-:Y:S04]  /*7060*/  LEA R4, P0, R0.reuse, c[0x0][0x1c8], 0x1 ;  /* 0x0000720000047a11 */ /* 0x040fe800078008ff */
[----:B------:R-:W-:Y:S02]  /*7070*/  LEA.HI.X R3, R0, c[0x0][0x1cc], R3, 0x1, P0 ;  /* 0x0000730000037a11 */ /* 0x000fe400000f0c03 */
[----:B------:R-:W2:Y:S04]  /*7080*/  SHFL.IDX PT, R0, R4, RZ, 0x1c1f ;  /* 0x001c1fff04007589 */ /* 0x000ea800000e0000 */
[----:B------:R-:W3:Y:S01]  /*7090*/  SHFL.IDX PT, R2, R3, RZ, 0x1c1f ;  /* 0x001c1fff03027589 */ /* 0x000ee200000e0000 */
[----:B--2---:R-:W-:Y:S05]  /*70a0*/  @P1 IADD3 R14, P0, R0, R224, RZ ;  /* 0x000000e0000e1210 */ /* 0x004fea0007f1e0ff */
[--C-:B---3--:R-:W-:Y:S01]  /*70b0*/  @P1 IMAD.X R15, R2, 0x1, R228.reuse, P0 ;  /* 0x00000001020f1824 */ /* 0x108fe200000e06e4 */
[----:B------:R-:W-:Y:S04]  /*70c0*/  @P1 IADD3 R12, P0, R0, R230, RZ ;  /* 0x000000e6000c1210 */ /* 0x000fe80007f1e0ff */
[----:B------:R-:W-:Y:S01]  /*70d0*/  @!PT LDS RZ, [RZ] ;  /* 0x00000000fffff984 */ /* 0x000fe20000000800 */
[----:B------:R2:W-:Y:S01]  /*70e0*/  @P1 LDGSTS.E.BYPASS.LTC128B.128 [R223+0x3c80], [R14.64], !P5 ;  /* 0x03c800000edf1fae */ /* 0x0005e2000e901d48 */
[----:B------:R-:W-:Y:S01]  /*70f0*/  @P1 IMAD.X R13, R2, 0x1, R229, P0 ;  /* 0x00000001020d1824 */ /* 0x000fe200000e06e5 */
[----:B------:R-:W-:Y:S02]  /*7100*/  @P1 IADD3 R10, P0, R0, R232, RZ ;  /* 0x000000e8000a1210 */ /* 0x000fe40007f1e0ff */
[----:B------:R-:W3:Y:S03]  /*7110*/  SHFL.IDX PT, R0, R4, 0x1, 0x1c1f ;  /* 0x003c1f0004007f89 */ /* 0x000ee600000e0000 */
[----:B------:R-:W-:Y:S01]  /*7120*/  @P1 IMAD.X R11, R2, 0x1, R231, P0 ;  /* 0x00000001020b1824 */ /* 0x000fe200000e06e7 */
[----:B------:R2:W-:Y:S01]  /*7130*/  @P1 LDGSTS.E.BYPASS.LTC128B.128 [R223+0x4880], [R12.64], !P4 ;  /* 0x048800000cdf1fae */ /* 0x0005e2000e101d48 */
[----:B------:R-:W-:Y:S03]  /*7140*/  ISETP.GE.AND P0, PT, R5, 0x21, PT ;  /* 0x000000210500780c */ /* 0x000fe60003f06270 */
[----:B------:R-:W4:Y:S10]  /*7150*/  SHFL.IDX PT, R2, R3, 0x1, 0x1c1f ;  /* 0x003c1f0003027f89 */ /* 0x000f3400000e0000 */
[----:B---3--:R-:W-:Y:S02]  /*7160*/  @P0 IADD3 R8, P2, R0, R224, RZ ;  /* 0x000000e000080210 */ /* 0x008fe40007f5e0ff */
[----:B------:R-:W-:Y:S04]  /*7170*/  IADD3 R224, R227, 0x40, RZ ;  /* 0x00000040e3e07810 */ /* 0x000fe80007ffe0ff */
[----:B------:R-:W-:Y:S01]  /*7180*/  ISETP.GE.AND P3, PT, R224, c[0x0][0x1d4], PT ;  /* 0x00007500e0007a0c */ /* 0x000fe20003f66270 */
[----:B----4-:R-:W-:Y:S01]  /*7190*/  @P0 IMAD.X R9, R2, 0x1, R228, P2 ;  /* 0x0000000102090824 */ /* 0x010fe200010e06e4 */
[----:B------:R-:W-:Y:S05]  /*71a0*/  @P0 IADD3 R6, P2, R0, R230, RZ ;  /* 0x000000e600060210 */ /* 0x000fea0007f5e0ff */
[----:B------:R-:W-:Y:S01]  /*71b0*/  @P0 IMAD.X R7, R2, 0x1, R229, P2 ;  /* 0x0000000102070824 */ /* 0x000fe200010e06e5 */
[----:B------:R-:W-:Y:S05]  /*71c0*/  @P0 IADD3 R4, P2, R0, R232, RZ ;  /* 0x000000e800040210 */ /* 0x000fea0007f5e0ff */
[----:B------:R2:W-:Y:S01]  /*71d0*/  @P1 LDGSTS.E.BYPASS.LTC128B.128 [R223+0x5480], [R10.64], !P3 ;  /* 0x054800000adf1fae */ /* 0x0005e2000d901d48 */
[----:B------:R-:W-:Y:S03]  /*71e0*/  @P0 IMAD.X R5, R2, 0x1, R231, P2 ;  /* 0x0000000102050824 */ /* 0x000fe600010e06e7 */
[----:B------:R2:W-:Y:S04]  /*71f0*/  @P0 LDGSTS.E.BYPASS.LTC128B.128 [R223+0x4480], [R8.64], !P5 ;  /* 0x0448000008df0fae */ /* 0x0005e8000e901d48 */
[----:B------:R2:W-:Y:S04]  /*7200*/  @P0 LDGSTS.E.BYPASS.LTC128B.128 [R223+0x5080], [R6.64], !P4 ;  /* 0x0508000006df0fae */ /* 0x0005e8000e101d48 */
[----:B------:R2:W-:Y:S02]  /*7210*/  @P0 LDGSTS.E.BYPASS.LTC128B.128 [R223+0x5c80], [R4.64], !P3 ;  /* 0x05c8000004df0fae */ /* 0x0005e4000d901d48 */
.L_x_195:
[----:B--234-:R-:W-:Y:S01]  /*7220*/  MOV R49, 0x1 ;  /* 0x0000000100317802 */ /* 0x01cfe20000000f00 */
[----:B------:R-:W2:Y:S01]  /*7230*/  LDL R2, [R1+0x1c] ;  /* 0x00001c0001027983 */ /* 0x000ea20000100800 */
[----:B------:R-:W-:Y:S02]  /*7240*/  IMAD.MOV.U32 R0, RZ, RZ, c[0x0][0x2c4] ;  /* 0x0000b100ff007624 */ /* 0x000fe400078e00ff */
[----:B------:R-:W-:Y:S01]  /*7250*/  IMAD.MOV.U32 R37, RZ, RZ, c[0x0][0x2ac] ;  /* 0x0000ab00ff257624 */ /* 0x000fe200078e00ff */
[----:B------:R-:W3:Y:S02]  /*7260*/  LDL R36, [R1] ;  /* 0x0000000001247983 */ /* 0x000ee40000100800 */
[----:B------:R-:W-:Y:S02]  /*7270*/  ISETP.NE.AND P0, PT, R0, 0x1, PT ;  /* 0x000000010000780c */ /* 0x000fe40003f05270 */
[----:B------:R-:W0:Y:S11]  /*7280*/  LDGDEPBAR ;  /* 0x00000000000079af */ /* 0x000e360000000000 */
[----:B--2---:R-:W-:Y:S04]  /*7290*/  @P0 IMAD.HI.U32 R0, R2, c[0x0][0x2c8], RZ ;  /* 0x0000b20002000a27 */ /* 0x004fe800078e00ff */
[----:B------:R-:W-:Y:S01]  /*72a0*/  IMAD.MOV.U32 R5, RZ, RZ, R2 ;  /* 0x000000ffff057224 */ /* 0x000fe200078e0002 */
[----:B------:R-:W-:Y:S01]  /*72b0*/  @P0 SHF.R.U32.HI R5, RZ, c[0x0][0x2cc], R0 ;  /* 0x0000b300ff050a19 */ /* 0x000fe20000011600 */
[----:B------:R-:W-:Y:S01]  /*72c0*/  IMAD R0, R226, -0x30, RZ ;  /* 0xffffffd0e2007824 */ /* 0x000fe200078e02ff */
[----:B------:R-:W-:Y:S03]  /*72d0*/  ISETP.LE.AND P0, PT, R49, c[0x0][0x32c], PT ;  /* 0x0000cb0031007a0c */ /* 0x000fe60003f03270 */
[----:B------:R-:W2:Y:S01]  /*72e0*/  SHFL.IDX PT, R4, R5, RZ, 0x1c1f ;  /* 0x001c1fff05047589 */ /* 0x000ea200000e0000 */
[----:B---3--:R-:W-:Y:S05]  /*72f0*/  IADD3 R7, -R36, 0x1, R0 ;  /* 0x0000000124077810 */ /* 0x008fea0007ffe100 */
[----:B------:R-:W-:Y:S05]  /*7300*/  IMAD R7, R37, c[0x0][0x1d0], R7 ;  /* 0x0000740025077a24 */ /* 0x000fea00078e0207 */
[----:B------:R-:W-:Y:S04]  /*7310*/  IADD3 R7, R7, -c[0x0][0x168], RZ ;  /* 0x80005a0007077a10 */ /* 0x000fe80007ffe0ff */
[C---:B------:R-:W-:Y:S02]  /*7320*/  IADD3 R6, R7.reuse, c[0x0][0x328], RZ ;  /* 0x0000ca0007067a10 */ /* 0x040fe40007ffe0ff */
[----:B------:R-:W-:Y:S04]  /*7330*/  IADD3 R7, R7, UR4, RZ ;  /* 0x0000000407077c10 */ /* 0x000fe8000fffe0ff */
[----:B--2---:R-:W-:Y:S01]  /*7340*/  IADD3 R2, R4, R7, RZ ;  /* 0x0000000704027210 */ /* 0x004fe20007ffe0ff */
[----:B------:R-:W-:Y:S01]  /*7350*/  IMAD.IADD R3, R6, 0x1, R4 ;  /* 0x0000000106037824 */ /* 0x000fe200078e0204 */
[----:B------:R-:W-:-:S05]  /*7360*/  @!P0 BRA `(.L_x_196) ;  /* 0x0000019000008947 */ /* 0x000fca0003800000 */
[----:B------:R-:W-:Y:S01]  /*7370*/  IMAD R4, R37, c[0x0][0x1d0], R4 ;  /* 0x0000740025047a24 */ /* 0x000fe200078e0204 */
[----:B------:R-:W-:Y:S04]  /*7380*/  BSSY B0, `(.L_x_197) ;  /* 0x0000012000007945 */ /* 0x000fe80003800000 */
[----:B------:R-:W-:Y:S04]  /*7390*/  IADD3 R4, R4, -c[0x0][0x168], RZ ;  /* 0x80005a0004047a10 */ /* 0x000fe80007ffe0ff */
[----:B------:R-:W-:Y:S11]  /*73a0*/  ISETP.GT.AND P0, PT, R4, -0x1, PT ;  /* 0xffffffff0400780c */ /* 0x000ff60003f04270 */
[----:B------:R-:W-:Y:S02]  /*73b0*/  @!UPT UIADD3 URZ, URZ, URZ, URZ ;  /* 0x0000003f3f3ff290 */ /* 0x000fe4000fffe03f */
[----:B------:R-:W-:-:S05]  /*73c0*/  @P0 BRA `(.L_x_198) ;  /* 0x0000008000000947 */ /* 0x000fca0003800000 */
[----:B------:R-:W-:Y:S01]  /*73d0*/  LOP3.LUT R4, RZ, R4, RZ, 0x33, !PT ;  /* 0x00000004ff047212 */ /* 0x000fe200078e33ff */
[----:B------:R-:W-:Y:S05]  /*73e0*/  IMAD.MOV.U32 R8, RZ, RZ, 0x1 ;  /* 0x00000001ff087424 */ /* 0x000fea00078e00ff */
[----:B------:R-:W-:Y:S11]  /*73f0*/  ISETP.NE.AND P0, PT, R8, c[0x0][0x32c], PT ;  /* 0x0000cb0008007a0c */ /* 0x000ff60003f05270 */
[----:B------:R-:W-:Y:S02]  /*7400*/  @!UPT UIADD3 URZ, URZ, URZ, URZ ;  /* 0x0000003f3f3ff290 */ /* 0x000fe4000fffe03f */
[----:B------:R-:W-:Y:S05]  /*7410*/  @P0 IMAD.HI.U32 R8, R4, c[0x0][0x330], RZ ;  /* 0x0000cc0004080a27 */ /* 0x000fea00078e00ff */
[----:B------:R-:W-:Y:S04]  /*7420*/  @P0 SHF.R.U32.HI R4, RZ, c[0x0][0x334], R8 ;  /* 0x0000cd00ff040a19 */ /* 0x000fe80000011608 */
[----:B------:R-:W-:Y:S01]  /*7430*/  LOP3.LUT R4, RZ, R4, RZ, 0x33, !PT ;  /* 0x00000004ff047212 */ /* 0x000fe200078e33ff */
[----:B------:R-:W-:-:S05]  /*7440*/  BRA `(.L_x_199) ;  /* 0x0000005000007947 */ /* 0x000fca0003800000 */
.L_x_198:
[----:B------:R-:W-:Y:S04]  /*7450*/  MOV R8, 0x1 ;  /* 0x0000000100087802 */ /* 0x000fe80000000f00 */
[----:B------:R-:W-:Y:S11]  /*7460*/  ISETP.NE.AND P0, PT, R8, c[0x0][0x32c], PT ;  /* 0x0000cb0008007a0c */ /* 0x000ff60003f05270 */
[----:B------:R-:W-:Y:S02]  /*7470*/  @!UPT UIADD3 URZ, URZ, URZ, URZ ;  /* 0x0000003f3f3ff290 */ /* 0x000fe4000fffe03f */
[----:B------:R-:W-:Y:S05]  /*7480*/  @P0 IMAD.HI.U32 R8, R4, c[0x0][0x330], RZ ;  /* 0x0000cc0004080a27 */ /* 0x000fea00078e00ff */
[----:B------:R-:W-:Y:S02]  /*7490*/  @P0 SHF.R.U32.HI R4, RZ, c[0x0][0x334], R8 ;  /* 0x0000cd00ff040a19 */ /* 0x000fe40000011608 */
.L_x_199:
[----:B------:R-:W-:Y:S05]  /*74a0*/  BSYNC B0 ;  /* 0x0000000000007941 */ /* 0x000fea0003800000 */
.L_x_197:
[----:B------:R-:W-:Y:S04]  /*74b0*/  IMAD.IADD R8, R0, 0x1, -R36 ;  /* 0x0000000100087824 */ /* 0x000fe800078e0a24 */
[----:B------:R-:W-:Y:S05]  /*74c0*/  IMAD R4, R4, c[0x0][0x32c], R8 ;  /* 0x0000cb0004047a24 */ /* 0x000fea00078e0208 */
[----:B------:R-:W-:Y:S02]  /*74d0*/  IADD3 R8, R4, c[0x0][0x32c], RZ ;  /* 0x0000cb0004087a10 */ /* 0x000fe40007ffe0ff */
[----:B------:R-:W-:Y:S02]  /*74e0*/  IMNMX R2, R2, R4, !PT ;  /* 0x0000000402027217 */ /* 0x000fe40007800200 */
[----:B------:R-:W-:Y:S02]  /*74f0*/  IMNMX R3, R3, R8, PT ;  /* 0x0000000803037217 */ /* 0x000fe40003800200 */
.L_x_196:
[C---:B------:R-:W-:Y:S01]  /*7500*/  ISETP.GE.AND P0, PT, R0.reuse, 0x1, PT ;  /* 0x000000010000780c */ /* 0x040fe20003f06270 */
[----:B------:R-:W2:Y:S01]  /*7510*/  SHFL.IDX PT, R4, R5, 0x1, 0x1c1f ;  /* 0x003c1f0005047f89 */ /* 0x000ea200000e0000 */
[----:B------:R-:W-:Y:S02]  /*7520*/  ISETP.GE.AND P1, PT, R0, 0x2, PT ;  /* 0x000000020000780c */ /* 0x000fe40003f26270 */
[----:B------:R-:W-:Y:S02]  /*7530*/  P2R R13, PR, RZ, 0x1 ;  /* 0x00000001ff0d7803 */ /* 0x000fe40000000000 */
[----:B------:R-:W-:Y:S02]  /*7540*/  ISETP.GT.AND P0, PT, R2, RZ, !P0 ;  /* 0x000000ff0200720c */ /* 0x000fe40004704270 */
[----:B------:R-:W-:Y:S02]  /*7550*/  P2R R12, PR, RZ, 0x2 ;  /* 0x00000002ff0c7803 */ /* 0x000fe40000000000 */
[----:B------:R-:W-:Y:S02]  /*7560*/  ISETP.LT.OR P0, PT, R3, 0x1, P0 ;  /* 0x000000010300780c */ /* 0x000fe40000701670 */
[----:B------:R-:W-:Y:S02]  /*7570*/  ISETP.GE.AND P6, PT, R0, 0x12, PT ;  /* 0x000000120000780c */ /* 0x000fe40003fc6270 */
[----:B-1----:R-:W-:Y:S02]  /*7580*/  FSEL R19, R161, -INF , !P0 ;  /* 0xff800000a1137808 */ /* 0x002fe40004000000 */
[----:B------:R-:W-:Y:S02]  /*7590*/  ISETP.GT.AND P0, PT, R2, 0x1, !P1 ;  /* 0x000000010200780c */ /* 0x000fe40004f04270 */
[----:B------:R-:W-:Y:S02]  /*75a0*/  ISETP.GE.AND P1, PT, R0, 0x9, PT ;  /* 0x000000090000780c */ /* 0x000fe40003f26270 */
[C---:B------:R-:W-:Y:S02]  /*75b0*/  ISETP.LT.OR P0, PT, R3.reuse, 0x2, P0 ;  /* 0x000000020300780c */ /* 0x040fe40000701670 */
[----:B------:R-:W-:Y:S02]  /*75c0*/  P2R R11, PR, RZ, 0x2 ;  /* 0x00000002ff0b7803 */ /* 0x000fe40000000000 */
[----:B------:R-:W-:Y:S02]  /*75d0*/  FSEL R23, R160, -INF , !P0 ;  /* 0xff800000a0177808 */ /* 0x000fe40004000000 */
[----:B------:R-:W-:Y:S02]  /*75e0*/  ISETP.GT.AND P0, PT, R2, 0x8, !P1 ;  /* 0x000000080200780c */ /* 0x000fe40004f04270 */
[----:B------:R-:W-:Y:S02]  /*75f0*/  ISETP.GE.AND P1, PT, R0, 0xa, PT ;  /* 0x0000000a0000780c */ /* 0x000fe40003f26270 */
[C---:B------:R-:W-:Y:S02]  /*7600*/  ISETP.LT.OR P0, PT, R3.reuse, 0x9, P0 ;  /* 0x000000090300780c */ /* 0x040fe40000701670 */
[----:B------:R-:W-:Y:S02]  /*7610*/  P2R R10, PR, RZ, 0x2 ;  /* 0x00000002ff0a7803 */ /* 0x000fe40000000000 */
[----:B------:R-:W-:Y:S02]  /*7620*/  FSEL R24, R106, -INF , !P0 ;  /* 0xff8000006a187808 */ /* 0x000fe40004000000 */
[----:B------:R-:W-:Y:S02]  /*7630*/  ISETP.GT.AND P0, PT, R2, 0x9, !P1 ;  /* 0x000000090200780c */ /* 0x000fe40004f04270 */
[C---:B------:R-:W-:Y:S02]  /*7640*/  ISETP.GE.AND P1, PT, R0.reuse, 0x11, PT ;  /* 0x000000110000780c */ /* 0x040fe40003f26270 */
[C---:B------:R-:W-:Y:S02]  /*7650*/  ISETP.LT.OR P0, PT, R3.reuse, 0xa, P0 ;  /* 0x0000000a0300780c */ /* 0x040fe40000701670 */
[----:B------:R-:W-:Y:S02]  /*7660*/  ISETP.GE.AND P5, PT, R0, 0x19, PT ;  /* 0x000000190000780c */ /* 0x000fe40003fa6270 */
[----:B------:R-:W-:Y:S02]  /*7670*/  FSEL R25, R104, -INF , !P0 ;  /* 0xff80000068197808 */ /* 0x000fe40004000000 */
[----:B------:R-:W-:Y:S02]  /*7680*/  ISETP.GT.AND P0, PT, R2, 0x10, !P1 ;  /* 0x000000100200780c */ /* 0x000fe40004f04270 */
[C---:B------:R-:W-:Y:S02]  /*7690*/  ISETP.GE.AND P4, PT, R0.reuse, 0x1a, PT ;  /* 0x0000001a0000780c */ /* 0x040fe40003f86270 */
[C---:B------:R-:W-:Y:S02]  /*76a0*/  ISETP.LT.OR P0, PT, R3.reuse, 0x11, P0 ;  /* 0x000000110300780c */ /* 0x040fe40000701670 */
[----:B------:R-:W-:Y:S02]  /*76b0*/  ISETP.GE.AND P3, PT, R0, 0x21, PT ;  /* 0x000000210000780c */ /* 0x000fe40003f66270 */
[----:B------:R-:W-:Y:S02]  /*76c0*/  FSEL R40, R102, -INF , !P0 ;  /* 0xff80000066287808 */ /* 0x000fe40004000000 */
[----:B------:R-:W-:Y:S02]  /*76d0*/  ISETP.GT.AND P0, PT, R2, 0x11, !P6 ;  /* 0x000000110200780c */ /* 0x000fe40007704270 */
[----:B------:R-:W-:Y:S02]  /*76e0*/  ISETP.GE.AND P2, PT, R0, 0x22, PT ;  /* 0x000000220000780c */ /* 0x000fe40003f46270 */
[C---:B------:R-:W-:Y:S02]  /*76f0*/  ISETP.LT.OR P0, PT, R3.reuse, 0x12, P0 ;  /* 0x000000120300780c */ /* 0x040fe40000701670 */
[----:B------:R-:W-:Y:S02]  /*7700*/  P2R R9, PR, RZ, 0x2 ;  /* 0x00000002ff097803 */ /* 0x000fe40000000000 */
[----:B------:R-:W-:Y:S02]  /*7710*/  FSEL R41, R100, -INF , !P0 ;  /* 0xff80000064297808 */ /* 0x000fe40004000000 */
[----:B------:R-:W-:Y:S02]  /*7720*/  ISETP.GT.AND P0, PT, R2, 0x18, !P5 ;  /* 0x000000180200780c */ /* 0x000fe40006f04270 */
[----:B------:R-:W-:Y:S02]  /*7730*/  ISETP.GE.AND P1, PT, R0, 0x29, PT ;  /* 0x000000290000780c */ /* 0x000fe40003f26270 */
[C---:B------:R-:W-:Y:S04]  /*7740*/  ISETP.LT.OR P0, PT, R3.reuse, 0x19, P0 ;  /* 0x000000190300780c */ /* 0x040fe80000701670 */
[----:B------:R-:W-:Y:S02]  /*7750*/  FSEL R166, R32, -INF , !P0 ;  /* 0xff80000020a67808 */ /* 0x000fe40004000000 */
[C---:B------:R-:W-:Y:S04]  /*7760*/  ISETP.GT.AND P0, PT, R2.reuse, 0x19, !P4 ;  /* 0x000000190200780c */ /* 0x040fe80006704270 */
[----:B------:R-:W-:Y:S04]  /*7770*/  ISETP.LT.OR P0, PT, R3, 0x1a, P0 ;  /* 0x0000001a0300780c */ /* 0x000fe80000701670 */
[----:B------:R-:W-:Y:S02]  /*7780*/  FSEL R167, R33, -INF , !P0 ;  /* 0xff80000021a77808 */ /* 0x000fe40004000000 */
[C---:B------:R-:W-:Y:S04]  /*7790*/  ISETP.GT.AND P0, PT, R2.reuse, 0x20, !P3 ;  /* 0x000000200200780c */ /* 0x040fe80005f04270 */
[----:B------:R-:W-:Y:S04]  /*77a0*/  ISETP.LT.OR P0, PT, R3, 0x21, P0 ;  /* 0x000000210300780c */ /* 0x000fe80000701670 */
[----:B------:R-:W-:Y:S02]  /*77b0*/  FSEL R182, R21, -INF , !P0 ;  /* 0xff80000015b67808 */ /* 0x000fe40004000000 */
[----:B------:R-:W-:Y:S04]  /*77c0*/  ISETP.GT.AND P0, PT, R2, 0x21, !P2 ;  /* 0x000000210200780c */ /* 0x000fe80005704270 */
[C---:B------:R-:W-:Y:S04]  /*77d0*/  ISETP.LT.OR P0, PT, R3.reuse, 0x22, P0 ;  /* 0x000000220300780c */ /* 0x040fe80000701670 */
[----:B------:R-:W-:Y:S02]  /*77e0*/  FSEL R184, R20, -INF , !P0 ;  /* 0xff80000014b87808 */ /* 0x000fe40004000000 */
[----:B------:R-:W-:Y:S04]  /*77f0*/  ISETP.GT.AND P0, PT, R2, 0x28, !P1 ;  /* 0x000000280200780c */ /* 0x000fe80004f04270 */
[----:B------:R-:W-:Y:S04]  /*7800*/  ISETP.LT.OR P0, PT, R3, 0x29, P0 ;  /* 0x000000290300780c */ /* 0x000fe80000701670 */
[----:B------:R-:W-:Y:S02]  /*7810*/  FSEL R193, R17, -INF , !P0 ;  /* 0xff80000011c17808 */ /* 0x000fe40004000000 */
[----:B------:R-:W-:Y:S04]  /*7820*/  ISETP.GE.AND P0, PT, R0, 0x2a, PT ;  /* 0x0000002a0000780c */ /* 0x000fe80003f06270 */
[----:B------:R-:W-:Y:S02]  /*7830*/  P2R R8, PR, RZ, 0x1 ;  /* 0x00000001ff087803 */ /* 0x000fe40000000000 */
[----:B------:R-:W-:Y:S01]  /*7840*/  ISETP.GT.AND P0, PT, R2, 0x29, !P0 ;  /* 0x000000290200780c */ /* 0x000fe20004704270 */
[--C-:B--2---:R-:W-:Y:S03]  /*7850*/  IMAD.IADD R2, R7, 0x1, R4.reuse ;  /* 0x0000000107027824 */ /* 0x104fe600078e0204 */
[----:B------:R-:W-:Y:S01]  /*7860*/  ISETP.LT.OR P0, PT, R3, 0x2a, P0 ;  /* 0x0000002a0300780c */ /* 0x000fe20000701670 */
[----:B------:R-:W-:Y:S03]  /*7870*/  IMAD.IADD R3, R6, 0x1, R4 ;  /* 0x0000000106037824 */ /* 0x000fe600078e0204 */
[----:B------:R-:W-:Y:S02]  /*7880*/  FSEL R194, R16, -INF , !P0 ;  /* 0xff80000010c27808 */ /* 0x000fe40004000000 */
[----:B------:R-:W-:Y:S11]  /*7890*/  ISETP.LE.AND P0, PT, R49, c[0x0][0x32c], PT ;  /* 0x0000cb0031007a0c */ /* 0x000ff60003f03270 */
[----:B------:R-:W-:Y:S02]  /*78a0*/  @!UPT UIADD3 URZ, URZ, URZ, URZ ;  /* 0x0000003f3f3ff290 */ /* 0x000fe4000fffe03f */
        /* <DEDUP_REMOVED lines=15> */
.L_x_202:
[----:B------:R-:W-:Y:S04]  /*79a0*/  MOV R14, 0x1 ;  /* 0x00000001000e7802 */ /* 0x000fe80000000f00 */
[----:B------:R-:W-:Y:S11]  /*79b0*/  ISETP.NE.AND P0, PT, R14, c[0x0][0x32c], PT ;  /* 0x0000cb000e007a0c */ /* 0x000ff60003f05270 */
[----:B------:R-:W-:Y:S02]  /*79c0*/  @!UPT UIADD3 URZ, URZ, URZ, URZ ;  /* 0x0000003f3f3ff290 */ /* 0x000fe4000fffe03f */
[----:B------:R-:W-:Y:S05]  /*79d0*/  @P0 IMAD.HI.U32 R14, R4, c[0x0][0x330], RZ ;  /* 0x0000cc00040e0a27 */ /* 0x000fea00078e00ff */
[----:B------:R-:W-:Y:S02]  /*79e0*/  @P0 SHF.R.U32.HI R4, RZ, c[0x0][0x334], R14 ;  /* 0x0000cd00ff040a19 */ /* 0x000fe4000001160e */
.L_x_203:
[----:B------:R-:W-:Y:S05]  /*79f0*/  BSYNC B0 ;  /* 0x0000000000007941 */ /* 0x000fea0003800000 */
.L_x_201:
[----:B------:R-:W-:Y:S04]  /*7a00*/  IMAD.IADD R14, R0, 0x1, -R36 ;  /* 0x00000001000e7824 */ /* 0x000fe800078e0a24 */
[----:B------:R-:W-:Y:S05]  /*7a10*/  IMAD R4, R4, c[0x0][0x32c], R14 ;  /* 0x0000cb0004047a24 */ /* 0x000fea00078e020e */
[----:B------:R-:W-:Y:S02]  /*7a20*/  IADD3 R14, R4, c[0x0][0x32c], RZ ;  /* 0x0000cb00040e7a10 */ /* 0x000fe40007ffe0ff */
[----:B------:R-:W-:Y:S02]  /*7a30*/  IMNMX R2, R2, R4, !PT ;  /* 0x0000000402027217 */ /* 0x000fe40007800200 */
[----:B------:R-:W-:Y:S02]  /*7a40*/  IMNMX R3, R3, R14, PT ;  /* 0x0000000e03037217 */ /* 0x000fe40003800200 */
.L_x_200:
[----:B------:R-:W-:Y:S01]  /*7a50*/  ISETP.NE.AND P0, PT, R12, RZ, PT ;  /* 0x000000ff0c00720c */ /* 0x000fe20003f05270 */
[----:B------:R-:W1:Y:S03]  /*7a60*/  SHFL.IDX PT, R4, R5, 0x2, 0x1c1f ;  /* 0x005c1f0005047f89 */ /* 0x000e6600000e0000 */
[----:B------:R-:W-:Y:S04]  /*7a70*/  ISETP.GT.AND P0, PT, R2, 0x1, !P0 ;  /* 0x000000010200780c */ /* 0x000fe80004704270 */
[----:B------:R-:W-:Y:S04]  /*7a80*/  ISETP.LT.OR P0, PT, R3, 0x2, P0 ;  /* 0x000000020300780c */ /* 0x000fe80000701670 */
[----:B------:R-:W-:Y:S02]  /*7a90*/  FSEL R20, R168, -INF , !P0 ;  /* 0xff800000a8147808 */ /* 0x000fe40004000000 */
[----:B------:R-:W-:Y:S04]  /*7aa0*/  ISETP.NE.AND P0, PT, R11, RZ, PT ;  /* 0x000000ff0b00720c */ /* 0x000fe80003f05270 */
        /* <DEDUP_REMOVED lines=27> */
[----:B------:R-:W-:Y:S04]  /*7c60*/  ISETP.LT.OR P0, PT, R3, 0x29, P0 ;  /* 0x000000290300780c */ /* 0x000fe80000701670 */
[----:B------:R-:W-:Y:S02]  /*7c70*/  FSEL R189, R26, -INF , !P0 ;  /* 0xff8000001abd7808 */ /* 0x000fe40004000000 */
[----:B------:R-:W-:Y:S04]  /*7c80*/  ISETP.NE.AND P0, PT, R13, RZ, PT ;  /* 0x000000ff0d00720c */ /* 0x000fe80003f05270 */
[----:B------:R-:W-:Y:S04]  /*7c90*/  ISETP.GT.AND P0, PT, R2, RZ, !P0 ;  /* 0x000000ff0200720c */ /* 0x000fe80004704270 */
[----:B------:R-:W-:Y:S04]  /*7ca0*/  ISETP.LT.OR P0, PT, R3, 0x1, P0 ;  /* 0x000000010300780c */ /* 0x000fe80000701670 */
[----:B------:R-:W-:Y:S02]  /*7cb0*/  FSEL R16, R176, -INF , !P0 ;  /* 0xff800000b0107808 */ /* 0x000fe40004000000 */
[----:B------:R-:W-:Y:S04]  /*7cc0*/  ISETP.NE.AND P0, PT, R8, RZ, PT ;  /* 0x000000ff0800720c */ /* 0x000fe80003f05270 */
[----:B------:R-:W-:Y:S01]  /*7cd0*/  ISETP.GT.AND P0, PT, R2, 0x29, !P0 ;  /* 0x000000290200780c */ /* 0x000fe20004704270 */
[--C-:B-1----:R-:W-:Y:S03]  /*7ce0*/  IMAD.IADD R2, R7, 0x1, R4.reuse ;  /* 0x0000000107027824 */ /* 0x102fe600078e0204 */
        /* <DEDUP_REMOVED lines=20> */
.L_x_206:
[----:B------:R-:W-:Y:S04]  /*7e30*/  MOV R14, 0x1 ;  /* 0x00000001000e7802 */ /* 0x000fe80000000f00 */
[----:B------:R-:W-:Y:S11]  /*7e40*/  ISETP.NE.AND P0, PT, R14, c[0x0][0x32c], PT ;  /* 0x0000cb000e007a0c */ /* 0x000ff60003f05270 */
[----:B------:R-:W-:Y:S02]  /*7e50*/  @!UPT UIADD3 URZ, URZ, URZ, URZ ;  /* 0x0000003f3f3ff290 */ /* 0x000fe4000fffe03f */
[----:B------:R-:W-:Y:S05]  /*7e60*/  @P0 IMAD.HI.U32 R14, R4, c[0x0][0x330], RZ ;  /* 0x0000cc00040e0a27 */ /* 0x000fea00078e00ff */
[----:B------:R-:W-:Y:S02]  /*7e70*/  @P0 SHF.R.U32.HI R4, RZ, c[0x0][0x334], R14 ;  /* 0x0000cd00ff040a19 */ /* 0x000fe4000001160e */
.L_x_207:
[----:B------:R-:W-:Y:S05]  /*7e80*/  BSYNC B0 ;  /* 0x0000000000007941 */ /* 0x000fea0003800000 */
.L_x_205:
[----:B------:R-:W-:Y:S04]  /*7e90*/  IMAD.IADD R14, R0, 0x1, -R36 ;  /* 0x00000001000e7824 */ /* 0x000fe800078e0a24 */
[----:B------:R-:W-:Y:S05]  /*7ea0*/  IMAD R4, R4, c[0x0][0x32c], R14 ;  /* 0x0000cb0004047a24 */ /* 0x000fea00078e020e */
[----:B------:R-:W-:Y:S02]  /*7eb0*/  IADD3 R14, R4, c[0x0][0x32c], RZ ;  /* 0x0000cb00040e7a10 */ /* 0x000fe40007ffe0ff */
[----:B------:R-:W-:Y:S02]  /*7ec0*/  IMNMX R2, R2, R4, !PT ;  /* 0x0000000402027217 */ /* 0x000fe40007800200 */
[----:B------:R-:W-:Y:S02]  /*7ed0*/  IMNMX R3, R3, R14, PT ;  /* 0x0000000e03037217 */ /* 0x000fe40003800200 */
.L_x_204:
[----:B------:R-:W-:Y:S01]  /*7ee0*/  ISETP.NE.AND P0, PT, R12, RZ, PT ;  /* 0x000000ff0c00720c */ /* 0x000fe20003f05270 */
[----:B------:R-:W1:Y:S03]  /*7ef0*/  SHFL.IDX PT, R4, R5, 0x3, 0x1c1f ;  /* 0x007c1f0005047f89 */ /* 0x000e6600000e0000 */
[C---:B------:R-:W-:Y:S04]  /*7f00*/  ISETP.GT.AND P0, PT, R2.reuse, 0x1, !P0 ;  /* 0x000000010200780c */ /* 0x040fe80004704270 */
        /* <DEDUP_REMOVED lines=59> */
.L_x_210:
[----:B------:R-:W-:Y:S04]  /*82c0*/  MOV R5, 0x1 ;  /* 0x0000000100057802 */ /* 0x000fe80000000f00 */
[----:B------:R-:W-:Y:S11]  /*82d0*/  ISETP.NE.AND P0, PT, R5, c[0x0][0x32c], PT ;  /* 0x0000cb0005007a0c */ /* 0x000ff60003f05270 */
[----:B------:R-:W-:Y:S02]  /*82e0*/  @!UPT UIADD3 URZ, URZ, URZ, URZ ;  /* 0x0000003f3f3ff290 */ /* 0x000fe4000fffe03f */
[----:B------:R-:W-:Y:S05]  /*82f0*/  @P0 IMAD.HI.U32 R5, R4, c[0x0][0x330], RZ ;  /* 0x0000cc0004050a27 */ /* 0x000fea00078e00ff */
[----:B------:R-:W-:Y:S02]  /*8300*/  @P0 SHF.R.U32.HI R4, RZ, c[0x0][0x334], R5 ;  /* 0x0000cd00ff040a19 */ /* 0x000fe40000011605 */
.L_x_211:
[----:B------:R-:W-:Y:S05]  /*8310*/  BSYNC B0 ;  /* 0x0000000000007941 */ /* 0x000fea0003800000 */
.L_x_209:
[----:B------:R-:W-:Y:S04]  /*8320*/  IMAD.IADD R0, R0, 0x1, -R36 ;  /* 0x0000000100007824 */ /* 0x000fe800078e0a24 */
[----:B------:R-:W-:Y:S05]  /*8330*/  IMAD R4, R4, c[0x0][0x32c], R0 ;  /* 0x0000cb0004047a24 */ /* 0x000fea00078e0200 */
[----:B------:R-:W-:Y:S02]  /*8340*/  IADD3 R0, R4, c[0x0][0x32c], RZ ;  /* 0x0000cb0004007a10 */ /* 0x000fe40007ffe0ff */
[----:B------:R-:W-:Y:S02]  /*8350*/  IMNMX R2, R2, R4, !PT ;  /* 0x0000000402027217 */ /* 0x000fe40007800200 */
[----:B------:R-:W-:Y:S02]  /*8360*/  IMNMX R3, R3, R0, PT ;  /* 0x0000000003037217 */ /* 0x000fe40003800200 */
.L_x_208:
[----:B------:R-:W-:Y:S01]  /*8370*/  FMNMX.FTZ R106, R19, R101, !PT ;  /* 0x00000065136a7209 */ /* 0x000fe20007810000 */
[----:B------:R-:W-:Y:S01]  /*8380*/  LDSM.16.MT88.4 R36, [R210+0x1880] ;  /* 0x00188000d224783b */ /* 0x000fe20000004200 */
        /* <DEDUP_REMOVED lines=25> */
[----:B------:R-:W-:Y:S02]  /*8520*/  ISETP.NE.AND P0, PT, R13, RZ, PT ;  /* 0x000000ff0d00720c */ /* 0x000fe40003f05270 */
[----:B------:R-:W-:Y:S02]  /*8530*/  FMNMX.FTZ R104, R15, R104, !PT ;  /* 0x000000680f687209 */ /* 0x000fe40007810000 */
[----:B------:R-:W-:Y:S02]  /*8540*/  ISETP.GT.AND P0, PT, R2, RZ, !P0 ;  /* 0x000000ff0200720c */ /* 0x000fe40004704270 */
[----:B------:R-:W-:Y:S02]  /*8550*/  FMNMX.FTZ R104, R17, R104, !PT ;  /* 0x0000006811687209 */ /* 0x000fe40007810000 */
[----:B------:R-:W-:Y:S02]  /*8560*/  ISETP.LT.OR P0, PT, R3, 0x1, P0 ;  /* 0x000000010300780c */ /* 0x000fe40000701670 */
[----:B------:R-:W-:Y:S02]  /*8570*/  FMNMX.FTZ R104, R18, R104, !PT ;  /* 0x0000006812687209 */ /* 0x000fe40007810000 */
[----:B------:R-:W-:Y:S02]  /*8580*/  FSEL R13, R188, -INF , !P0 ;  /* 0xff800000bc0d7808 */ /* 0x000fe40004000000 */
[----:B------:R-:W-:Y:S02]  /*8590*/  FMNMX.FTZ R104, R169, R104, !PT ;  /* 0x00000068a9687209 */ /* 0x000fe40007810000 */
[----:B------:R-:W-:Y:S02]  /*85a0*/  ISETP.NE.AND P0, PT, R12, RZ, PT ;  /* 0x000000ff0c00720c */ /* 0x000fe40003f05270 */
[----:B------:R-:W-:Y:S02]  /*85b0*/  FMNMX.FTZ R104, R171, R104, !PT ;  /* 0x00000068ab687209 */ /* 0x000fe40007810000 */
[----:B------:R-:W-:Y:S02]  /*85c0*/  ISETP.GT.AND P0, PT, R2, 0x1, !P0 ;  /* 0x000000010200780c */ /* 0x000fe40004704270 */
[----:B------:R-:W-:Y:S02]  /*85d0*/  FMNMX.FTZ R104, R173, R104, !PT ;  /* 0x00000068ad687209 */ /* 0x000fe40007810000 */
[----:B-1----:R-:W-:Y:S02]  /*85e0*/  FMNMX.FTZ R106, R106, R0, !PT ;  /* 0x000000006a6a7209 */ /* 0x002fe40007810000 */
[----:B------:R-:W-:Y:S02]  /*85f0*/  FMNMX.FTZ R104, R175, R104, !PT ;  /* 0x00000068af687209 */ /* 0x000fe40007810000 */
[----:B------:R-:W-:Y:S01]  /*8600*/  ISETP.LT.OR P0, PT, R3, 0x2, P0 ;  /* 0x000000020300780c */ /* 0x000fe20000701670 */
[----:B------:R-:W1:Y:S01]  /*8610*/  SHFL.BFLY PT, R0, R106, 0x1, 0x1f ;  /* 0x0c201f006a007f89 */ /* 0x000e6200000e0000 */
[----:B------:R-:W-:Y:S02]  /*8620*/  FMNMX.FTZ R104, R186, R104, !PT ;  /* 0x00000068ba687209 */ /* 0x000fe40007810000 */
[----:B------:R-:W-:Y:S02]  /*8630*/  FSEL R12, R185, -INF , !P0 ;  /* 0xff800000b90c7808 */ /* 0x000fe40004000000 */
[----:B------:R-:W-:Y:S02]  /*8640*/  FMNMX.FTZ R104, R187, R104, !PT ;  /* 0x00000068bb687209 */ /* 0x000fe40007810000 */
[----:B------:R-:W-:Y:S02]  /*8650*/  ISETP.NE.AND P0, PT, R11, RZ, PT ;  /* 0x000000ff0b00720c */ /* 0x000fe40003f05270 */
[----:B------:R-:W-:Y:S02]  /*8660*/  FMNMX.FTZ R104, R190, R104, !PT ;  /* 0x00000068be687209 */ /* 0x000fe40007810000 */
[----:B------:R-:W-:Y:S02]  /*8670*/  ISETP.GT.AND P0, PT, R2, 0x8, !P0 ;  /* 0x000000080200780c */ /* 0x000fe40004704270 */
[----:B------:R-:W-:Y:S02]  /*8680*/  FMNMX.FTZ R104, R192, R104, !PT ;  /* 0x00000068c0687209 */ /* 0x000fe40007810000 */
[----:B------:R-:W-:Y:S04]  /*8690*/  ISETP.LT.OR P0, PT, R3, 0x9, P0 ;  /* 0x000000090300780c */ /* 0x000fe80000701670 */
[----:B------:R-:W-:Y:S02]  /*86a0*/  FSEL R11, R179, -INF , !P0 ;  /* 0xff800000b30b7808 */ /* 0x000fe40004000000 */
[----:B------:R-:W-:Y:S02]  /*86b0*/  ISETP.NE.AND P0, PT, R10, RZ, PT ;  /* 0x000000ff0a00720c */ /* 0x000fe40003f05270 */
[----:B-1----:R-:W-:Y:S02]  /*86c0*/  FMNMX.FTZ R106, R106, R0, !PT ;  /* 0x000000006a6a7209 */ /* 0x002fe40007810000 */
[----:B------:R-:W1:Y:S01]  /*86d0*/  SHFL.BFLY PT, R0, R105, 0x2, 0x1f ;  /* 0x0c401f0069007f89 */ /* 0x000e6200000e0000 */
[----:B------:R-:W-:Y:S02]  /*86e0*/  ISETP.GT.AND P0, PT, R2, 0x9, !P0 ;  /* 0x000000090200780c */ /* 0x000fe40004704270 */
[----:B------:R-:W-:Y:S02]  /*86f0*/  FMUL.FTZ R110, R106, c[0x0][0x2d0] ;  /* 0x0000b4006a6e7a20 */ /* 0x000fe40000410000 */
[----:B------:R-:W-:Y:S04]  /*8700*/  ISETP.LT.OR P0, PT, R3, 0xa, P0 ;  /* 0x0000000a0300780c */ /* 0x000fe80000701670 */
[----:B------:R-:W-:Y:S02]  /*8710*/  FSEL R10, R178, -INF , !P0 ;  /* 0xff800000b20a7808 */ /* 0x000fe40004000000 */
[----:B------:R-:W-:Y:S04]  /*8720*/  ISETP.NE.AND P0, PT, R9, RZ, PT ;  /* 0x000000ff0900720c */ /* 0x000fe80003f05270 */
[----:B------:R-:W-:Y:S04]  /*8730*/  ISETP.GT.AND P0, PT, R2, 0x10, !P0 ;  /* 0x000000100200780c */ /* 0x000fe80004704270 */
[----:B------:R-:W-:Y:S04]  /*8740*/  ISETP.LT.OR P0, PT, R3, 0x11, P0 ;  /* 0x000000110300780c */ /* 0x000fe80000701670 */
[----:B------:R-:W-:Y:S02]  /*8750*/  FSEL R172, R172, -INF , !P0 ;  /* 0xff800000acac7808 */ /* 0x000fe40004000000 */
[----:B-1----:R-:W-:Y:S02]  /*8760*/  FMNMX.FTZ R105, R105, R0, !PT ;  /* 0x0000000069697209 */ /* 0x002fe40007810000 */
[----:B------:R-:W-:Y:S02]  /*8770*/  ISETP.GT.AND P0, PT, R2, 0x11, !P6 ;  /* 0x000000110200780c */ /* 0x000fe40007704270 */
[----:B------:R-:W-:Y:S01]  /*8780*/  ISETP.NE.AND P6, PT, R8, RZ, PT ;  /* 0x000000ff0800720c */ /* 0x000fe20003fc5270 */
[----:B------:R-:W1:Y:S01]  /*8790*/  SHFL.BFLY PT, R0, R105, 0x1, 0x1f ;  /* 0x0c201f0069007f89 */ /* 0x000e6200000e0000 */
[C---:B------:R-:W-:Y:S04]  /*87a0*/  ISETP.LT.OR P0, PT, R3.reuse, 0x12, P0 ;  /* 0x000000120300780c */ /* 0x040fe80000701670 */
[----:B------:R-:W-:Y:S02]  /*87b0*/  FSEL R174, R174, -INF , !P0 ;  /* 0xff800000aeae7808 */ /* 0x000fe40004000000 */
[----:B------:R-:W-:Y:S04]  /*87c0*/  ISETP.GT.AND P0, PT, R2, 0x18, !P5 ;  /* 0x000000180200780c */ /* 0x000fe80006f04270 */
[C---:B------:R-:W-:Y:S04]  /*87d0*/  ISETP.LT.OR P0, PT, R3.reuse, 0x19, P0 ;  /* 0x000000190300780c */ /* 0x040fe80000701670 */
[----:B------:R-:W-:Y:S02]  /*87e0*/  FSEL R178, R30, -INF , !P0 ;  /* 0xff8000001eb27808 */ /* 0x000fe40004000000 */
[C---:B------:R-:W-:Y:S04]  /*87f0*/  ISETP.GT.AND P0, PT, R2.reuse, 0x19, !P4 ;  /* 0x000000190200780c */ /* 0x040fe80006704270 */
[----:B------:R-:W-:Y:S02]  /*8800*/  ISETP.LT.OR P0, PT, R3, 0x1a, P0 ;  /* 0x0000001a0300780c */ /* 0x000fe40000701670 */
[----:B-1----:R-:W-:Y:S02]  /*8810*/  FMNMX.FTZ R105, R105, R0, !PT ;  /* 0x0000000069697209 */ /* 0x002fe40007810000 */
[----:B------:R-:W1:Y:S01]  /*8820*/  SHFL.BFLY PT, R0, R104, 0x2, 0x1f ;  /* 0x0c401f0068007f89 */ /* 0x000e6200000e0000 */
[----:B------:R-:W-:Y:S02]  /*8830*/  FSEL R179, R31, -INF , !P0 ;  /* 0xff8000001fb37808 */ /* 0x000fe40004000000 */
[----:B------:R-:W-:Y:S01]  /*8840*/  ISETP.GT.AND P0, PT, R2, 0x20, !P3 ;  /* 0x000000200200780c */ /* 0x000fe20005f04270 */
[----:B------:R-:W-:Y:S03]  /*8850*/  FMUL.FTZ R111, R105, c[0x0][0x2d0] ;  /* 0x0000b400696f7a20 */ /* 0x000fe60000410000 */
[C---:B------:R-:W-:Y:S04]  /*8860*/  ISETP.LT.OR P0, PT, R3.reuse, 0x21, P0 ;  /* 0x000000210300780c */ /* 0x040fe80000701670 */
[----:B------:R-:W-:Y:S02]  /*8870*/  FSEL R183, R42, -INF , !P0 ;  /* 0xff8000002ab77808 */ /* 0x000fe40004000000 */
[C---:B------:R-:W-:Y:S04]  /*8880*/  ISETP.GT.AND P0, PT, R2.reuse, 0x21, !P2 ;  /* 0x000000210200780c */ /* 0x040fe80005704270 */
[----:B------:R-:W-:Y:S04]  /*8890*/  ISETP.LT.OR P0, PT, R3, 0x22, P0 ;  /* 0x000000220300780c */ /* 0x000fe80000701670 */
[----:B------:R-:W-:Y:S02]  /*88a0*/  FSEL R185, R43, -INF , !P0 ;  /* 0xff8000002bb97808 */ /* 0x000fe40004000000 */
[----:B------:R-:W-:Y:S02]  /*88b0*/  ISETP.GT.AND P0, PT, R2, 0x28, !P1 ;  /* 0x000000280200780c */ /* 0x000fe40004f04270 */
[----:B-1----:R-:W-:Y:S02]  /*88c0*/  FMNMX.FTZ R104, R104, R0, !PT ;  /* 0x0000000068687209 */ /* 0x002fe40007810000 */
[----:B------:R-:W-:Y:S03]  /*88d0*/  ISETP.LT.OR P0, PT, R3, 0x29, P0 ;  /* 0x000000290300780c */ /* 0x000fe60000701670 */
[----:B------:R-:W1:Y:S01]  /*88e0*/  SHFL.BFLY PT, R0, R104, 0x1, 0x1f ;  /* 0x0c201f0068007f89 */ /* 0x000e6200000e0000 */
[----:B------:R-:W-:Y:S02]  /*88f0*/  FSEL R188, R27, -INF , !P0 ;  /* 0xff8000001bbc7808 */ /* 0x000fe40004000000 */
[----:B------:R-:W-:Y:S04]  /*8900*/  ISETP.GT.AND P0, PT, R2, 0x29, !P6 ;  /* 0x000000290200780c */ /* 0x000fe80007704270 */
[----:B------:R-:W-:Y:S04]  /*8910*/  ISETP.LT.OR P0, PT, R3, 0x2a, P0 ;  /* 0x0000002a0300780c */ /* 0x000fe80000701670 */
[----:B------:R-:W-:Y:S02]  /*8920*/  FSEL R109, R47, -INF , !P0 ;  /* 0xff8000002f6d7808 */ /* 0x000fe40004000000 */
[----:B------:R-:W-:Y:S04]  /*8930*/  FSETP.NEU.FTZ.AND P0, PT, R106, -INF , PT ;  /* 0xff8000006a00780b */ /* 0x000fe80003f1d000 */
[----:B------:R-:W-:Y:S02]  /*8940*/  FSEL R110, R110, RZ, P0 ;  /* 0x000000ff6e6e7208 */ /* 0x000fe40000000000 */
[----:B------:R-:W-:Y:S02]  /*8950*/  FSEL R3, R106, RZ, P0 ;  /* 0x000000ff6a037208 */ /* 0x000fe40000000000 */
[----:B------:R-:W-:Y:S01]  /*8960*/  FSETP.NEU.FTZ.AND P0, PT, R105, -INF , PT ;  /* 0xff8000006900780b */ /* 0x000fe20003f1d000 */
[--C-:B------:R-:W-:Y:S01]  /*8970*/  FFMA.FTZ R6, R24, c[0x0][0x2d0], -R110.reuse ;  /* 0x0000b40018067a23 */ /* 0x100fe2000001086e */
[----:B-1----:R-:W-:Y:S01]  /*8980*/  FMNMX.FTZ R104, R104, R0, !PT ;  /* 0x0000000068687209 */ /* 0x002fe20007810000 */
[----:B------:R-:W-:Y:S01]  /*8990*/  FFMA.FTZ R7, R23, c[0x0][0x2d0], -R110 ;  /* 0x0000b40017077a23 */ /* 0x000fe2000001086e */
[----:B------:R-:W-:Y:S01]  /*89a0*/  FMNMX.FTZ R0, R13, R108, !PT ;  /* 0x0000006c0d007209 */ /* 0x000fe20007810000 */
[----:B------:R1:W-:Y:S01]  /*89b0*/  MUFU.EX2 R250, R6 ;  /* 0x0000000600fa7308 */ /* 0x0003e20000000800 */
[----:B------:R-:W-:Y:S01]  /*89c0*/  FSEL R111, R111, RZ, P0 ;  /* 0x000000ff6f6f7208 */ /* 0x000fe20000000000 */
[----:B------:R-:W-:Y:S01]  /*89d0*/  FMUL.FTZ R164, R104, c[0x0][0x2d0] ;  /* 0x0000b40068a47a20 */ /* 0x000fe20000410000 */
[----:B------:R-:W-:Y:S02]  /*89e0*/  FMNMX.FTZ R0, R12, R0, !PT ;  /* 0x000000000c007209 */ /* 0x000fe40007810000 */
[----:B------:R-:W-:Y:S02]  /*89f0*/  FSEL R4, R105, RZ, P0 ;  /* 0x000000ff69047208 */ /* 0x000fe40000000000 */
[----:B------:R-:W-:Y:S02]  /*8a00*/  FMNMX.FTZ R0, R11, R0, !PT ;  /* 0x000000000b007209 */ /* 0x000fe40007810000 */
[----:B------:R-:W-:Y:S01]  /*8a10*/  FSETP.NEU.FTZ.AND P0, PT, R104, -INF , PT ;  /* 0xff8000006800780b */ /* 0x000fe20003f1d000 */
[----:B------:R-:W-:Y:S01]  /*8a20*/  MUFU.EX2 R249, R7 ;  /* 0x0000000700f97308 */ /* 0x000fe20000000800 */
[----:B------:R-:W-:Y:S02]  /*8a30*/  FMNMX.FTZ R0, R10, R0, !PT ;  /* 0x000000000a007209 */ /* 0x000fe40007810000 */
[----:B------:R-:W-:Y:S02]  /*8a40*/  FSEL R164, R164, RZ, P0 ;  /* 0x000000ffa4a47208 */ /* 0x000fe40000000000 */
[----:B------:R-:W-:Y:S02]  /*8a50*/  FMNMX.FTZ R0, R172, R0, !PT ;  /* 0x00000000ac007209 */ /* 0x000fe40007810000 */
[----:B------:R-:W-:Y:S02]  /*8a60*/  FSEL R5, R104, RZ, P0 ;  /* 0x000000ff68057208 */ /* 0x000fe40000000000 */
[----:B------:R-:W-:Y:S04]  /*8a70*/  FMNMX.FTZ R0, R174, R0, !PT ;  /* 0x00000000ae007209 */ /* 0x000fe80007810000 */
[----:B------:R-:W-:Y:S01]  /*8a80*/  FMNMX.FTZ R0, R178, R0, !PT ;  /* 0x00000000b2007209 */ /* 0x000fe20007810000 */
[----:B-1----:R-:W-:Y:S03]  /*8a90*/  FFMA.FTZ R6, R17, c[0x0][0x2d0], -R164 ;  /* 0x0000b40011067a23 */ /* 0x002fe600000108a4 */
[----:B------:R-:W-:Y:S01]  /*8aa0*/  FMNMX.FTZ R0, R179, R0, !PT ;  /* 0x00000000b3007209 */ /* 0x000fe20007810000 */
[----:B------:R1:W-:Y:S03]  /*8ab0*/  MUFU.EX2 R242, R6 ;  /* 0x0000000600f27308 */ /* 0x0003e60000000800 */
[----:B------:R-:W-:Y:S04]  /*8ac0*/  FMNMX.FTZ R0, R183, R0, !PT ;  /* 0x00000000b7007209 */ /* 0x000fe80007810000 */
[----:B------:R-:W-:Y:S04]  /*8ad0*/  FMNMX.FTZ R0, R185, R0, !PT ;  /* 0x00000000b9007209 */ /* 0x000fe80007810000 */
[----:B------:R-:W-:Y:S04]  /*8ae0*/  FMNMX.FTZ R0, R188, R0, !PT ;  /* 0x00000000bc007209 */ /* 0x000fe80007810000 */
[----:B------:R-:W-:Y:S05]  /*8af0*/  FMNMX.FTZ R0, R109, R0, !PT ;  /* 0x000000006d007209 */ /* 0x000fea0007810000 */
[----:B------:R-:W2:Y:S02]  /*8b00*/  SHFL.BFLY PT, R2, R0, 0x2, 0x1f ;  /* 0x0c401f0000027f89 */ /* 0x000ea400000e0000 */
[----:B--2---:R-:W-:Y:S06]  /*8b10*/  FMNMX.FTZ R0, R0, R2, !PT ;  /* 0x0000000200007209 */ /* 0x004fec0007810000 */
[----:B------:R-:W2:Y:S02]  /*8b20*/  SHFL.BFLY PT, R2, R0, 0x1, 0x1f ;  /* 0x0c201f0000027f89 */ /* 0x000ea400000e0000 */
[----:B--2---:R-:W-:Y:S01]  /*8b30*/  FMNMX.FTZ R102, R0, R2, !PT ;  /* 0x0000000200667209 */ /* 0x004fe20007810000 */
[--C-:B------:R-:W-:Y:S03]  /*8b40*/  FFMA.FTZ R0, R19, c[0x0][0x2d0], -R110.reuse ;  /* 0x0000b40013007a23 */ /* 0x100fe6000001086e */
[C---:B------:R-:W-:Y:S01]  /*8b50*/  FSETP.NEU.FTZ.AND P0, PT, R102.reuse, -INF , PT ;  /* 0xff8000006600780b */ /* 0x040fe20003f1d000 */
[----:B------:R2:W3:Y:S01]  /*8b60*/  MUFU.EX2 R248, R0 ;  /* 0x0000000000f87308 */ /* 0x0004e20000000800 */
[C---:B------:R-:W-:Y:S02]  /*8b70*/  FMUL.FTZ R165, R102.reuse, c[0x0][0x2d0] ;  /* 0x0000b40066a57a20 */ /* 0x040fe40000410000 */
[----:B------:R-:W-:Y:S03]  /*8b80*/  FSEL R2, R102, RZ, P0 ;  /* 0x000000ff66027208 */ /* 0x000fe60000000000 */
[----:B------:R-:W-:Y:S02]  /*8b90*/  FSEL R165, R165, RZ, P0 ;  /* 0x000000ffa5a57208 */ /* 0x000fe40000000000 */
[----:B------:R-:W-:Y:S03]  /*8ba0*/  ISETP.GT.AND P0, PT, R226, R252, PT ;  /* 0x000000fce200720c */ /* 0x000fe60003f04270 */
[----:B-1----:R-:W-:Y:S04]  /*8bb0*/  FFMA.FTZ R6, R11, c[0x0][0x2d0], -R165 ;  /* 0x0000b4000b067a23 */ /* 0x002fe800000108a5 */
[----:B------:R-:W-:Y:S01]  /*8bc0*/  MUFU.EX2 R238, R6 ;  /* 0x0000000600ee7308 */ /* 0x000fe20000000800 */
[----:B--2---:R-:W-:Y:S01]  /*8bd0*/  FFMA.FTZ R0, R25, c[0x0][0x2d0], -R110 ;  /* 0x0000b40019007a23 */ /* 0x004fe2000001086e */
[----:B---3--:R-:W-:Y:S08]  /*8be0*/  F2FP.BF16.PACK_AB R160, R249, R248 ;  /* 0x000000f8f9a0723e */ /* 0x008ff000000010ff */
[----:B------:R1:W2:Y:S02]  /*8bf0*/  MUFU.EX2 R251, R0 ;  /* 0x0000000000fb7308 */ /* 0x0002a40000000800 */
[--C-:B-1----:R-:W-:Y:S01]  /*8c00*/  FFMA.FTZ R0, R16, c[0x0][0x2d0], -R111.reuse ;  /* 0x0000b40010007a23 */ /* 0x102fe2000001086f */
[----:B--2---:R-:W-:Y:S07]  /*8c10*/  F2FP.BF16.PACK_AB R162, R251, R250 ;  /* 0x000000fafba2723e */ /* 0x004fee00000010ff */
[----:B------:R1:W-:Y:S02]  /*8c20*/  MUFU.EX2 R244, R0 ;  /* 0x0000000000f47308 */ /* 0x0003e40000000800 */
[--C-:B-1----:R-:W-:Y:S08]  /*8c30*/  FFMA.FTZ R0, R20, c[0x0][0x2d0], -R111.reuse ;  /* 0x0000b40014007a23 */ /* 0x102ff0000001086f */
[----:B------:R1:W2:Y:S02]  /*8c40*/  MUFU.EX2 R245, R0 ;  /* 0x0000000000f57308 */ /* 0x0002a40000000800 */
[--C-:B-1----:R-:W-:Y:S01]  /*8c50*/  FFMA.FTZ R0, R21, c[0x0][0x2d0], -R111.reuse ;  /* 0x0000b40015007a23 */ /* 0x102fe2000001086f */
[----:B--2---:R-:W-:Y:S07]  /*8c60*/  F2FP.BF16.PACK_AB R161, R245, R244 ;  /* 0x000000f4f5a1723e */ /* 0x004fee00000010ff */
[----:B------:R1:W-:Y:S02]  /*8c70*/  MUFU.EX2 R246, R0 ;  /* 0x0000000000f67308 */ /* 0x0003e40000000800 */
[----:B-1----:R-:W-:Y:S02]  /*8c80*/  FFMA.FTZ R0, R22, c[0x0][0x2d0], -R111 ;  /* 0x0000b40016007a23 */ /* 0x002fe4000001086f */
[----:B------:R-:W1:Y:S06]  /*8c90*/  LDSM.16.MT88.4 R20, [R209+0x1880] ;  /* 0x00188000d114783b */ /* 0x000e6c0000004200 */
[----:B------:R2:W3:Y:S02]  /*8ca0*/  MUFU.EX2 R247, R0 ;  /* 0x0000000000f77308 */ /* 0x0004e40000000800 */
[--C-:B--2---:R-:W-:Y:S01]  /*8cb0*/  FFMA.FTZ R0, R14, c[0x0][0x2d0], -R164.reuse ;  /* 0x0000b4000e007a23 */ /* 0x104fe200000108a4 */
[----:B---3--:R-:W-:Y:S07]  /*8cc0*/  F2FP.BF16.PACK_AB R163, R247, R246 ;  /* 0x000000f6f7a3723e */ /* 0x008fee00000010ff */
[----:B------:R2:W-:Y:S02]  /*8cd0*/  MUFU.EX2 R240, R0 ;  /* 0x0000000000f07308 */ /* 0x0005e40000000800 */
[--C-:B--2---:R-:W-:Y:S08]  /*8ce0*/  FFMA.FTZ R0, R15, c[0x0][0x2d0], -R164.reuse ;  /* 0x0000b4000f007a23 */ /* 0x104ff000000108a4 */
[----:B------:R2:W-:Y:S02]  /*8cf0*/  MUFU.EX2 R241, R0 ;  /* 0x0000000000f17308 */ /* 0x0005e40000000800 */
[----:B--2---:R-:W-:Y:S08]  /*8d00*/  FFMA.FTZ R0, R18, c[0x0][0x2d0], -R164 ;  /* 0x0000b40012007a23 */ /* 0x004ff000000108a4 */
[----:B------:R2:W-:Y:S02]  /*8d10*/  MUFU.EX2 R243, R0 ;  /* 0x0000000000f37308 */ /* 0x0005e40000000800 */
[----:B--2---:R-:W-:Y:S04]  /*8d20*/  FADD.FTZ R0, -R3, R101 ;  /* 0x0000006503007221 */ /* 0x004fe80000010100 */
[----:B------:R-:W-:Y:S04]  /*8d30*/  FMUL.FTZ R0, R0, c[0x0][0x2d0] ;  /* 0x0000b40000007a20 */ /* 0x000fe80000410000 */
[----:B------:R2:W3:Y:S02]  /*8d40*/  MUFU.EX2 R101, R0 ;  /* 0x0000000000657308 */ /* 0x0004e40000000800 */
[----:B--2---:R-:W-:Y:S02]  /*8d50*/  FADD.FTZ R0, -R4, R103 ;  /* 0x0000006704007221 */ /* 0x004fe40000010100 */
[----:B------:R-:W-:Y:S02]  /*8d60*/  FFMA.FTZ R4, R12, c[0x0][0x2d0], -R165 ;  /* 0x0000b4000c047a23 */ /* 0x000fe400000108a5 */
[----:B------:R-:W-:Y:S04]  /*8d70*/  FMUL.FTZ R0, R0, c[0x0][0x2d0] ;  /* 0x0000b40000007a20 */ /* 0x000fe80000410000 */
[----:B------:R2:W-:Y:S01]  /*8d80*/  MUFU.EX2 R237, R4 ;  /* 0x0000000400ed7308 */ /* 0x0005e20000000800 */
[C---:B---3--:R-:W-:Y:S02]  /*8d90*/  FMUL.FTZ R16, R101.reuse, R124 ;  /* 0x0000007c65107220 */ /* 0x048fe40000410000 */
[C---:B------:R-:W-:Y:S02]  /*8da0*/  FMUL.FTZ R17, R101.reuse, R125 ;  /* 0x0000007d65117220 */ /* 0x040fe40000410000 */
[C---:B------:R-:W-:Y:S02]  /*8db0*/  FMUL.FTZ R32, R101.reuse, R140 ;  /* 0x0000008c65207220 */ /* 0x040fe40000410000 */
[C---:B------:R-:W-:Y:S02]  /*8dc0*/  FMUL.FTZ R33, R101.reuse, R141 ;  /* 0x0000008d65217220 */ /* 0x040fe40000410000 */
[C---:B------:R-:W-:Y:S01]  /*8dd0*/  FMUL.FTZ R49, R101.reuse, R157 ;  /* 0x0000009d65317220 */ /* 0x040fe20000410000 */
[----:B------:R3:W4:Y:S01]  /*8de0*/  MUFU.EX2 R100, R0 ;  /* 0x0000000000647308 */ /* 0x0007220000000800 */
[C---:B------:R-:W-:Y:S02]  /*8df0*/  FMUL.FTZ R52, R101.reuse, R52 ;  /* 0x0000003465347220 */ /* 0x040fe40000410000 */
[C---:B------:R-:W-:Y:S02]  /*8e00*/  FMUL.FTZ R53, R101.reuse, R53 ;  /* 0x0000003565357220 */ /* 0x040fe40000410000 */
[C---:B------:R-:W-:Y:S02]  /*8e10*/  FMUL.FTZ R64, R101.reuse, R64 ;  /* 0x0000004065407220 */ /* 0x040fe40000410000 */
[C---:B------:R-:W-:Y:S02]  /*8e20*/  FMUL.FTZ R65, R101.reuse, R65 ;  /* 0x0000004165417220 */ /* 0x040fe40000410000 */
[C---:B------:R-:W-:Y:S02]  /*8e30*/  FMUL.FTZ R68, R101.reuse, R68 ;  /* 0x0000004465447220 */ /* 0x040fe40000410000 */
[C---:B------:R-:W-:Y:S02]  /*8e40*/  FMUL.FTZ R69, R101.reuse, R69 ;  /* 0x0000004565457220 */ /* 0x040fe40000410000 */
[C---:B------:R-:W-:Y:S02]  /*8e50*/  FMUL.FTZ R80, R101.reuse, R80 ;  /* 0x0000005065507220 */ /* 0x040fe40000410000 */
[----:B--2---:R-:W-:Y:S01]  /*8e60*/  FMUL.FTZ R4, R101, R112 ;  /* 0x0000007065047220 */ /* 0x004fe20000410000 */
[----:B------:R-:W-:Y:S01]  /*8e70*/  F2FP.BF16.PACK_AB R112, R241, R240 ;  /* 0x000000f0f170723e */ /* 0x000fe200000010ff */
[C---:B------:R-:W-:Y:S02]  /*8e80*/  FMUL.FTZ R81, R101.reuse, R81 ;  /* 0x0000005165517220 */ /* 0x040fe40000410000 */
[C---:B------:R-:W-:Y:S02]  /*8e90*/  FMUL.FTZ R96, R101.reuse, R96 ;  /* 0x0000006065607220 */ /* 0x040fe40000410000 */
[C---:B------:R-:W-:Y:S02]  /*8ea0*/  FMUL.FTZ R97, R101.reuse, R97 ;  /* 0x0000006165617220 */ /* 0x040fe40000410000 */
[----:B------:R-:W-:Y:S02]  /*8eb0*/  FMUL.FTZ R84, R101, R84 ;  /* 0x0000005465547220 */ /* 0x000fe40000410000 */
[----:B---3--:R-:W-:Y:S02]  /*8ec0*/  FADD.FTZ R0, -R5, R107 ;  /* 0x0000006b05007221 */ /* 0x008fe40000010100 */
[--C-:B------:R-:W-:Y:S02]  /*8ed0*/  FFMA.FTZ R5, R13, c[0x0][0x2d0], -R165.reuse ;  /* 0x0000b4000d057a23 */ /* 0x100fe400000108a5 */
[----:B------:R-:W-:Y:S02]  /*8ee0*/  FMUL.FTZ R0, R0, c[0x0][0x2d0] ;  /* 0x0000b40000007a20 */ /* 0x000fe40000410000 */
[----:B------:R2:W3:Y:S01]  /*8ef0*/  MUFU.EX2 R236, R5 ;  /* 0x0000000500ec7308 */ /* 0x0004e20000000800 */
[C---:B----4-:R-:W-:Y:S01]  /*8f00*/  FMUL.FTZ R6, R100.reuse, R114 ;  /* 0x0000007264067220 */ /* 0x050fe20000410000 */
[----:B------:R-:W-:Y:S01]  /*8f10*/  F2FP.BF16.PACK_AB R114, R243, R242 ;  /* 0x000000f2f372723e */ /* 0x000fe200000010ff */
[C---:B------:R-:W-:Y:S02]  /*8f20*/  FMUL.FTZ R7, R100.reuse, R115 ;  /* 0x0000007364077220 */ /* 0x040fe40000410000 */
[C---:B------:R-:W-:Y:S02]  /*8f30*/  FMUL.FTZ R18, R100.reuse, R126 ;  /* 0x0000007e64127220 */ /* 0x040fe40000410000 */
[C---:B------:R-:W-:Y:S02]  /*8f40*/  FMUL.FTZ R19, R100.reuse, R127 ;  /* 0x0000007f64137220 */ /* 0x040fe40000410000 */
[----:B------:R-:W-:Y:S01]  /*8f50*/  LDSM.16.MT88.4 R124, [R210+0x1c80] ;  /* 0x001c8000d27c783b */ /* 0x000fe20000004200 */
[----:B------:R4:W5:Y:S01]  /*8f60*/  MUFU.EX2 R3, R0 ;  /* 0x0000000000037308 */ /* 0x0009620000000800 */
[C---:B------:R-:W-:Y:S02]  /*8f70*/  FMUL.FTZ R34, R100.reuse, R142 ;  /* 0x0000008e64227220 */ /* 0x040fe40000410000 */
[C---:B------:R-:W-:Y:S02]  /*8f80*/  FMUL.FTZ R35, R100.reuse, R143 ;  /* 0x0000008f64237220 */ /* 0x040fe40000410000 */
[C---:B------:R-:W-:Y:S02]  /*8f90*/  FMUL.FTZ R50, R100.reuse, R158 ;  /* 0x0000009e64327220 */ /* 0x040fe40000410000 */
[----:B------:R-:W-:Y:S01]  /*8fa0*/  LDSM.16.MT88.4 R140, [R210+0x2080] ;  /* 0x00208000d28c783b */ /* 0x000fe20000004200 */
[C---:B------:R-:W-:Y:S02]  /*8fb0*/  FMUL.FTZ R51, R100.reuse, R159 ;  /* 0x0000009f64337220 */ /* 0x040fe40000410000 */
[C---:B------:R-:W-:Y:S02]  /*8fc0*/  FMUL.FTZ R54, R100.reuse, R54 ;  /* 0x0000003664367220 */ /* 0x040fe40000410000 */
[C---:B------:R-:W-:Y:S02]  /*8fd0*/  FMUL.FTZ R55, R100.reuse, R55 ;  /* 0x0000003764377220 */ /* 0x040fe40000410000 */
[----:B--2---:R-:W-:Y:S01]  /*8fe0*/  FMUL.FTZ R5, R101, R113 ;  /* 0x0000007165057220 */ /* 0x004fe20000410000 */
[----:B---3--:R-:W-:Y:S01]  /*8ff0*/  F2FP.BF16.PACK_AB R113, R237, R236 ;  /* 0x000000eced71723e */ /* 0x008fe200000010ff */
[C---:B------:R-:W-:Y:S02]  /*9000*/  FMUL.FTZ R66, R100.reuse, R66 ;  /* 0x0000004264427220 */ /* 0x040fe40000410000 */
[C---:B------:R-:W-:Y:S02]  /*9010*/  FMUL.FTZ R67, R100.reuse, R67 ;  /* 0x0000004364437220 */ /* 0x040fe40000410000 */
[C---:B------:R-:W-:Y:S01]  /*9020*/  FMUL.FTZ R70, R100.reuse, R70 ;  /* 0x0000004664467220 */ /* 0x040fe20000410000 */
[-C--:B-1----:R-:W-:Y:S01]  /*9030*/  HMMA.16816.F32.BF16 R4, R160, R20.reuse, R4 ;  /* 0x00000014a004723c */ /* 0x082fe20000041804 */
[----:B------:R-:W-:Y:S02]  /*9040*/  FMUL.FTZ R71, R100, R71 ;  /* 0x0000004764477220 */ /* 0x000fe40000410000 */
[----:B----4-:R-:W-:Y:S02]  /*9050*/  FFMA.FTZ R0, R10, c[0x0][0x2d0], -R165 ;  /* 0x0000b4000a007a23 */ /* 0x010fe400000108a5 */
[C---:B-----5:R-:W-:Y:S02]  /*9060*/  FMUL.FTZ R8, R3.reuse, R116 ;  /* 0x0000007403087220 */ /* 0x060fe40000410000 */
[----:B------:R-:W1:Y:S01]  /*9070*/  MUFU.EX2 R239, R0 ;  /* 0x0000000000ef7308 */ /* 0x000e620000000800 */
[C---:B------:R-:W-:Y:S04]  /*9080*/  FMUL.FTZ R9, R3.reuse, R117 ;  /* 0x0000007503097220 */ /* 0x040fe80000410000 */
[C---:B------:R-:W-:Y:S02]  /*9090*/  FMUL.FTZ R12, R3.reuse, R120 ;  /* 0x00000078030c7220 */ /* 0x040fe40000410000 */
        /* <DEDUP_REMOVED lines=8> */
[----:B------:R-:W-:Y:S01]  /*9120*/  FMUL.FTZ R57, R3, R57 ;  /* 0x0000003903397220 */ /* 0x000fe20000410000 */
[----:B-1----:R-:W-:Y:S01]  /*9130*/  F2FP.BF16.PACK_AB R115, R239, R238 ;  /* 0x000000eeef73723e */ /* 0x002fe200000010ff */
[----:B------:R-:W-:Y:S02]  /*9140*/  FADD.FTZ R0, -R2, R108 ;  /* 0x0000006c02007221 */ /* 0x000fe40000010100 */
[--C-:B------:R-:W-:Y:S02]  /*9150*/  FFMA.FTZ R2, R40, c[0x0][0x2d0], -R110.reuse ;  /* 0x0000b40028027a23 */ /* 0x100fe4000001086e */
[----:B------:R-:W-:Y:S02]  /*9160*/  FMUL.FTZ R0, R0, c[0x0][0x2d0] ;  /* 0x0000b40000007a20 */ /* 0x000fe40000410000 */
[----:B------:R1:W-:Y:S01]  /*9170*/  MUFU.EX2 R235, R2 ;  /* 0x0000000200eb7308 */ /* 0x0003e20000000800 */
[C---:B------:R-:W-:Y:S02]  /*9180*/  FMUL.FTZ R40, R3.reuse, R148 ;  /* 0x0000009403287220 */ /* 0x040fe40000410000 */
[C---:B------:R-:W-:Y:S02]  /*9190*/  FMUL.FTZ R60, R3.reuse, R60 ;  /* 0x0000003c033c7220 */ /* 0x040fe40000410000 */
[C---:B------:R-:W-:Y:S02]  /*91a0*/  FMUL.FTZ R61, R3.reuse, R61 ;  /* 0x0000003d033d7220 */ /* 0x040fe40000410000 */
[C---:B------:R-:W-:Y:S02]  /*91b0*/  FMUL.FTZ R72, R3.reuse, R72 ;  /* 0x0000004803487220 */ /* 0x040fe40000410000 */
[C---:B------:R-:W-:Y:S01]  /*91c0*/  FMUL.FTZ R73, R3.reuse, R73 ;  /* 0x0000004903497220 */ /* 0x040fe20000410000 */
[----:B------:R-:W2:Y:S01]  /*91d0*/  MUFU.EX2 R0, R0 ;  /* 0x0000000000007308 */ /* 0x000ea20000000800 */
[C---:B------:R-:W-:Y:S02]  /*91e0*/  FMUL.FTZ R76, R3.reuse, R76 ;  /* 0x0000004c034c7220 */ /* 0x040fe40000410000 */
[----:B------:R-:W-:Y:S02]  /*91f0*/  FMUL.FTZ R77, R3, R77 ;  /* 0x0000004d034d7220 */ /* 0x000fe40000410000 */
[C---:B------:R-:W-:Y:S02]  /*9200*/  FMUL.FTZ R82, R100.reuse, R82 ;  /* 0x0000005264527220 */ /* 0x040fe40000410000 */
[C---:B------:R-:W-:Y:S02]  /*9210*/  FMUL.FTZ R83, R100.reuse, R83 ;  /* 0x0000005364537220 */ /* 0x040fe40000410000 */
[C---:B------:R-:W-:Y:S02]  /*9220*/  FMUL.FTZ R98, R100.reuse, R98 ;  /* 0x0000006264627220 */ /* 0x040fe40000410000 */
[C---:B------:R-:W-:Y:S02]  /*9230*/  FMUL.FTZ R99, R100.reuse, R99 ;  /* 0x0000006364637220 */ /* 0x040fe40000410000 */
[----:B------:R-:W-:Y:S02]  /*9240*/  FMUL.FTZ R85, R101, R85 ;  /* 0x0000005565557220 */ /* 0x000fe40000410000 */
[--C-:B-1----:R-:W-:Y:S02]  /*9250*/  FFMA.FTZ R2, R41, c[0x0][0x2d0], -R110.reuse ;  /* 0x0000b40029027a23 */ /* 0x102fe4000001086e */
[----:B------:R-:W-:Y:S02]  /*9260*/  FMUL.FTZ R41, R3, R149 ;  /* 0x0000009503297220 */ /* 0x000fe40000410000 */
[----:B------:R1:W3:Y:S01]  /*9270*/  MUFU.EX2 R234, R2 ;  /* 0x0000000200ea7308 */ /* 0x0002e20000000800 */
[C---:B------:R-:W-:Y:S02]  /*9280*/  FMUL.FTZ R86, R100.reuse, R86 ;  /* 0x0000005664567220 */ /* 0x040fe40000410000 */
[----:B------:R-:W-:Y:S02]  /*9290*/  FMUL.FTZ R87, R100, R87 ;  /* 0x0000005764577220 */ /* 0x000fe40000410000 */
[C---:B--2---:R-:W-:Y:S02]  /*92a0*/  FMUL.FTZ R10, R0.reuse, R118 ;  /* 0x00000076000a7220 */ /* 0x044fe40000410000 */
[C---:B------:R-:W-:Y:S02]  /*92b0*/  FMUL.FTZ R11, R0.reuse, R119 ;  /* 0x00000077000b7220 */ /* 0x040fe40000410000 */
[----:B------:R-:W2:Y:S01]  /*92c0*/  LDSM.16.MT88.4 R116, [R209+0x2480] ;  /* 0x00248000d174783b */ /* 0x000ea20000004200 */
[C---:B------:R-:W-:Y:S02]  /*92d0*/  FMUL.FTZ R14, R0.reuse, R122 ;  /* 0x0000007a000e7220 */ /* 0x040fe40000410000 */
[C---:B------:R-:W-:Y:S02]  /*92e0*/  FMUL.FTZ R15, R0.reuse, R123 ;  /* 0x0000007b000f7220 */ /* 0x040fe40000410000 */
[C---:B------:R-:W-:Y:S01]  /*92f0*/  HMMA.16816.F32.BF16 R8, R112.reuse, R20, R8 ;  /* 0x000000147008723c */ /* 0x040fe20000041808 */
[C---:B------:R-:W-:Y:S02]  /*9300*/  FMUL.FTZ R26, R0.reuse, R134 ;  /* 0x00000086001a7220 */ /* 0x040fe40000410000 */
[----:B------:R-:W4:Y:S01]  /*9310*/  LDSM.16.MT88.4 R120, [R210+0x2480] ;  /* 0x00248000d278783b */ /* 0x000f220000004200 */
[C---:B------:R-:W-:Y:S02]  /*9320*/  FMUL.FTZ R27, R0.reuse, R135 ;  /* 0x00000087001b7220 */ /* 0x040fe40000410000 */
[----:B------:R-:W-:Y:S02]  /*9330*/  FMUL.FTZ R42, R0, R150 ;  /* 0x00000096002a7220 */ /* 0x000fe40000410000 */
[-C--:B------:R-:W-:Y:S01]  /*9340*/  HMMA.16816.F32.BF16 R12, R112, R22.reuse, R12 ;  /* 0x00000016700c723c */ /* 0x080fe2000004180c */
[C---:B------:R-:W-:Y:S02]  /*9350*/  FMUL.FTZ R20, R101.reuse, R128 ;  /* 0x0000008065147220 */ /* 0x040fe40000410000 */
[----:B------:R-:W-:Y:S01]  /*9360*/  LDSM.16.MT88.4 R132, [R209+0x2080] ;  /* 0x00208000d184783b */ /* 0x000fe20000004200 */
[--C-:B-1----:R-:W-:Y:S02]  /*9370*/  FFMA.FTZ R2, R46, c[0x0][0x2d0], -R111.reuse ;  /* 0x0000b4002e027a23 */ /* 0x102fe4000001086f */
[C---:B------:R-:W-:Y:S02]  /*9380*/  FMUL.FTZ R21, R101.reuse, R129 ;  /* 0x0000008165157220 */ /* 0x040fe40000410000 */
[C---:B------:R-:W-:Y:S01]  /*9390*/  HMMA.16816.F32.BF16 R16, R160.reuse, R22, R16 ;  /* 0x00000016a010723c */ /* 0x040fe20000041810 */
[----:B------:R1:W-:Y:S03]  /*93a0*/  MUFU.EX2 R233, R2 ;  /* 0x0000000200e97308 */ /* 0x0003e60000000800 */
[C---:B------:R-:W-:Y:S02]  /*93b0*/  FMUL.FTZ R30, R0.reuse, R138 ;  /* 0x0000008a001e7220 */ /* 0x040fe40000410000 */
[----:B------:R-:W-:Y:S02]  /*93c0*/  FMUL.FTZ R31, R0, R139 ;  /* 0x0000008b001f7220 */ /* 0x000fe40000410000 */
[C---:B------:R-:W-:Y:S04]  /*93d0*/  FMUL.FTZ R22, R100.reuse, R130 ;  /* 0x0000008264167220 */ /* 0x040fe80000410000 */
[----:B------:R-:W-:Y:S02]  /*93e0*/  FMUL.FTZ R23, R100, R131 ;  /* 0x0000008364177220 */ /* 0x000fe40000410000 */
[----:B------:R-:W-:Y:S01]  /*93f0*/  LDSM.16.MT88.4 R128, [R209+0x2880] ;  /* 0x00288000d180783b */ /* 0x000fe20000004200 */
[C---:B------:R-:W-:Y:S02]  /*9400*/  FMUL.FTZ R43, R0.reuse, R151 ;  /* 0x00000097002b7220 */ /* 0x040fe40000410000 */
[C---:B------:R-:W-:Y:S02]  /*9410*/  FMUL.FTZ R46, R0.reuse, R154 ;  /* 0x0000009a002e7220 */ /* 0x040fe40000410000 */
[-C--:B------:R-:W-:Y:S01]  /*9420*/  HMMA.16816.F32.BF16 R20, R160, R36.reuse, R20 ;  /* 0x00000024a014723c */ /* 0x080fe20000041814 */
[C---:B------:R-:W-:Y:S02]  /*9430*/  FMUL.FTZ R47, R0.reuse, R155 ;  /* 0x0000009b002f7220 */ /* 0x040fe40000410000 */
[C---:B------:R-:W-:Y:S02]  /*9440*/  FMUL.FTZ R58, R0.reuse, R58 ;  /* 0x0000003a003a7220 */ /* 0x040fe40000410000 */
[----:B------:R-:W-:Y:S02]  /*9450*/  FMUL.FTZ R59, R0, R59 ;  /* 0x0000003b003b7220 */ /* 0x000fe40000410000 */
[--C-:B-1----:R-:W-:Y:S01]  /*9460*/  FFMA.FTZ R2, R48, c[0x0][0x2d0], -R111.reuse ;  /* 0x0000b40030027a23 */ /* 0x102fe2000001086f */
[C---:B------:R-:W-:Y:S01]  /*9470*/  HMMA.16816.F32.BF16 R24, R112.reuse, R36, R24 ;  /* 0x000000247018723c */ /* 0x040fe20000041818 */
[C---:B------:R-:W-:Y:S02]  /*9480*/  FMUL.FTZ R48, R101.reuse, R156 ;  /* 0x0000009c65307220 */ /* 0x040fe40000410000 */
[----:B------:R1:W5:Y:S01]  /*9490*/  MUFU.EX2 R224, R2 ;  /* 0x0000000200e07308 */ /* 0x0003620000000800 */
[----:B------:R-:W-:Y:S01]  /*94a0*/  LDSM.16.MT88.4 R156, [R209+0x2c80] ;  /* 0x002c8000d19c783b */ /* 0x000fe20000004200 */
[C---:B------:R-:W-:Y:S02]  /*94b0*/  FMUL.FTZ R62, R0.reuse, R62 ;  /* 0x0000003e003e7220 */ /* 0x040fe40000410000 */
[C---:B------:R-:W-:Y:S01]  /*94c0*/  FMUL.FTZ R36, R101.reuse, R144 ;  /* 0x0000009065247220 */ /* 0x040fe20000410000 */
[-C--:B------:R-:W-:Y:S01]  /*94d0*/  HMMA.16816.F32.BF16 R28, R112, R38.reuse, R28 ;  /* 0x00000026701c723c */ /* 0x080fe2000004181c */
[----:B------:R-:W-:Y:S03]  /*94e0*/  FMUL.FTZ R37, R101, R145 ;  /* 0x0000009165257220 */ /* 0x000fe60000410000 */
[C---:B------:R-:W-:Y:S02]  /*94f0*/  FMUL.FTZ R63, R0.reuse, R63 ;  /* 0x0000003f003f7220 */ /* 0x040fe40000410000 */
[C---:B------:R-:W-:Y:S02]  /*9500*/  FMUL.FTZ R74, R0.reuse, R74 ;  /* 0x0000004a004a7220 */ /* 0x040fe40000410000 */
[C---:B------:R-:W-:Y:S01]  /*9510*/  HMMA.16816.F32.BF16 R32, R160.reuse, R38, R32 ;  /* 0x00000026a020723c */ /* 0x040fe20000041820 */
[C---:B------:R-:W-:Y:S03]  /*9520*/  FMUL.FTZ R75, R0.reuse, R75 ;  /* 0x0000004b004b7220 */ /* 0x040fe60000410000 */
[C---:B------:R-:W-:Y:S02]  /*9530*/  FMUL.FTZ R78, R0.reuse, R78 ;  /* 0x0000004e004e7220 */ /* 0x040fe40000410000 */
[----:B------:R-:W-:Y:S02]  /*9540*/  FMUL.FTZ R79, R0, R79 ;  /* 0x0000004f004f7220 */ /* 0x000fe40000410000 */
[----:B------:R-:W-:Y:S04]  /*9550*/  FMUL.FTZ R38, R100, R146 ;  /* 0x0000009264267220 */ /* 0x000fe80000410000 */
[--C-:B-1----:R-:W-:Y:S02]  /*9560*/  FFMA.FTZ R2, R166, c[0x0][0x2d0], -R110.reuse ;  /* 0x0000b400a6027a23 */ /* 0x102fe4000001086e */
[----:B------:R-:W-:Y:S02]  /*9570*/  FMUL.FTZ R39, R100, R147 ;  /* 0x0000009364277220 */ /* 0x000fe40000410000 */
[----:B------:R1:W-:Y:S01]  /*9580*/  MUFU.EX2 R207, R2 ;  /* 0x0000000200cf7308 */ /* 0x0003e20000000800 */
[C---:B------:R-:W-:Y:S02]  /*9590*/  FMUL.FTZ R88, R3.reuse, R88 ;  /* 0x0000005803587220 */ /* 0x040fe40000410000 */
[C---:B------:R-:W-:Y:S02]  /*95a0*/  FMUL.FTZ R89, R3.reuse, R89 ;  /* 0x0000005903597220 */ /* 0x040fe40000410000 */
[-C--:B--2---:R-:W-:Y:S01]  /*95b0*/  HMMA.16816.F32.BF16 R36, R160, R116.reuse, R36 ;  /* 0x00000074a024723c */ /* 0x084fe20000041824 */
[C---:B------:R-:W-:Y:S02]  /*95c0*/  FMUL.FTZ R90, R0.reuse, R90 ;  /* 0x0000005a005a7220 */ /* 0x040fe40000410000 */
[C---:B------:R-:W-:Y:S02]  /*95d0*/  FMUL.FTZ R91, R0.reuse, R91 ;  /* 0x0000005b005b7220 */ /* 0x040fe40000410000 */
[C---:B------:R-:W-:Y:S02]  /*95e0*/  FMUL.FTZ R92, R3.reuse, R92 ;  /* 0x0000005c035c7220 */ /* 0x040fe40000410000 */
[----:B------:R-:W-:Y:S01]  /*95f0*/  FMUL.FTZ R93, R3, R93 ;  /* 0x0000005d035d7220 */ /* 0x000fe20000410000 */
[C---:B------:R-:W-:Y:S01]  /*9600*/  HMMA.16816.F32.BF16 R40, R112.reuse, R116, R40 ;  /* 0x000000747028723c */ /* 0x040fe20000041828 */
[C---:B------:R-:W-:Y:S03]  /*9610*/  FMUL.FTZ R94, R0.reuse, R94 ;  /* 0x0000005e005e7220 */ /* 0x040fe60000410000 */
[----:B------:R-:W-:Y:S04]  /*9620*/  FMUL.FTZ R95, R0, R95 ;  /* 0x0000005f005f7220 */ /* 0x000fe80000410000 */
[-C--:B------:R-:W-:Y:S01]  /*9630*/  HMMA.16816.F32.BF16 R44, R112, R118.reuse, R44 ;  /* 0x00000076702c723c */ /* 0x080fe2000004182c */
[----:B-1----:R-:W-:Y:S07]  /*9640*/  FFMA.FTZ R2, R167, c[0x0][0x2d0], -R110 ;  /* 0x0000b400a7027a23 */ /* 0x002fee000001086e */
[C---:B------:R-:W-:Y:S01]  /*9650*/  HMMA.16816.F32.BF16 R48, R160.reuse, R118, R48 ;  /* 0x00000076a030723c */ /* 0x040fe20000041830 */
[----:B------:R1:W2:Y:S01]  /*9660*/  MUFU.EX2 R206, R2 ;  /* 0x0000000200ce7308 */ /* 0x0002a20000000800 */
[----:B------:R-:W2:Y:S06]  /*9670*/  LDSM.16.MT88.4 R116, [R209+0x3080] ;  /* 0x00308000d174783b */ /* 0x000eac0000004200 */
[-C--:B----4-:R-:W-:Y:S08]  /*9680*/  HMMA.16816.F32.BF16 R52, R160, R120.reuse, R52 ;  /* 0x00000078a034723c */ /* 0x090ff00000041834 */
[C---:B------:R-:W-:Y:S08]  /*9690*/  HMMA.16816.F32.BF16 R56, R112.reuse, R120, R56 ;  /* 0x000000787038723c */ /* 0x040ff00000041838 */
[-C--:B------:R-:W-:Y:S01]  /*96a0*/  HMMA.16816.F32.BF16 R60, R112, R122.reuse, R60 ;  /* 0x0000007a703c723c */ /* 0x080fe2000004183c */
[--C-:B-1----:R-:W-:Y:S04]  /*96b0*/  FFMA.FTZ R2, R168, c[0x0][0x2d0], -R111.reuse ;  /* 0x0000b400a8027a23 */ /* 0x102fe8000001086f */
[----:B------:R1:W-:Y:S03]  /*96c0*/  MUFU.EX2 R205, R2 ;  /* 0x0000000200cd7308 */ /* 0x0003e60000000800 */
[C---:B------:R-:W-:Y:S01]  /*96d0*/  HMMA.16816.F32.BF16 R64, R160.reuse, R122, R64 ;  /* 0x0000007aa040723c */ /* 0x040fe20000041840 */
[----:B------:R-:W4:Y:S07]  /*96e0*/  LDSM.16.MT88.4 R120, [R210+0x3080] ;  /* 0x00308000d278783b */ /* 0x000f2e0000004200 */
[-C--:B--2---:R-:W-:Y:S08]  /*96f0*/  HMMA.16816.F32.BF16 R68, R160, R116.reuse, R68 ;  /* 0x00000074a044723c */ /* 0x084ff00000041844 */
[C---:B------:R-:W-:Y:S01]  /*9700*/  HMMA.16816.F32.BF16 R72, R112.reuse, R116, R72 ;  /* 0x000000747048723c */ /* 0x040fe20000041848 */
[----:B-1----:R-:W-:Y:S07]  /*9710*/  FFMA.FTZ R2, R170, c[0x0][0x2d0], -R111 ;  /* 0x0000b400aa027a23 */ /* 0x002fee000001086f */
[-C--:B------:R-:W-:Y:S01]  /*9720*/  HMMA.16816.F32.BF16 R76, R112, R118.reuse, R76 ;  /* 0x00000076704c723c */ /* 0x080fe2000004184c */
[----:B------:R1:W2:Y:S07]  /*9730*/  MUFU.EX2 R204, R2 ;  /* 0x0000000200cc7308 */ /* 0x0002ae0000000800 */
[C---:B------:R-:W-:Y:S01]  /*9740*/  HMMA.16816.F32.BF16 R80, R160.reuse, R118, R80 ;  /* 0x00000076a050723c */ /* 0x040fe20000041850 */
[----:B------:R-:W2:Y:S07]  /*9750*/  LDSM.16.MT88.4 R116, [R209+0x1c80] ;  /* 0x001c8000d174783b */ /* 0x000eae0000004200 */
[-C--:B----4-:R-:W-:Y:S08]  /*9760*/  HMMA.16816.F32.BF16 R84, R160, R120.reuse, R84 ;  /* 0x00000078a054723c */ /* 0x090ff00000041854 */
[C---:B------:R-:W-:Y:S01]  /*9770*/  HMMA.16816.F32.BF16 R88, R112.reuse, R120, R88 ;  /* 0x000000787058723c */ /* 0x040fe20000041858 */
[--C-:B-1----:R-:W-:Y:S04]  /*9780*/  FFMA.FTZ R2, R169, c[0x0][0x2d0], -R164.reuse ;  /* 0x0000b400a9027a23 */ /* 0x102fe800000108a4 */
[----:B------:R1:W-:Y:S03]  /*9790*/  MUFU.EX2 R203, R2 ;  /* 0x0000000200cb7308 */ /* 0x0003e60000000800 */
[-C--:B------:R-:W-:Y:S07]  /*97a0*/  HMMA.16816.F32.BF16 R92, R112, R122.reuse, R92 ;  /* 0x0000007a705c723c */ /* 0x080fee000004185c */
[----:B---3--:R-:W-:Y:S01]  /*97b0*/  F2FP.BF16.PACK_AB R112, R234, R235 ;  /* 0x000000ebea70723e */ /* 0x008fe200000010ff */
[----:B------:R-:W-:Y:S01]  /*97c0*/  HMMA.16816.F32.BF16 R96, R160, R122, R96 ;  /* 0x0000007aa060723c */ /* 0x000fe20000041860 */
[----:B-----5:R-:W-:Y:S03]  /*97d0*/  F2FP.BF16.PACK_AB R113, R224, R233 ;  /* 0x000000e9e071723e */ /* 0x020fe600000010ff */
[----:B------:R-:W-:Y:S02]  /*97e0*/  F2FP.BF16.PACK_AB R114, R206, R207 ;  /* 0x000000cfce72723e */ /* 0x000fe400000010ff */
[----:B--2---:R-:W-:Y:S07]  /*97f0*/  F2FP.BF16.PACK_AB R115, R204, R205 ;  /* 0x000000cdcc73723e */ /* 0x004fee00000010ff */
[-C--:B------:R-:W-:Y:S01]  /*9800*/  HMMA.16816.F32.BF16 R4, R112, R116.reuse, R4 ;  /* 0x000000747004723c */ /* 0x080fe20000041804 */
[--C-:B-1----:R-:W-:Y:S02]  /*9810*/  FFMA.FTZ R2, R171, c[0x0][0x2d0], -R164.reuse ;  /* 0x0000b400ab027a23 */ /* 0x102fe400000108a4 */
[----:B------:R-:W-:Y:S02]  /*9820*/  LDSM.16.MT88.4 R168, [R209+0x3880] ;  /* 0x00388000d1a8783b */ /* 0x000fe40000004200 */
[----:B------:R1:W2:Y:S02]  /*9830*/  MUFU.EX2 R202, R2 ;  /* 0x0000000200ca7308 */ /* 0x0002a40000000800 */
[--C-:B-1----:R-:W-:Y:S01]  /*9840*/  FFMA.FTZ R2, R173, c[0x0][0x2d0], -R164.reuse ;  /* 0x0000b400ad027a23 */ /* 0x102fe200000108a4 */
[----:B--2---:R-:W-:Y:S07]  /*9850*/  F2FP.BF16.PACK_AB R120, R202, R203 ;  /* 0x000000cbca78723e */ /* 0x004fee00000010ff */
[----:B------:R1:W-:Y:S02]  /*9860*/  MUFU.EX2 R201, R2 ;  /* 0x0000000200c97308 */ /* 0x0003e40000000800 */
[----:B-1----:R-:W-:Y:S08]  /*9870*/  FFMA.FTZ R2, R175, c[0x0][0x2d0], -R164 ;  /* 0x0000b400af027a23 */ /* 0x002ff000000108a4 */
        /* <DEDUP_REMOVED lines=13> */
[----:B------:R1:W-:Y:S01]  /*9950*/  MUFU.EX2 R198, R2 ;  /* 0x0000000200c67308 */ /* 0x0003e20000000800 */
[C---:B------:R-:W-:Y:S08]  /*9960*/  HMMA.16816.F32.BF16 R8, R120.reuse, R116, R8 ;  /* 0x000000747808723c */ /* 0x040ff00000041808 */
[-C--:B------:R-:W-:Y:S08]  /*9970*/  HMMA.16816.F32.BF16 R12, R120, R118.reuse, R12 ;  /* 0x00000076780c723c */ /* 0x080ff0000004180c */
[C---:B------:R-:W-:Y:S01]  /*9980*/  HMMA.16816.F32.BF16 R16, R112.reuse, R118, R16 ;  /* 0x000000767010723c */ /* 0x040fe20000041810 */
[----:B------:R-:W2:Y:S03]  /*9990*/  LDSM.16.MT88.4 R116, [R210+0x2880] ;  /* 0x00288000d274783b */ /* 0x000ea60000004200 */
[--C-:B-1----:R-:W-:Y:S04]  /*99a0*/  FFMA.FTZ R2, R184, c[0x0][0x2d0], -R110.reuse ;  /* 0x0000b400b8027a23 */ /* 0x102fe8000001086e */
        /* <DEDUP_REMOVED lines=8> */
[----:B------:R3:W-:Y:S03]  /*9a30*/  MUFU.EX2 R197, R2 ;  /* 0x0000000200c57308 */ /* 0x0007e60000000800 */
[-C--:B------:R-:W-:Y:S08]  /*9a40*/  HMMA.16816.F32.BF16 R36, R112, R128.reuse, R36 ;  /* 0x000000807024723c */ /* 0x080ff00000041824 */
[C---:B------:R-:W-:Y:S08]  /*9a50*/  HMMA.16816.F32.BF16 R40, R120.reuse, R128, R40 ;  /* 0x000000807828723c */ /* 0x040ff00000041828 */
[-C--:B------:R-:W-:Y:S01]  /*9a60*/  HMMA.16816.F32.BF16 R44, R120, R130.reuse, R44 ;  /* 0x00000082782c723c */ /* 0x080fe2000004182c */
[--C-:B---3--:R-:W-:Y:S07]  /*9a70*/  FFMA.FTZ R2, R181, c[0x0][0x2d0], -R111.reuse ;  /* 0x0000b400b5027a23 */ /* 0x108fee000001086f */
[C---:B------:R-:W-:Y:S01]  /*9a80*/  HMMA.16816.F32.BF16 R48, R112.reuse, R130, R48 ;  /* 0x000000827030723c */ /* 0x040fe20000041830 */
[----:B------:R3:W-:Y:S01]  /*9a90*/  MUFU.EX2 R196, R2 ;  /* 0x0000000200c47308 */ /* 0x0007e20000000800 */
[----:B------:R-:W4:Y:S06]  /*9aa0*/  LDSM.16.MT88.4 R128, [R210+0x3480] ;  /* 0x00348000d280783b */ /* 0x000f2c0000004200 */
[-C--:B--2---:R-:W-:Y:S08]  /*9ab0*/  HMMA.16816.F32.BF16 R52, R112, R116.reuse, R52 ;  /* 0x000000747034723c */ /* 0x084ff00000041834 */
[C---:B------:R-:W-:Y:S08]  /*9ac0*/  HMMA.16816.F32.BF16 R56, R120.reuse, R116, R56 ;  /* 0x000000747838723c */ /* 0x040ff00000041838 */
[-C--:B------:R-:W-:Y:S01]  /*9ad0*/  HMMA.16816.F32.BF16 R60, R120, R118.reuse, R60 ;  /* 0x00000076783c723c */ /* 0x080fe2000004183c */
[--C-:B---3--:R-:W-:Y:S03]  /*9ae0*/  FFMA.FTZ R2, R193, c[0x0][0x2d0], -R110.reuse ;  /* 0x0000b400c1027a23 */ /* 0x108fe6000001086e */
[----:B------:R-:W-:Y:S01]  /*9af0*/  FFMA.FTZ R110, R194, c[0x0][0x2d0], -R110 ;  /* 0x0000b400c26e7a23 */ /* 0x000fe2000001086e */
[----:B------:R2:W-:Y:S01]  /*9b00*/  MUFU.EX2 R195, R2 ;  /* 0x0000000200c37308 */ /* 0x0005e20000000800 */
[----:B------:R-:W3:Y:S02]  /*9b10*/  LDL.LU R194, [R1+0x10] ;  /* 0x0000100001c27983 */ /* 0x000ee40000300800 */
[C---:B------:R-:W-:Y:S07]  /*9b20*/  HMMA.16816.F32.BF16 R64, R112.reuse, R118, R64 ;  /* 0x000000767040723c */ /* 0x040fee0000041840 */
[----:B------:R-:W5:Y:S01]  /*9b30*/  MUFU.EX2 R193, R110 ;  /* 0x0000006e00c17308 */ /* 0x000f620000000800 */
[-C--:B-1----:R-:W-:Y:S08]  /*9b40*/  HMMA.16816.F32.BF16 R68, R112, R124.reuse, R68 ;  /* 0x0000007c7044723c */ /* 0x082ff00000041844 */
[C---:B------:R-:W-:Y:S01]  /*9b50*/  HMMA.16816.F32.BF16 R72, R120.reuse, R124, R72 ;  /* 0x0000007c7848723c */ /* 0x040fe20000041848 */
[--C-:B--2---:R-:W-:Y:S02]  /*9b60*/  FFMA.FTZ R2, R189, c[0x0][0x2d0], -R111.reuse ;  /* 0x0000b400bd027a23 */ /* 0x104fe4000001086f */
[----:B------:R-:W2:Y:S05]  /*9b70*/  LDL.LU R189, [R1+0xc] ;  /* 0x00000c0001bd7983 */ /* 0x000eaa0000300800 */
[-C--:B------:R-:W-:Y:S01]  /*9b80*/  HMMA.16816.F32.BF16 R76, R120, R126.reuse, R76 ;  /* 0x0000007e784c723c */ /* 0x080fe2000004184c */
[----:B------:R1:W-:Y:S03]  /*9b90*/  MUFU.EX2 R184, R2 ;  /* 0x0000000200b87308 */ /* 0x0003e60000000800 */
[----:B------:R-:W-:Y:S02]  /*9ba0*/  FFMA.FTZ R111, R191, c[0x0][0x2d0], -R111 ;  /* 0x0000b400bf6f7a23 */ /* 0x000fe4000001086f */
[----:B------:R-:W3:Y:S01]  /*9bb0*/  LDL.LU R191, [R1+0x4] ;  /* 0x0000040001bf7983 */ /* 0x000ee20000300800 */
[----:B-----5:R-:W-:Y:S01]  /*9bc0*/  F2FP.BF16.PACK_AB R110, R193, R195 ;  /* 0x000000c3c16e723e */ /* 0x020fe200000010ff */
[C---:B------:R-:W-:Y:S03]  /*9bd0*/  HMMA.16816.F32.BF16 R80, R112.reuse, R126, R80 ;  /* 0x0000007e7050723c */ /* 0x040fe60000041850 */
[----:B------:R-:W5:Y:S05]  /*9be0*/  MUFU.EX2 R182, R111 ;  /* 0x0000006f00b67308 */ /* 0x000f6a0000000800 */
[-C--:B----4-:R-:W-:Y:S08]  /*9bf0*/  HMMA.16816.F32.BF16 R84, R112, R128.reuse, R84 ;  /* 0x000000807054723c */ /* 0x090ff00000041854 */
[C---:B------:R-:W-:Y:S01]  /*9c00*/  HMMA.16816.F32.BF16 R88, R120.reuse, R128, R88 ;  /* 0x000000807858723c */ /* 0x040fe20000041858 */
[--C-:B-1----:R-:W-:Y:S02]  /*9c10*/  FFMA.FTZ R2, R186, c[0x0][0x2d0], -R164.reuse ;  /* 0x0000b400ba027a23 */ /* 0x102fe400000108a4 */
[----:B------:R-:W4:Y:S02]  /*9c20*/  LDL.LU R186, [R1+0x8] ;  /* 0x0000080001ba7983 */ /* 0x000f240000300800 */
[----:B------:R1:W-:Y:S03]  /*9c30*/  MUFU.EX2 R181, R2 ;  /* 0x0000000200b57308 */ /* 0x0003e60000000800 */
[-C--:B------:R-:W-:Y:S01]  /*9c40*/  HMMA.16816.F32.BF16 R92, R120, R130.reuse, R92 ;  /* 0x00000082785c723c */ /* 0x080fe2000004185c */
[----:B-----5:R-:W-:Y:S07]  /*9c50*/  F2FP.BF16.PACK_AB R111, R182, R184 ;  /* 0x000000b8b66f723e */ /* 0x020fee00000010ff */
[----:B------:R-:W-:Y:S01]  /*9c60*/  HMMA.16816.F32.BF16 R96, R112, R130, R96 ;  /* 0x000000827060723c */ /* 0x000fe20000041860 */
[--C-:B-1----:R-:W-:Y:S04]  /*9c70*/  FFMA.FTZ R2, R187, c[0x0][0x2d0], -R164.reuse ;  /* 0x0000b400bb027a23 */ /* 0x102fe800000108a4 */
[----:B------:R1:W5:Y:S02]  /*9c80*/  MUFU.EX2 R179, R2 ;  /* 0x0000000200b37308 */ /* 0x0003640000000800 */
[--C-:B-1----:R-:W-:Y:S01]  /*9c90*/  FFMA.FTZ R2, R190, c[0x0][0x2d0], -R164.reuse ;  /* 0x0000b400be027a23 */ /* 0x102fe200000108a4 */
[----:B-----5:R-:W-:Y:S01]  /*9ca0*/  F2FP.BF16.PACK_AB R160, R179, R181 ;  /* 0x000000b5b3a0723e */ /* 0x020fe200000010ff */
[----:B------:R-:W-:Y:S06]  /*9cb0*/  FFMA.FTZ R164, R192, c[0x0][0x2d0], -R164 ;  /* 0x0000b400c0a47a23 */ /* 0x000fec00000108a4 */
[----:B------:R1:W-:Y:S10]  /*9cc0*/  MUFU.EX2 R180, R2 ;  /* 0x0000000200b47308 */ /* 0x0003f40000000800 */
[----:B------:R-:W5:Y:S01]  /*9cd0*/  MUFU.EX2 R178, R164 ;  /* 0x000000a400b27308 */ /* 0x000f620000000800 */
[--C-:B-1----:R-:W-:Y:S09]  /*9ce0*/  FFMA.FTZ R2, R183, c[0x0][0x2d0], -R165.reuse ;  /* 0x0000b400b7027a23 */ /* 0x102ff200000108a5 */
[----:B------:R1:W-:Y:S01]  /*9cf0*/  MUFU.EX2 R173, R2 ;  /* 0x0000000200ad7308 */ /* 0x0003e20000000800 */
[----:B-----5:R-:W-:Y:S01]  /*9d00*/  F2FP.BF16.PACK_AB R162, R178, R180 ;  /* 0x000000b4b2a2723e */ /* 0x020fe200000010ff */
[--C-:B-1----:R-:W-:Y:S08]  /*9d10*/  FFMA.FTZ R2, R185, c[0x0][0x2d0], -R165.reuse ;  /* 0x0000b400b9027a23 */ /* 0x102ff000000108a5 */
[----:B------:R1:W5:Y:S02]  /*9d20*/  MUFU.EX2 R172, R2 ;  /* 0x0000000200ac7308 */ /* 0x0003640000000800 */
[--C-:B-1----:R-:W-:Y:S01]  /*9d30*/  FFMA.FTZ R2, R188, c[0x0][0x2d0], -R165.reuse ;  /* 0x0000b400bc027a23 */ /* 0x102fe200000108a5 */
[----:B-----5:R-:W-:Y:S01]  /*9d40*/  F2FP.BF16.PACK_AB R161, R172, R173 ;  /* 0x000000adaca1723e */ /* 0x020fe200000010ff */
[----:B------:R-:W-:Y:S01]  /*9d50*/  FFMA.FTZ R165, R109, c[0x0][0x2d0], -R165 ;  /* 0x0000b4006da57a23 */ /* 0x000fe200000108a5 */
[----:B------:R-:W-:Y:S05]  /*9d60*/  F2FP.BF16.PACK_AB R109, R196, R197 ;  /* 0x000000c5c46d723e */ /* 0x000fea00000010ff */
[----:B------:R-:W-:Y:S02]  /*9d70*/  MUFU.EX2 R107, R2 ;  /* 0x00000002006b7308 */ /* 0x000fe40000000800 */
[-C--:B------:R-:W-:Y:S01]  /*9d80*/  HMMA.16816.F32.BF16 R112, R108, R132.reuse, R4 ;  /* 0x000000846c70723c */ /* 0x080fe20000041804 */
[----:B------:R-:W-:Y:S07]  /*9d90*/  LDSM.16.MT88.4 R4, [R210+0x3880] ;  /* 0x00388000d204783b */ /* 0x000fee0000004200 */
[----:B------:R-:W1:Y:S04]  /*9da0*/  MUFU.EX2 R103, R165 ;  /* 0x000000a500677308 */ /* 0x000e680000000800 */
[----:B-1----:R-:W-:Y:S01]  /*9db0*/  F2FP.BF16.PACK_AB R163, R103, R107 ;  /* 0x0000006b67a3723e */ /* 0x002fe200000010ff */
[----:B------:R-:W1:Y:S06]  /*9dc0*/  LDSM.16.MT88.4 R164, [R210+0x2c80] ;  /* 0x002c8000d2a4783b */ /* 0x000e6c0000004200 */
        /* <DEDUP_REMOVED lines=11> */
[-C--:B-1----:R-:W-:Y:S01]  /*9e80*/  HMMA.16816.F32.BF16 R52, R108, R164.reuse, R52 ;  /* 0x000000a46c34723c */ /* 0x082fe20000041834 */
[----:B--2---:R-:W-:Y:S04]  /*9e90*/  FFMA.FTZ R3, R3, R189, R240 ;  /* 0x000000bd03037223 */ /* 0x004fe800000100f0 */
[----:B------:R-:W-:Y:S02]  /*9ea0*/  FADD.FTZ R3, R241, R3 ;  /* 0x00000003f1037221 */ /* 0x000fe40000010000 */
[----:B---3--:R-:W-:Y:S01]  /*9eb0*/  FFMA.FTZ R100, R100, R191, R244 ;  /* 0x000000bf64647223 */ /* 0x008fe200000100f4 */
[C---:B------:R-:W-:Y:S04]  /*9ec0*/  HMMA.16816.F32.BF16 R56, R160.reuse, R164, R56 ;  /* 0x000000a4a038723c */ /* 0x040fe80000041838 */
[----:B------:R-:W-:Y:S02]  /*9ed0*/  FADD.FTZ R100, R245, R100 ;  /* 0x00000064f5647221 */ /* 0x000fe40000010000 */
[----:B------:R-:W-:Y:S02]  /*9ee0*/  FADD.FTZ R8, R242, R3 ;  /* 0x00000003f2087221 */ /* 0x000fe40000010000 */
[----:B------:R-:W-:Y:S01]  /*9ef0*/  FFMA.FTZ R3, R0, R194, R236 ;  /* 0x000000c200037223 */ /* 0x000fe200000100ec */
[-C--:B------:R-:W-:Y:S03]  /*9f00*/  HMMA.16816.F32.BF16 R60, R160, R166.reuse, R60 ;  /* 0x000000a6a03c723c */ /* 0x080fe6000004183c */
[----:B------:R-:W-:Y:S02]  /*9f10*/  FADD.FTZ R100, R246, R100 ;  /* 0x00000064f6647221 */ /* 0x000fe40000010000 */
[----:B------:R-:W-:Y:S02]  /*9f20*/  FADD.FTZ R3, R237, R3 ;  /* 0x00000003ed037221 */ /* 0x000fe40000010000 */
[----:B------:R-:W-:Y:S02]  /*9f30*/  FADD.FTZ R0, R243, R8 ;  /* 0x00000008f3007221 */ /* 0x000fe40000010000 */
[----:B------:R-:W-:Y:S01]  /*9f40*/  FADD.FTZ R3, R238, R3 ;  /* 0x00000003ee037221 */ /* 0x000fe20000010000 */
[C---:B------:R-:W-:Y:S02]  /*9f50*/  HMMA.16816.F32.BF16 R64, R108.reuse, R166, R64 ;  /* 0x000000a66c40723c */ /* 0x040fe40000041840 */
[----:B----4-:R-:W-:Y:S02]  /*9f60*/  FFMA.FTZ R101, R101, R186, R248 ;  /* 0x000000ba65657223 */ /* 0x010fe400000100f8 */
[----:B------:R-:W-:Y:S02]  /*9f70*/  FADD.FTZ R8, R203, R0 ;  /* 0x00000000cb087221 */ /* 0x000fe40000010000 */
[----:B------:R-:W-:Y:S02]  /*9f80*/  FADD.FTZ R2, R249, R101 ;  /* 0x00000065f9027221 */ /* 0x000fe40000010000 */
[-C--:B------:R-:W-:Y:S01]  /*9f90*/  HMMA.16816.F32.BF16 R68, R108, R168.reuse, R68 ;  /* 0x000000a86c44723c */ /* 0x080fe20000041844 */
[----:B------:R-:W-:Y:S03]  /*9fa0*/  FADD.FTZ R3, R239, R3 ;  /* 0x00000003ef037221 */ /* 0x000fe60000010000 */
[----:B------:R-:W-:Y:S01]  /*9fb0*/  FADD.FTZ R2, R250, R2 ;  /* 0x00000002fa027221 */ /* 0x000fe20000010000 */
[----:B------:R-:W-:Y:S01]  /*9fc0*/  MOV R101, R106 ;  /* 0x0000006a00657202 */ /* 0x000fe20000000f00 */
[----:B------:R-:W-:Y:S02]  /*9fd0*/  FADD.FTZ R3, R177, R3 ;  /* 0x00000003b1037221 */ /* 0x000fe40000010000 */
[----:B------:R-:W-:Y:S01]  /*9fe0*/  FADD.FTZ R9, R251, R2 ;  /* 0x00000002fb097221 */ /* 0x000fe20000010000 */
[C---:B------:R-:W-:Y:S03]  /*9ff0*/  HMMA.16816.F32.BF16 R72, R160.reuse, R168, R72 ;  /* 0x000000a8a048723c */ /* 0x040fe60000041848 */
[----:B------:R-:W-:Y:S01]  /*a000*/  FADD.FTZ R2, R247, R100 ;  /* 0x00000064f7027221 */ /* 0x000fe20000010000 */
[----:B------:R-:W-:Y:S01]  /*a010*/  MOV R100, R102 ;  /* 0x0000006600647202 */ /* 0x000fe20000000f00 */
[----:B------:R-:W-:Y:S02]  /*a020*/  FADD.FTZ R9, R235, R9 ;  /* 0x00000009eb097221 */ /* 0x000fe40000010000 */
[----:B------:R-:W-:Y:S01]  /*a030*/  FADD.FTZ R10, R233, R2 ;  /* 0x00000002e90a7221 */ /* 0x000fe20000010000 */
[-C--:B------:R-:W-:Y:S01]  /*a040*/  HMMA.16816.F32.BF16 R76, R160, R170.reuse, R76 ;  /* 0x000000aaa04c723c */ /* 0x080fe2000004184c */
[----:B------:R-:W-:Y:S03]  /*a050*/  FADD.FTZ R2, R234, R9 ;  /* 0x00000009ea027221 */ /* 0x000fe60000010000 */
[----:B------:R-:W-:Y:S01]  /*a060*/  FADD.FTZ R0, R224, R10 ;  /* 0x0000000ae0007221 */ /* 0x000fe20000010000 */
[----:B------:R-:W-:Y:S01]  /*a070*/  IADD3 R224, R226, -0x1, RZ ;  /* 0xffffffffe2e07810 */ /* 0x000fe20007ffe0ff */
        /* <DEDUP_REMOVED lines=9> */
[----:B------:R-:W-:Y:S04]  /*a110*/  FADD.FTZ R3, R174, R3 ;  /* 0x00000003ae037221 */ /* 0x000fe80000010000 */
[----:B------:R-:W-:Y:S01]  /*a120*/  FADD.FTZ R3, R175, R3 ;  /* 0x00000003af037221 */ /* 0x000fe20000010000 */
[C---:B------:R-:W-:Y:S07]  /*a130*/  HMMA.16816.F32.BF16 R88, R160.reuse, R4, R88 ;  /* 0x00000004a058723c */ /* 0x040fee0000041858 */
[----:B------:R-:W-:Y:S01]  /*a140*/  FADD.FTZ R5, R204, R8 ;  /* 0x00000008cc057221 */ /* 0x000fe20000010000 */
[-C--:B------:R-:W-:Y:S01]  /*a150*/  HMMA.16816.F32.BF16 R92, R160, R6.reuse, R92 ;  /* 0x00000006a05c723c */ /* 0x080fe2000004185c */
[----:B------:R-:W-:Y:S03]  /*a160*/  FADD.FTZ R8, R200, R2 ;  /* 0x00000002c8087221 */ /* 0x000fe60000010000 */
[----:B------:R-:W-:Y:S02]  /*a170*/  FADD.FTZ R4, R198, R0 ;  /* 0x00000000c6047221 */ /* 0x000fe40000010000 */
[----:B------:R-:W-:Y:S02]  /*a180*/  FADD.FTZ R2, R197, R5 ;  /* 0x00000005c5027221 */ /* 0x000fe40000010000 */
[----:B------:R-:W-:Y:S01]  /*a190*/  FADD.FTZ R0, R181, R8 ;  /* 0x00000008b5007221 */ /* 0x000fe20000010000 */
[----:B------:R-:W-:Y:S03]  /*a1a0*/  HMMA.16816.F32.BF16 R96, R108, R6, R96 ;  /* 0x000000066c60723c */ /* 0x000fe60000041860 */
[----:B------:R-:W-:Y:S02]  /*a1b0*/  FADD.FTZ R4, R199, R4 ;  /* 0x00000004c7047221 */ /* 0x000fe40000010000 */
[----:B------:R-:W-:Y:S02]  /*a1c0*/  FADD.FTZ R5, R196, R2 ;  /* 0x00000002c4057221 */ /* 0x000fe40000010000 */
[----:B------:R-:W-:Y:S01]  /*a1d0*/  FADD.FTZ R2, R173, R3 ;  /* 0x00000003ad027221 */ /* 0x000fe20000010000 */
[----:B------:R-:W-:Y:S01]  /*a1e0*/  MOV R108, R102 ;  /* 0x00000066006c7202 */ /* 0x000fe20000000f00 */
[----:B------:R-:W-:Y:S03]  /*a1f0*/  FADD.FTZ R3, R179, R0 ;  /* 0x00000000b3037221 */ /* 0x000fe60000010000 */
[----:B------:R-:W-:Y:S02]  /*a200*/  FADD.FTZ R0, R195, R4 ;  /* 0x00000004c3007221 */ /* 0x000fe40000010000 */
[----:B------:R-:W-:Y:S02]  /*a210*/  FADD.FTZ R4, R184, R5 ;  /* 0x00000005b8047221 */ /* 0x000fe40000010000 */
[----:B------:R-:W-:Y:S02]  /*a220*/  FADD.FTZ R5, R193, R0 ;  /* 0x00000000c1057221 */ /* 0x000fe40000010000 */
[----:B------:R-:W-:Y:S02]  /*a230*/  FADD.FTZ R4, R182, R4 ;  /* 0x00000004b6047221 */ /* 0x000fe40000010000 */
[----:B------:R-:W-:Y:S01]  /*a240*/  FADD.FTZ R2, R172, R2 ;  /* 0x00000002ac027221 */ /* 0x000fe20000010000 */
[----:B------:R1:W-:Y:S01]  /*a250*/  STL [R1+0x8], R5 ;  /* 0x0000080501007387 */ /* 0x0003e20000100800 */
[----:B------:R-:W-:Y:S02]  /*a260*/  FADD.FTZ R3, R180, R3 ;  /* 0x00000003b4037221 */ /* 0x000fe40000010000 */
[----:B------:R-:W-:Y:S01]  /*a270*/  FADD.FTZ R0, R107, R2 ;  /* 0x000000026b007221 */ /* 0x000fe20000010000 */
[----:B------:R1:W-:Y:S01]  /*a280*/  STL [R1+0x4], R4 ;  /* 0x0000040401007387 */ /* 0x0003e20000100800 */
[----:B------:R-:W-:Y:S01]  /*a290*/  FADD.FTZ R2, R178, R3 ;  /* 0x00000003b2027221 */ /* 0x000fe20000010000 */
[----:B------:R-:W-:Y:S01]  /*a2a0*/  MOV R107, R104 ;  /* 0x00000068006b7202 */ /* 0x000fe20000000f00 */
[----:B------:R-:W-:Y:S01]  /*a2b0*/  FADD.FTZ R0, R103, R0 ;  /* 0x0000000067007221 */ /* 0x000fe20000010000 */
[----:B------:R-:W-:Y:S02]  /*a2c0*/  MOV R103, R105 ;  /* 0x0000006900677202 */ /* 0x000fe40000000f00 */
[----:B------:R1:W-:Y:S04]  /*a2d0*/  STL [R1+0xc], R2 ;  /* 0x00000c0201007387 */ /* 0x0003e80000100800 */
[----:B------:R1:W-:Y:S02]  /*a2e0*/  STL [R1+0x10], R0 ;  /* 0x0000100001007387 */ /* 0x0003e40000100800 */
[----:B-1----:R-:W-:-:S05]  /*a2f0*/  @P0 BRA `(.L_x_212) ;  /* 0xffffba3000000947 */ /* 0x002fca000383ffff */
.L_x_191:
[----:B------:R-:W1:Y:S01]  /*a300*/  S2R R0, SR_CTAID.X ;  /* 0x0000000000007919 */ /* 0x000e620000002500 */
[----:B------:R-:W-:Y:S01]  /*a310*/  IMAD.MOV.U32 R2, RZ, RZ, c[0x0][0x2c4] ;  /* 0x0000b100ff027624 */ /* 0x000fe200078e00ff */
[----:B------:R-:W-:Y:S01]  /*a320*/  MOV R6, c[0x0][0x2ac] ;  /* 0x0000ab0000067a02 */ /* 0x000fe20000000f00 */
[----:B------:R-:W-:-:S02]  /*a330*/  IMAD.MOV.U32 R5, RZ, RZ, 0x1 ;  /* 0x00000001ff057424 */ /* 0x000fc400078e00ff */
[----:B------:R-:W-:Y:S01]  /*a340*/  IMAD.MOV.U32 R4, RZ, RZ, 0x1 ;  /* 0x00000001ff047424 */ /* 0x000fe200078e00ff */
[----:B------:R-:W-:Y:S02]  /*a350*/  ISETP.NE.AND P1, PT, R2, 0x1, PT ;  /* 0x000000010200780c */ /* 0x000fe40003f25270 */
[----:B------:R-:W-:Y:S02]  /*a360*/  ISETP.LE.AND P0, PT, R5, c[0x0][0x32c], PT ;  /* 0x0000cb0005007a0c */ /* 0x000fe40003f03270 */
[----:B------:R-:W-:-:S05]  /*a370*/  IADD3 R3, R4, -c[0x0][0x168], RZ ;  /* 0x80005a0004037a10 */ /* 0x000fca0007ffe0ff */
[----:B------:R-:W-:Y:S01]  /*a380*/  IMAD R3, R6, c[0x0][0x1d0], R3 ;  /* 0x0000740006037a24 */ /* 0x000fe200078e0203 */
[----:B-1----:R-:W-:-:S05]  /*a390*/  LEA R0, R0, 0x7f, 0x7 ;  /* 0x0000007f00007811 */ /* 0x002fca00078e38ff */
[----:B------:R-:W-:-:S05]  /*a3a0*/  @P1 IMAD.HI.U32 R2, R0, c[0x0][0x2c8], RZ ;  /* 0x0000b20000021a27 */ /* 0x000fca00078e00ff */
[----:B------:R-:W-:-:S04]  /*a3b0*/  @P1 SHF.R.U32.HI R0, RZ, c[0x0][0x2cc], R2 ;  /* 0x0000b300ff001a19 */ /* 0x000fc80000011602 */
[----:B------:R-:W-:-:S04]  /*a3c0*/  IADD3 R0, R3, R0, RZ ;  /* 0x0000000003007210 */ /* 0x000fc80007ffe0ff */
[----:B------:R-:W-:Y:S01]  /*a3d0*/  IADD3 R2, R0, -c[0x0][0x324], RZ ;  /* 0x8000c90000027a10 */ /* 0x000fe20007ffe0ff */
[----:B------:R-:W-:Y:S05]  /*a3e0*/  @!P0 BRA `(.L_x_213) ;  /* 0x000000d000008947 */ /* 0x000fea0003800000 */
[----:B------:R-:W-:-:S13]  /*a3f0*/  ISETP.GT.AND P0, PT, R0, -0x1, PT ;  /* 0xffffffff0000780c */ /* 0x000fda0003f04270 */
[----:B------:R-:W-:Y:S05]  /*a400*/  @P0 BRA `(.L_x_214) ;  /* 0x0000006000000947 */ /* 0x000fea0003800000 */
[----:B------:R-:W-:Y:S02]  /*a410*/  ISETP.NE.AND P0, PT, R4, c[0x0][0x32c], PT ;  /* 0x0000cb0004007a0c */ /* 0x000fe40003f05270 */
[----:B------:R-:W-:-:S11]  /*a420*/  LOP3.LUT R0, RZ, R0, RZ, 0x33, !PT ;  /* 0x00000000ff007212 */ /* 0x000fd600078e33ff */
[----:B------:R-:W-:-:S05]  /*a430*/  @P0 IMAD.HI.U32 R3, R0, c[0x0][0x330], RZ ;  /* 0x0000cc0000030a27 */ /* 0x000fca00078e00ff */
[----:B------:R-:W-:-:S04]  /*a440*/  @P0 SHF.R.U32.HI R0, RZ, c[0x0][0x334], R3 ;  /* 0x0000cd00ff000a19 */ /* 0x000fc80000011603 */
[----:B------:R-:W-:Y:S01]  /*a450*/  LOP3.LUT R0, RZ, R0, RZ, 0x33, !PT ;  /* 0x00000000ff007212 */ /* 0x000fe200078e33ff */
[----:B------:R-:W-:Y:S05]  /*a460*/  BRA `(.L_x_215) ;  /* 0x0000003000007947 */ /* 0x000fea0003800000 */
.L_x_214:
[----:B------:R-:W-:-:S13]  /*a470*/  ISETP.NE.AND P0, PT, R4, c[0x0][0x32c], PT ;  /* 0x0000cb0004007a0c */ /* 0x000fda0003f05270 */
[----:B------:R-:W-:-:S05]  /*a480*/  @P0 IMAD.HI.U32 R3, R0, c[0x0][0x330], RZ ;  /* 0x0000cc0000030a27 */ /* 0x000fca00078e00ff */
[----:B------:R-:W-:-:S05]  /*a490*/  @P0 SHF.R.U32.HI R0, RZ, c[0x0][0x334], R3 ;  /* 0x0000cd00ff000a19 */ /* 0x000fca0000011603 */
.L_x_215:
[----:B------:R-:W-:-:S05]  /*a4a0*/  IMAD R0, R0, c[0x0][0x32c], RZ ;  /* 0x0000cb0000007a24 */ /* 0x000fca00078e02ff */
[----:B------:R-:W-:-:S03]  /*a4b0*/  IMNMX R2, R2, R0, !PT ;  /* 0x0000000002027217 */ /* 0x000fc60007800200 */
.L_x_213:
[----:B------:R-:W2:Y:S01]  /*a4c0*/  LDL R3, [R1+0x14] ;  /* 0x0000140001037983 */ /* 0x000ea20000100800 */
[----:B------:R-:W-:-:S05]  /*a4d0*/  IADD3 R2, R2, 0x2f, RZ ;  /* 0x0000002f02027810 */ /* 0x000fca0007ffe0ff */
[----:B------:R-:W-:-:S05]  /*a4e0*/  IMAD.HI R2, R2, 0x2aaaaaab, RZ ;  /* 0x2aaaaaab02027827 */ /* 0x000fca00078e02ff */
[----:B------:R-:W-:-:S04]  /*a4f0*/  SHF.R.U32.HI R0, RZ, 0x1f, R2 ;  /* 0x0000001fff007819 */ /* 0x000fc80000011602 */
[----:B------:R-:W-:-:S04]  /*a500*/  LEA.HI.SX32 R0, R2, R0, 0x1d ;  /* 0x0000000002007211 */ /* 0x000fc800078feaff */
[----:B--2---:R-:W-:-:S04]  /*a510*/  IMNMX R3, R3, R0, !PT ;  /* 0x0000000003037217 */ /* 0x004fc80007800200 */
[----:B------:R-:W-:Y:S01]  /*a520*/  ISETP.GE.AND P0, PT, R224, R3, PT ;  /* 0x00000003e000720c */ /* 0x000fe20003f06270 */
[----:B------:R1:W-:-:S12]  /*a530*/  STL [R1+0x20], R3 ;  /* 0x0000200301007387 */ /* 0x0003d80000100800 */
[----:B------:R-:W-:Y:S05]  /*a540*/  @!P0 BRA `(.L_x_216) ;  /* 0x0000327000008947 */ /* 0x000fea0003800000 */
[----:B------:R-:W2:Y:S01]  /*a550*/  LDL R8, [R1+0x2c] ;  /* 0x00002c0001087983 */ /* 0x000ea20000100800 */
[----:B-1----:R-:W-:-:S03]  /*a560*/  SHF.R.S32.HI R3, RZ, 0x1f, R227 ;  /* 0x0000001fff037819 */ /* 0x002fc600000114e3 */
[----:B------:R-:W3:Y:S01]  /*a570*/  LDL R5, [R1+0x28] ;  /* 0x0000280001057983 */ /* 0x000ee20000100800 */
[C---:B------:R-:W-:Y:S02]  /*a580*/  SHF.L.U64.HI R231, R227.reuse, 0x1, R3 ;  /* 0x00000001e3e77819 */ /* 0x040fe40000010203 */
[C---:B------:R-:W-:Y:S02]  /*a590*/  IADD3 R3, R227.reuse, 0x40, RZ ;  /* 0x00000040e3037810 */ /* 0x040fe40007ffe0ff */
[C---:B------:R-:W-:Y:S02]  /*a5a0*/  IADD3 R6, R227.reuse, 0x20, RZ ;  /* 0x00000020e3067810 */ /* 0x040fe40007ffe0ff */
[C---:B------:R-:W-:Y:S02]  /*a5b0*/  IADD3 R4, R227.reuse, 0x40, RZ ;  /* 0x00000040e3047810 */ /* 0x040fe40007ffe0ff */
[----:B------:R-:W-:Y:S02]  /*a5c0*/  SHF.R.S32.HI R3, RZ, 0x1f, R3 ;  /* 0x0000001fff037819 */ /* 0x000fe40000011403 */
[----:B------:R-:W-:-:S02]  /*a5d0*/  IADD3 R7, R227, 0x20, RZ ;  /* 0x00000020e3077810 */ /* 0x000fc40007ffe0ff */
[----:B------:R-:W-:Y:S02]  /*a5e0*/  SHF.R.S32.HI R6, RZ, 0x1f, R6 ;  /* 0x0000001fff067819 */ /* 0x000fe40000011406 */
[----:B------:R-:W-:Y:S02]  /*a5f0*/  LEA.HI R3, R3, R4, RZ, 0x3 ;  /* 0x0000000403037211 */ /* 0x000fe400078f18ff */
[----:B------:R-:W-:Y:S02]  /*a600*/  LEA.HI R6, R6, R7, RZ, 0x3 ;  /* 0x0000000706067211 */ /* 0x000fe400078f18ff */
[----:B------:R-:W-:Y:S02]  /*a610*/  LOP3.LUT R3, R3, 0xfffffff8, RZ, 0xc0, !PT ;  /* 0xfffffff803037812 */ /* 0x000fe400078ec0ff */
[----:B------:R-:W-:Y:S01]  /*a620*/  LOP3.LUT R6, R6, 0xfffffff8, RZ, 0xc0, !PT ;  /* 0xfffffff806067812 */ /* 0x000fe200078ec0ff */
[----:B------:R-:W-:Y:S02]  /*a630*/  IMAD.SHL.U32 R0, R227, 0x2, RZ ;  /* 0x00000002e3007824 */ /* 0x000fe400078e00ff */
[----:B------:R-:W-:-:S02]  /*a640*/  IMAD.SHL.U32 R226, R3, 0x2, RZ ;  /* 0x0000000203e27824 */ /* 0x000fc400078e00ff */
[C---:B------:R-:W-:Y:S01]  /*a650*/  IMAD.SHL.U32 R229, R6.reuse, 0x2, RZ ;  /* 0x0000000206e57824 */ /* 0x040fe200078e00ff */
[----:B--2---:R-:W-:Y:S02]  /*a660*/  SHF.L.U64.HI R230, R6, 0x1, R8 ;  /* 0x0000000106e67819 */ /* 0x004fe40000010208 */
[----:B---3--:R-:W-:Y:S02]  /*a670*/  SHF.L.U64.HI R228, R3, 0x1, R5 ;  /* 0x0000000103e47819 */ /* 0x008fe40000010205 */
.L_x_221:
[----:B------:R-:W2:Y:S01]  /*a680*/  LDL R0, [R1+0x14] ;  /* 0x0000140001007983 */ /* 0x000ea20000100800 */
[----:B------:R-:W-:Y:S04]  /*a690*/  DEPBAR.LE SB0, 0x0 ;  /* 0x000080000000791a */ /* 0x000fe80000000000 */
[----:B------:R-:W-:Y:S01]  /*a6a0*/  BAR.SYNC.DEFER_BLOCKING 0x0 ;  /* 0x0000000000007b1d */ /* 0x000fe20000010000 */
[----:B------:R-:W-:Y:S01]  /*a6b0*/  IMAD.MOV.U32 R101, RZ, RZ, R106 ;  /* 0x000000ffff657224 */ /* 0x000fe200078e006a */
[----:B------:R-:W-:Y:S01]  /*a6c0*/  MOV R102, R105 ;  /* 0x0000006900667202 */ /* 0x000fe20000000f00 */
[----:B------:R-:W-:Y:S03]  /*a6d0*/  IMAD.MOV.U32 R109, RZ, RZ, R104 ;  /* 0x000000ffff6d7224 */ /* 0x000fe600078e0068 */
        /* <DEDUP_REMOVED lines=51> */
.L_x_261:
        /* <DEDUP_REMOVED lines=18> */
.L_x_218:
[----:B------:R-:W-:Y:S05]  /*ab30*/  BSYNC B0 ;  /* 0x0000000000007941 */ /* 0x000fea0003800000 */
.L_x_217:
        /* <DEDUP_REMOVED lines=102> */
[----:B------:R-:W-:Y:S03]  /*b1a0*/  FMUL.FTZ R15, R15, c[0x0][0x320] ;  /* 0x0000c8000f0f7a20 */ /* 0x000fe60000410000 */
        /* <DEDUP_REMOVED lines=9> */
[----:B------:R-:W-:Y:S04]  /*b240*/  DEPBAR.LE SB0, 0x0 ;  /* 0x000080000000791a */ /* 0x000fe80000000000 */
[-C--:B----4-:R-:W-:Y:S04]  /*b250*/  HMMA.16816.F32.BF16 R20, R192, R4.reuse, R20 ;  /* 0x00000004c014723c */ /* 0x090fe80000041814 */
[----:B------:R4:W2:Y:S01]  /*b260*/  MUFU.TANH R111, R13 ;  /* 0x0000000d006f7308 */ /* 0x0008a20000002400 */
[----:B------:R-:W-:Y:S01]  /*b270*/  BAR.SYNC.DEFER_BLOCKING 0x0 ;  /* 0x0000000000007b1d */ /* 0x000fe20000010000 */
[----:B-1----:R-:W-:Y:S02]  /*b280*/  FMUL.FTZ R16, R18, c[0x0][0x320] ;  /* 0x0000c80012107a20 */ /* 0x002fe40000410000 */
[----:B------:R-:W-:Y:S01]  /*b290*/  FMUL.FTZ R18, R19, c[0x0][0x320] ;  /* 0x0000c80013127a20 */ /* 0x000fe20000410000 */
[C---:B------:R-:W-:Y:S05]  /*b2a0*/  HMMA.16816.F32.BF16 R24, R164.reuse, R4, R24 ;  /* 0x00000004a418723c */ /* 0x040fea0000041818 */
[----:B------:R4:W1:Y:S03]  /*b2b0*/  MUFU.TANH R171, R14 ;  /* 0x0000000e00ab7308 */ /* 0x0008660000002400 */
[-C--:B------:R-:W-:Y:S07]  /*b2c0*/  HMMA.16816.F32.BF16 R28, R164, R6.reuse, R28 ;  /* 0x00000006a41c723c */ /* 0x080fee000004181c */
[----:B------:R4:W1:Y:S01]  /*b2d0*/  MUFU.TANH R170, R15 ;  /* 0x0000000f00aa7308 */ /* 0x0008620000002400 */
        /* <DEDUP_REMOVED lines=8> */
[----:B------:R-:W1:Y:S01]  /*b360*/  MUFU.TANH R16, R16 ;  /* 0x0000001000107308 */ /* 0x000e620000002400 */
[----:B------:R-:W-:Y:S01]  /*b370*/  FMUL.FTZ R25, R25, c[0x0][0x320] ;  /* 0x0000c80019197a20 */ /* 0x000fe20000410000 */
[C---:B------:R-:W-:Y:S04]  /*b380*/  HMMA.16816.F32.BF16 R40, R164.reuse, R8, R40 ;  /* 0x00000008a428723c */ /* 0x040fe80000041828 */
[----:B------:R-:W-:Y:S02]  /*b390*/  FMUL.FTZ R26, R26, c[0x0][0x320] ;  /* 0x0000c8001a1a7a20 */ /* 0x000fe40000410000 */
[----:B------:R-:W-:Y:S02]  /*b3a0*/  FMUL.FTZ R27, R27, c[0x0][0x320] ;  /* 0x0000c8001b1b7a20 */ /* 0x000fe40000410000 */
[----:B------:R-:W1:Y:S01]  /*b3b0*/  MUFU.TANH R18, R18 ;  /* 0x0000001200127308 */ /* 0x000e620000002400 */
[-C--:B------:R-:W-:Y:S03]  /*b3c0*/  HMMA.16816.F32.BF16 R44, R164, R10.reuse, R44 ;  /* 0x0000000aa42c723c */ /* 0x080fe6000004182c */
[----:B------:R-:W-:Y:S02]  /*b3d0*/  FMUL.FTZ R28, R28, c[0x0][0x320] ;  /* 0x0000c8001c1c7a20 */ /* 0x000fe40000410000 */
[----:B------:R-:W-:Y:S02]  /*b3e0*/  FMUL.FTZ R29, R29, c[0x0][0x320] ;  /* 0x0000c8001d1d7a20 */ /* 0x000fe40000410000 */
[----:B------:R-:W-:Y:S01]  /*b3f0*/  FMUL.FTZ R30, R30, c[0x0][0x320] ;  /* 0x0000c8001e1e7a20 */ /* 0x000fe20000410000 */
[----:B------:R-:W-:Y:S01]  /*b400*/  HMMA.16816.F32.BF16 R48, R192, R10, R48 ;  /* 0x0000000ac030723c */ /* 0x000fe20000041830 */
[----:B------:R4:W1:Y:S03]  /*b410*/  MUFU.TANH R175, R20 ;  /* 0x0000001400af7308 */ /* 0x0008660000002400 */
[----:B------:R-:W-:Y:S02]  /*b420*/  FMUL.FTZ R31, R31, c[0x0][0x320] ;  /* 0x0000c8001f1f7a20 */ /* 0x000fe40000410000 */
[----:B------:R-:W-:Y:S02]  /*b430*/  FMUL.FTZ R32, R32, c[0x0][0x320] ;  /* 0x0000c80020207a20 */ /* 0x000fe40000410000 */
[----:B------:R-:W-:Y:S03]  /*b440*/  FMUL.FTZ R33, R33, c[0x0][0x320] ;  /* 0x0000c80021217a20 */ /* 0x000fe60000410000 */
        /* <DEDUP_REMOVED lines=48> */
[----:B------:R4:W1:Y:S01]  /*b750*/  MUFU.TANH R167, R51 ;  /* 0x0000003300a77308 */ /* 0x0008620000002400 */
[----:B------:R-:W-:-:S05]  /*b760*/  @!P0 BRA `(.L_x_220) ;  /* 0x0000043000008947 */ /* 0x000fca0003800000 */
[C---:B--23--:R-:W-:Y:S01]  /*b770*/  IADD3 R232, R227.reuse, 0x20, RZ ;  /* 0x00000020e3e87810 */ /* 0x04cfe20007ffe0ff */
[----:B------:R-:W2:Y:S01]  /*b780*/  LDL R2, [R1+0x24] ;  /* 0x0000240001027983 */ /* 0x000ea20000100800 */
[----:B------:R-:W-:Y:S01]  /*b790*/  ISETP.GE.AND P5, PT, R227, c[0x0][0x1d4], PT ;  /* 0x00007500e3007a0c */ /* 0x000fe20003fa6270 */
[----:B------:R-:W-:Y:S01]  /*b7a0*/  IMAD.MOV.U32 R103, RZ, RZ, c[0x0][0x2b8] ;  /* 0x0000ae00ff677624 */ /* 0x000fe200078e00ff */
[----:B------:R-:W-:Y:S01]  /*b7b0*/  ISETP.GE.AND P4, PT, R232, c[0x0][0x1d4], PT ;  /* 0x00007500e8007a0c */ /* 0x000fe20003f86270 */
[----:B------:R-:W3:Y:S01]  /*b7c0*/  LDL R3, [R1+0x18] ;  /* 0x0000180001037983 */ /* 0x000ee20000100800 */
[----:B------:R-:W-:Y:S02]  /*b7d0*/  IMAD.MOV.U32 R222, RZ, RZ, RZ ;  /* 0x000000ffffde7224 */ /* 0x000fe400078e00ff */
[----:B------:R-:W-:Y:S02]  /*b7e0*/  ISETP.NE.AND P2, PT, R103, 0x1, PT ;  /* 0x000000016700780c */ /* 0x000fe40003f45270 */
[----:B------:R-:W5:Y:S02]  /*b7f0*/  S2R R103, SR_TID.X ;  /* 0x0000000000677919 */ /* 0x000f640000002100 */
[----:B-----5:R-:W-:Y:S04]  /*b800*/  SHF.R.S32.HI R6, RZ, 0x1f, R103 ;  /* 0x0000001fff067819 */ /* 0x020fe80000011467 */
[----:B------:R-:W-:Y:S01]  /*b810*/  LEA.HI R6, R6, R103, RZ, 0x2 ;  /* 0x0000006706067211 */ /* 0x000fe200078f10ff */
[----:B------:R-:W-:Y:S03]  /*b820*/  IMAD.SHL.U32 R103, R227, 0x2, RZ ;  /* 0x00000002e3677824 */ /* 0x000fe600078e00ff */
[----:B------:R-:W-:Y:S01]  /*b830*/  SHF.R.S32.HI R6, RZ, 0x2, R6 ;  /* 0x00000002ff067819 */ /* 0x000fe20000011406 */
[----:B--2---:R-:W-:Y:S01]  /*b840*/  IMAD R2, R224, 0x30, R2 ;  /* 0x00000030e0027824 */ /* 0x004fe200078e0202 */
[----:B---3--:R-:W-:Y:S04]  /*b850*/  ISETP.GT.AND P1, PT, R3, 0x2f, PT ;  /* 0x0000002f0300780c */ /* 0x008fe80003f24270 */
[----:B------:R-:W-:Y:S05]  /*b860*/  IADD3 R2, R2, -0x30, R3 ;  /* 0xffffffd002027810 */ /* 0x000fea0007ffe003 */
[----:B------:R-:W-:Y:S04]  /*b870*/  @P2 IMAD.HI.U32 R3, R2, c[0x0][0x2bc], RZ ;  /* 0x0000af0002032a27 */ /* 0x000fe800078e00ff */
[----:B----4-:R-:W-:Y:S01]  /*b880*/  IMAD.MOV.U32 R0, RZ, RZ, R2 ;  /* 0x000000ffff007224 */ /* 0x010fe200078e0002 */
        /* <DEDUP_REMOVED lines=31> */
[-C--:B------:R-:W-:Y:S02]  /*ba80*/  @P1 IADD3 R10, P0, R0, R226.reuse, RZ ;  /* 0x000000e2000a1210 */ /* 0x080fe40007f1e0ff */
        /* <DEDUP_REMOVED lines=17> */
.L_x_220:
[----:B--234-:R-:W-:Y:S01]  /*bba0*/  FMNMX.FTZ R0, R162, R106, !PT ;  /* 0x0000006aa2007209 */ /* 0x01cfe20007810000 */
[----:B------:R-:W-:Y:S01]  /*bbb0*/  LDSM.16.MT88.4 R20, [R209+0x1880] ;  /* 0x00188000d114783b */ /* 0x000fe20000004200 */
[----:B------:R-:W-:Y:S02]  /*bbc0*/  FMNMX.FTZ R2, R173, R104, !PT ;  /* 0x00000068ad027209 */ /* 0x000fe40007810000 */
[----:B------:R-:W-:Y:S02]  /*bbd0*/  FMNMX.FTZ R106, R161, R0, !PT ;  /* 0x00000000a16a7209 */ /* 0x000fe40007810000 */
[----:B------:R-:W-:Y:S02]  /*bbe0*/  FMNMX.FTZ R0, R163, R105, !PT ;  /* 0x00000069a3007209 */ /* 0x000fe40007810000 */
[----:B------:R-:W-:Y:S01]  /*bbf0*/  FMNMX.FTZ R106, R110, R106, !PT ;  /* 0x0000006a6e6a7209 */ /* 0x000fe20007810000 */
[----:B------:R-:W-:Y:S01]  /*bc00*/  LDSM.16.MT88.4 R36, [R210+0x1880] ;  /* 0x00188000d224783b */ /* 0x000fe20000004200 */
[----:B------:R-:W-:Y:S02]  /*bc10*/  FMNMX.FTZ R0, R169, R0, !PT ;  /* 0x00000000a9007209 */ /* 0x000fe40007810000 */
[----:B-1----:R-:W-:Y:S02]  /*bc20*/  FMNMX.FTZ R106, R17, R106, !PT ;  /* 0x0000006a116a7209 */ /* 0x002fe40007810000 */
        /* <DEDUP_REMOVED lines=23> */
[----:B------:R-:W-:Y:S03]  /*bda0*/  FMNMX.FTZ R2, R184, R2, !PT ;  /* 0x00000002b8027209 */ /* 0x000fe60007810000 */
[----:B------:R-:W1:Y:S01]  /*bdb0*/  SHFL.BFLY PT, R105, R0, 0x2, 0x1f ;  /* 0x0c401f0000697f89 */ /* 0x000e6200000e0000 */
[----:B------:R-:W-:Y:S04]  /*bdc0*/  FMNMX.FTZ R2, R183, R2, !PT ;  /* 0x00000002b7027209 */ /* 0x000fe80007810000 */
[----:B------:R-:W-:Y:S04]  /*bdd0*/  FMNMX.FTZ R2, R187, R2, !PT ;  /* 0x00000002bb027209 */ /* 0x000fe80007810000 */
[----:B------:R-:W-:Y:S04]  /*bde0*/  FMNMX.FTZ R2, R188, R2, !PT ;  /* 0x00000002bc027209 */ /* 0x000fe80007810000 */
[----:B------:R-:W-:Y:S04]  /*bdf0*/  FMNMX.FTZ R2, R200, R2, !PT ;  /* 0x00000002c8027209 */ /* 0x000fe80007810000 */
[----:B------:R-:W-:Y:S04]  /*be00*/  FMNMX.FTZ R2, R199, R2, !PT ;  /* 0x00000002c7027209 */ /* 0x000fe80007810000 */
[----:B------:R-:W-:Y:S02]  /*be10*/  FMNMX.FTZ R2, R192, R2, !PT ;  /* 0x00000002c0027209 */ /* 0x000fe40007810000 */
[----:B-1----:R-:W-:Y:S02]  /*be20*/  FMNMX.FTZ R105, R0, R105, !PT ;  /* 0x0000006900697209 */ /* 0x002fe40007810000 */
[----:B------:R-:W-:Y:S02]  /*be30*/  FMNMX.FTZ R106, R106, R3, !PT ;  /* 0x000000036a6a7209 */ /* 0x000fe40007810000 */
[----:B------:R-:W-:Y:S01]  /*be40*/  FMNMX.FTZ R3, R168, R100, !PT ;  /* 0x00000064a8037209 */ /* 0x000fe20007810000 */
[----:B------:R-:W1:Y:S01]  /*be50*/  SHFL.BFLY PT, R5, R105, 0x1, 0x1f ;  /* 0x0c201f0069057f89 */ /* 0x000e6200000e0000 */
[----:B------:R-:W-:Y:S02]  /*be60*/  FMNMX.FTZ R2, R193, R2, !PT ;  /* 0x00000002c1027209 */ /* 0x000fe40007810000 */
[----:B------:R-:W-:Y:S04]  /*be70*/  FMNMX.FTZ R0, R174, R3, !PT ;  /* 0x00000003ae007209 */ /* 0x000fe80007810000 */
[----:B------:R-:W-:Y:S01]  /*be80*/  FMNMX.FTZ R0, R171, R0, !PT ;  /* 0x00000000ab007209 */ /* 0x000fe20007810000 */
[----:B------:R-:W2:Y:S03]  /*be90*/  SHFL.BFLY PT, R4, R106, 0x1, 0x1f ;  /* 0x0c201f006a047f89 */ /* 0x000ea600000e0000 */
[----:B------:R-:W-:Y:S04]  /*bea0*/  FMNMX.FTZ R0, R170, R0, !PT ;  /* 0x00000000aa007209 */ /* 0x000fe80007810000 */
[----:B------:R-:W-:Y:S01]  /*beb0*/  FMNMX.FTZ R0, R185, R0, !PT ;  /* 0x00000000b9007209 */ /* 0x000fe20007810000 */
[----:B------:R-:W3:Y:S03]  /*bec0*/  SHFL.BFLY PT, R104, R2, 0x2, 0x1f ;  /* 0x0c401f0002687f89 */ /* 0x000ee600000e0000 */
[----:B------:R-:W-:Y:S04]  /*bed0*/  FMNMX.FTZ R0, R186, R0, !PT ;  /* 0x00000000ba007209 */ /* 0x000fe80007810000 */
[----:B------:R-:W-:Y:S02]  /*bee0*/  FMNMX.FTZ R0, R189, R0, !PT ;  /* 0x00000000bd007209 */ /* 0x000fe40007810000 */
[----:B-1----:R-:W-:Y:S02]  /*bef0*/  FMNMX.FTZ R105, R105, R5, !PT ;  /* 0x0000000569697209 */ /* 0x002fe40007810000 */
[----:B------:R-:W-:Y:S04]  /*bf00*/  FMNMX.FTZ R3, R190, R0, !PT ;  /* 0x00000000be037209 */ /* 0x000fe80007810000 */
[----:B------:R-:W-:Y:S02]  /*bf10*/  FMNMX.FTZ R3, R201, R3, !PT ;  /* 0x00000003c9037209 */ /* 0x000fe40007810000 */
[----:B--2---:R-:W-:Y:S05]  /*bf20*/  FMNMX.FTZ R106, R106, R4, !PT ;  /* 0x000000046a6a7209 */ /* 0x004fea0007810000 */
[----:B------:R-:W-:Y:S01]  /*bf30*/  FADD.FTZ R0, -R106, R101 ;  /* 0x000000656a007221 */ /* 0x000fe20000010100 */
[----:B---3--:R-:W-:Y:S03]  /*bf40*/  FMNMX.FTZ R104, R2, R104, !PT ;  /* 0x0000006802687209 */ /* 0x008fe60007810000 */
[----:B------:R-:W-:Y:S01]  /*bf50*/  FMUL.FTZ R2, R0, c[0x0][0x2d0] ;  /* 0x0000b40000027a20 */ /* 0x000fe20000410000 */
[----:B------:R-:W-:Y:S01]  /*bf60*/  FMNMX.FTZ R0, R202, R3, !PT ;  /* 0x00000003ca007209 */ /* 0x000fe20007810000 */
[----:B------:R-:W1:Y:S02]  /*bf70*/  SHFL.BFLY PT, R6, R104, 0x1, 0x1f ;  /* 0x0c201f0068067f89 */ /* 0x000e6400000e0000 */
[----:B------:R2:W3:Y:S01]  /*bf80*/  MUFU.EX2 R103, R2 ;  /* 0x0000000200677308 */ /* 0x0004e20000000800 */
[----:B------:R-:W-:Y:S04]  /*bf90*/  FMNMX.FTZ R0, R107, R0, !PT ;  /* 0x000000006b007209 */ /* 0x000fe80007810000 */
[----:B------:R-:W-:Y:S05]  /*bfa0*/  FMNMX.FTZ R0, R108, R0, !PT ;  /* 0x000000006c007209 */ /* 0x000fea0007810000 */
[----:B------:R-:W4:Y:S01]  /*bfb0*/  SHFL.BFLY PT, R3, R0, 0x2, 0x1f ;  /* 0x0c401f0000037f89 */ /* 0x000f2200000e0000 */
[----:B-1----:R-:W-:Y:S01]  /*bfc0*/  FMNMX.FTZ R104, R104, R6, !PT ;  /* 0x0000000668687209 */ /* 0x002fe20007810000 */
[----:B--2---:R-:W-:Y:S02]  /*bfd0*/  FADD.FTZ R2, -R105, R102 ;  /* 0x0000006669027221 */ /* 0x004fe40000010100 */
[C---:B---3--:R-:W-:Y:S02]  /*bfe0*/  FMUL.FTZ R5, R103.reuse, R113 ;  /* 0x0000007167057220 */ /* 0x048fe40000410000 */
[----:B------:R-:W-:Y:S02]  /*bff0*/  FMUL.FTZ R2, R2, c[0x0][0x2d0] ;  /* 0x0000b40002027a20 */ /* 0x000fe40000410000 */
[C---:B------:R-:W-:Y:S02]  /*c000*/  FMUL.FTZ R32, R103.reuse, R140 ;  /* 0x0000008c67207220 */ /* 0x040fe40000410000 */
[----:B------:R1:W2:Y:S01]  /*c010*/  MUFU.EX2 R102, R2 ;  /* 0x0000000200667308 */ /* 0x0002a20000000800 */
[C---:B------:R-:W-:Y:S01]  /*c020*/  FMUL.FTZ R33, R103.reuse, R141 ;  /* 0x0000008d67217220 */ /* 0x040fe20000410000 */
[----:B----4-:R-:W-:Y:S01]  /*c030*/  FMNMX.FTZ R0, R0, R3, !PT ;  /* 0x0000000300007209 */ /* 0x010fe20007810000 */
        /* <DEDUP_REMOVED lines=10> */
[----:B------:R-:W-:Y:S02]  /*c0e0*/  FMUL.FTZ R85, R103, R85 ;  /* 0x0000005567557220 */ /* 0x000fe40000410000 */
[----:B-1----:R-:W-:Y:S02]  /*c0f0*/  FADD.FTZ R2, -R104, R109 ;  /* 0x0000006d68027221 */ /* 0x002fe40000010100 */
[----:B------:R-:W-:Y:S02]  /*c100*/  FMUL.FTZ R109, R106, c[0x0][0x2d0] ;  /* 0x0000b4006a6d7a20 */ /* 0x000fe40000410000 */
[----:B------:R-:W-:Y:S02]  /*c110*/  FMUL.FTZ R2, R2, c[0x0][0x2d0] ;  /* 0x0000b40002027a20 */ /* 0x000fe40000410000 */
[--C-:B------:R-:W-:Y:S02]  /*c120*/  FFMA.FTZ R4, R162, c[0x0][0x2d0], -R109.reuse ;  /* 0x0000b400a2047a23 */ /* 0x100fe4000001086d */
[----:B------:R1:W3:Y:S01]  /*c130*/  MUFU.EX2 R101, R2 ;  /* 0x0000000200657308 */ /* 0x0002e20000000800 */
[C---:B--2---:R-:W-:Y:S02]  /*c140*/  FMUL.FTZ R6, R102.reuse, R114 ;  /* 0x0000007266067220 */ /* 0x044fe40000410000 */
[C---:B------:R-:W-:Y:S02]  /*c150*/  FMUL.FTZ R7, R102.reuse, R115 ;  /* 0x0000007366077220 */ /* 0x040fe40000410000 */
[----:B------:R-:W-:Y:S02]  /*c160*/  FMUL.FTZ R19, R102, R127 ;  /* 0x0000007f66137220 */ /* 0x000fe40000410000 */
[--C-:B------:R-:W-:Y:S02]  /*c170*/  FFMA.FTZ R40, R176, c[0x0][0x2d0], -R109.reuse ;  /* 0x0000b400b0287a23 */ /* 0x100fe4000001086d */
[C---:B------:R-:W-:Y:S01]  /*c180*/  FMUL.FTZ R34, R102.reuse, R142 ;  /* 0x0000008e66227220 */ /* 0x040fe20000410000 */
[----:B------:R-:W-:Y:S01]  /*c190*/  MUFU.EX2 R252, R4 ;  /* 0x0000000400fc7308 */ /* 0x000fe20000000800 */
[C---:B------:R-:W-:Y:S02]  /*c1a0*/  FMUL.FTZ R35, R102.reuse, R143 ;  /* 0x0000008f66237220 */ /* 0x040fe40000410000 */
[C---:B------:R-:W-:Y:S01]  /*c1b0*/  FMUL.FTZ R50, R102.reuse, R158 ;  /* 0x0000009e66327220 */ /* 0x040fe20000410000 */
[----:B------:R-:W-:Y:S01]  /*c1c0*/  LDSM.16.MT88.4 R140, [R210+0x2080] ;  /* 0x00208000d28c783b */ /* 0x000fe20000004200 */
[C---:B------:R-:W-:Y:S02]  /*c1d0*/  FMUL.FTZ R51, R102.reuse, R159 ;  /* 0x0000009f66337220 */ /* 0x040fe40000410000 */
[C---:B------:R-:W-:Y:S02]  /*c1e0*/  FMUL.FTZ R54, R102.reuse, R54 ;  /* 0x0000003666367220 */ /* 0x040fe40000410000 */
[C---:B------:R-:W-:Y:S01]  /*c1f0*/  FMUL.FTZ R55, R102.reuse, R55 ;  /* 0x0000003766377220 */ /* 0x040fe20000410000 */
[----:B------:R2:W-:Y:S01]  /*c200*/  MUFU.EX2 R236, R40 ;  /* 0x0000002800ec7308 */ /* 0x0005e20000000800 */
[C---:B------:R-:W-:Y:S02]  /*c210*/  FMUL.FTZ R66, R102.reuse, R66 ;  /* 0x0000004266427220 */ /* 0x040fe40000410000 */
[----:B------:R-:W-:Y:S02]  /*c220*/  FMUL.FTZ R67, R102, R67 ;  /* 0x0000004366437220 */ /* 0x000fe40000410000 */
[----:B-1----:R-:W-:Y:S02]  /*c230*/  FFMA.FTZ R2, R161, c[0x0][0x2d0], -R109 ;  /* 0x0000b400a1027a23 */ /* 0x002fe4000001086d */
[----:B------:R-:W-:Y:S02]  /*c240*/  FMUL.FTZ R161, R105, c[0x0][0x2d0] ;  /* 0x0000b40069a17a20 */ /* 0x000fe40000410000 */
[----:B---3--:R-:W-:Y:S01]  /*c250*/  FMUL.FTZ R8, R101, R116 ;  /* 0x0000007465087220 */ /* 0x008fe20000410000 */
[----:B------:R1:W-:Y:S01]  /*c260*/  MUFU.EX2 R162, R2 ;  /* 0x0000000200a27308 */ /* 0x0003e20000000800 */
[--C-:B------:R-:W-:Y:S02]  /*c270*/  FFMA.FTZ R3, R169, c[0x0][0x2d0], -R161.reuse ;  /* 0x0000b400a9037a23 */ /* 0x100fe400000108a1 */
[C---:B------:R-:W-:Y:S02]  /*c280*/  FMUL.FTZ R9, R101.reuse, R117 ;  /* 0x0000007565097220 */ /* 0x040fe40000410000 */
[C---:B------:R-:W-:Y:S02]  /*c290*/  FMUL.FTZ R12, R101.reuse, R120 ;  /* 0x00000078650c7220 */ /* 0x040fe40000410000 */
[C---:B------:R-:W-:Y:S02]  /*c2a0*/  FMUL.FTZ R13, R101.reuse, R121 ;  /* 0x00000079650d7220 */ /* 0x040fe40000410000 */
[C---:B------:R-:W-:Y:S01]  /*c2b0*/  FMUL.FTZ R24, R101.reuse, R132 ;  /* 0x0000008465187220 */ /* 0x040fe20000410000 */
[----:B------:R3:W-:Y:S01]  /*c2c0*/  MUFU.EX2 R249, R3 ;  /* 0x0000000300f97308 */ /* 0x0007e20000000800 */
[C---:B------:R-:W-:Y:S02]  /*c2d0*/  FMUL.FTZ R25, R101.reuse, R133 ;  /* 0x0000008565197220 */ /* 0x040fe40000410000 */
[C---:B------:R-:W-:Y:S02]  /*c2e0*/  FMUL.FTZ R28, R101.reuse, R136 ;  /* 0x00000088651c7220 */ /* 0x040fe40000410000 */
[----:B------:R-:W-:Y:S02]  /*c2f0*/  FMUL.FTZ R29, R101, R137 ;  /* 0x00000089651d7220 */ /* 0x000fe40000410000 */
[--C-:B------:R-:W-:Y:S02]  /*c300*/  FFMA.FTZ R44, R179, c[0x0][0x2d0], -R161.reuse ;  /* 0x0000b400b32c7a23 */ /* 0x100fe400000108a1 */
[--C-:B------:R-:W-:Y:S02]  /*c310*/  FFMA.FTZ R48, R181, c[0x0][0x2d0], -R161.reuse ;  /* 0x0000b400b5307a23 */ /* 0x100fe400000108a1 */
[----:B------:R4:W-:Y:S01]  /*c320*/  MUFU.EX2 R235, R44 ;  /* 0x0000002c00eb7308 */ /* 0x0009e20000000800 */
[----:B--2---:R-:W-:Y:S02]  /*c330*/  FMUL.FTZ R40, R101, R148 ;  /* 0x0000009465287220 */ /* 0x004fe40000410000 */
[----:B-1----:R-:W-:Y:S02]  /*c340*/  FFMA.FTZ R2, R163, c[0x0][0x2d0], -R161 ;  /* 0x0000b400a3027a23 */ /* 0x002fe400000108a1 */
[C---:B------:R-:W-:Y:S02]  /*c350*/  FMUL.FTZ R41, R101.reuse, R149 ;  /* 0x0000009565297220 */ /* 0x040fe40000410000 */
[C---:B------:R-:W-:Y:S02]  /*c360*/  FMUL.FTZ R45, R101.reuse, R153 ;  /* 0x00000099652d7220 */ /* 0x040fe40000410000 */
[C---:B------:R-:W-:Y:S01]  /*c370*/  FMUL.FTZ R56, R101.reuse, R56 ;  /* 0x0000003865387220 */ /* 0x040fe20000410000 */
[----:B------:R1:W2:Y:S01]  /*c380*/  MUFU.EX2 R248, R2 ;  /* 0x0000000200f87308 */ /* 0x0002a20000000800 */
[C---:B------:R-:W-:Y:S02]  /*c390*/  FMUL.FTZ R57, R101.reuse, R57 ;  /* 0x0000003965397220 */ /* 0x040fe40000410000 */
[--C-:B---3--:R-:W-:Y:S02]  /*c3a0*/  FFMA.FTZ R3, R110, c[0x0][0x2d0], -R109.reuse ;  /* 0x0000b4006e037a23 */ /* 0x108fe4000001086d */
[----:B------:R-:W-:Y:S02]  /*c3b0*/  FMUL.FTZ R110, R104, c[0x0][0x2d0] ;  /* 0x0000b400686e7a20 */ /* 0x000fe40000410000 */
[C---:B------:R-:W-:Y:S02]  /*c3c0*/  FMUL.FTZ R60, R101.reuse, R60 ;  /* 0x0000003c653c7220 */ /* 0x040fe40000410000 */
[C---:B------:R-:W-:Y:S01]  /*c3d0*/  FMUL.FTZ R61, R101.reuse, R61 ;  /* 0x0000003d653d7220 */ /* 0x040fe20000410000 */
[----:B------:R3:W-:Y:S01]  /*c3e0*/  MUFU.EX2 R250, R3 ;  /* 0x0000000300fa7308 */ /* 0x0007e20000000800 */
[C---:B------:R-:W-:Y:S02]  /*c3f0*/  FMUL.FTZ R70, R102.reuse, R70 ;  /* 0x0000004666467220 */ /* 0x040fe40000410000 */
[C---:B------:R-:W-:Y:S02]  /*c400*/  FMUL.FTZ R71, R102.reuse, R71 ;  /* 0x0000004766477220 */ /* 0x040fe40000410000 */
[C---:B----4-:R-:W-:Y:S02]  /*c410*/  FMUL.FTZ R44, R101.reuse, R152 ;  /* 0x00000098652c7220 */ /* 0x050fe40000410000 */
[C---:B------:R-:W-:Y:S02]  /*c420*/  FMUL.FTZ R72, R101.reuse, R72 ;  /* 0x0000004865487220 */ /* 0x040fe40000410000 */
[C---:B------:R-:W-:Y:S01]  /*c430*/  FMUL.FTZ R73, R101.reuse, R73 ;  /* 0x0000004965497220 */ /* 0x040fe20000410000 */
[----:B------:R4:W-:Y:S01]  /*c440*/  MUFU.EX2 R234, R48 ;  /* 0x0000003000ea7308 */ /* 0x0009e20000000800 */
[C---:B------:R-:W-:Y:S02]  /*c450*/  FMUL.FTZ R76, R101.reuse, R76 ;  /* 0x0000004c654c7220 */ /* 0x040fe40000410000 */
[----:B------:R-:W-:Y:S01]  /*c460*/  FMUL.FTZ R77, R101, R77 ;  /* 0x0000004d654d7220 */ /* 0x000fe20000410000 */
[----:B-1----:R-:W1:Y:S01]  /*c470*/  SHFL.BFLY PT, R2, R0, 0x1, 0x1f ;  /* 0x0c201f0000027f89 */ /* 0x002e6200000e0000 */
[----:B--2---:R-:W-:Y:S01]  /*c480*/  F2FP.BF16.PACK_AB R113, R249, R248 ;  /* 0x000000f8f971723e */ /* 0x004fe200000010ff */
[C---:B------:R-:W-:Y:S02]  /*c490*/  FMUL.FTZ R82, R102.reuse, R82 ;  /* 0x0000005266527220 */ /* 0x040fe40000410000 */
[C---:B------:R-:W-:Y:S02]  /*c4a0*/  FMUL.FTZ R83, R102.reuse, R83 ;  /* 0x0000005366537220 */ /* 0x040fe40000410000 */
[C---:B------:R-:W-:Y:S02]  /*c4b0*/  FMUL.FTZ R86, R102.reuse, R86 ;  /* 0x0000005666567220 */ /* 0x040fe40000410000 */
[----:B------:R-:W-:Y:S02]  /*c4c0*/  FMUL.FTZ R87, R102, R87 ;  /* 0x0000005766577220 */ /* 0x000fe40000410000 */
[----:B---3--:R-:W-:Y:S02]  /*c4d0*/  FFMA.FTZ R3, R17, c[0x0][0x2d0], -R109 ;  /* 0x0000b40011037a23 */ /* 0x008fe4000001086d */
[----:B------:R-:W-:Y:S02]  /*c4e0*/  FMUL.FTZ R17, R103, R125 ;  /* 0x0000007d67117220 */ /* 0x000fe40000410000 */
[----:B------:R2:W3:Y:S01]  /*c4f0*/  MUFU.EX2 R251, R3 ;  /* 0x0000000300fb7308 */ /* 0x0004e20000000800 */
[C---:B------:R-:W-:Y:S02]  /*c500*/  FMUL.FTZ R88, R101.reuse, R88 ;  /* 0x0000005865587220 */ /* 0x040fe40000410000 */
[C---:B------:R-:W-:Y:S02]  /*c510*/  FMUL.FTZ R89, R101.reuse, R89 ;  /* 0x0000005965597220 */ /* 0x040fe40000410000 */
[----:B------:R-:W-:Y:S02]  /*c520*/  FMUL.FTZ R92, R101, R92 ;  /* 0x0000005c655c7220 */ /* 0x000fe40000410000 */
[----:B----4-:R-:W-:Y:S02]  /*c530*/  FMUL.FTZ R48, R103, R156 ;  /* 0x0000009c67307220 */ /* 0x010fe40000410000 */
[----:B------:R-:W-:Y:S01]  /*c540*/  LDSM.16.MT88.4 R156, [R209+0x2c80] ;  /* 0x002c8000d19c783b */ /* 0x000fe20000004200 */
[----:B-1----:R-:W-:Y:S01]  /*c550*/  FMNMX.FTZ R2, R0, R2, !PT ;  /* 0x0000000200027209 */ /* 0x002fe20007810000 */
[--C-:B------:R-:W-:Y:S02]  /*c560*/  FFMA.FTZ R0, R18, c[0x0][0x2d0], -R161.reuse ;  /* 0x0000b40012007a23 */ /* 0x100fe400000108a1 */
[C---:B------:R-:W-:Y:S02]  /*c570*/  FMUL.FTZ R18, R102.reuse, R126 ;  /* 0x0000007e66127220 */ /* 0x040fe40000410000 */
[----:B------:R1:W-:Y:S01]  /*c580*/  MUFU.EX2 R246, R0 ;  /* 0x0000000000f67308 */ /* 0x0003e20000000800 */
[----:B------:R-:W-:Y:S02]  /*c590*/  FMUL.FTZ R93, R101, R93 ;  /* 0x0000005d655d7220 */ /* 0x000fe40000410000 */
[C---:B------:R-:W-:Y:S02]  /*c5a0*/  FMUL.FTZ R96, R103.reuse, R96 ;  /* 0x0000006067607220 */ /* 0x040fe40000410000 */
[----:B------:R-:W-:Y:S02]  /*c5b0*/  FMUL.FTZ R97, R103, R97 ;  /* 0x0000006167617220 */ /* 0x000fe40000410000 */
[----:B------:R-:W-:Y:S02]  /*c5c0*/  FMUL.FTZ R98, R102, R98 ;  /* 0x0000006266627220 */ /* 0x000fe40000410000 */
[----:B--2---:R-:W-:Y:S01]  /*c5d0*/  FFMA.FTZ R3, R16, c[0x0][0x2d0], -R161 ;  /* 0x0000b40010037a23 */ /* 0x004fe200000108a1 */
[----:B---3--:R-:W-:Y:S01]  /*c5e0*/  F2FP.BF16.PACK_AB R114, R251, R250 ;  /* 0x000000fafb72723e */ /* 0x008fe200000010ff */
[----:B------:R-:W-:Y:S02]  /*c5f0*/  FMUL.FTZ R16, R103, R124 ;  /* 0x0000007c67107220 */ /* 0x000fe40000410000 */
[----:B------:R2:W3:Y:S01]  /*c600*/  MUFU.EX2 R247, R3 ;  /* 0x0000000300f77308 */ /* 0x0004e20000000800 */
[----:B------:R-:W-:Y:S01]  /*c610*/  LDSM.16.MT88.4 R124, [R210+0x2480] ;  /* 0x00248000d27c783b */ /* 0x000fe20000004200 */
[----:B------:R-:W-:Y:S02]  /*c620*/  FMUL.FTZ R99, R102, R99 ;  /* 0x0000006366637220 */ /* 0x000fe40000410000 */
[----:B-1----:R-:W-:Y:S02]  /*c630*/  FADD.FTZ R0, -R2, R100 ;  /* 0x0000006402007221 */ /* 0x002fe40000010100 */
[--C-:B------:R-:W-:Y:S02]  /*c640*/  FFMA.FTZ R100, R178, c[0x0][0x2d0], -R109.reuse ;  /* 0x0000b400b2647a23 */ /* 0x100fe4000001086d */
[----:B------:R-:W-:Y:S02]  /*c650*/  FMUL.FTZ R0, R0, c[0x0][0x2d0] ;  /* 0x0000b40000007a20 */ /* 0x000fe40000410000 */
[----:B------:R1:W-:Y:S01]  /*c660*/  MUFU.EX2 R233, R100 ;  /* 0x0000006400e97308 */ /* 0x0003e20000000800 */
[--C-:B--2---:R-:W-:Y:S01]  /*c670*/  FFMA.FTZ R3, R173, c[0x0][0x2d0], -R110.reuse ;  /* 0x0000b400ad037a23 */ /* 0x104fe2000001086e */
[----:B---3--:R-:W-:Y:S08]  /*c680*/  F2FP.BF16.PACK_AB R115, R246, R247 ;  /* 0x000000f7f673723e */ /* 0x008ff000000010ff */
[----:B------:R-:W2:Y:S10]  /*c690*/  MUFU.EX2 R0, R0 ;  /* 0x0000000000007308 */ /* 0x000eb40000000800 */
[----:B------:R3:W-:Y:S01]  /*c6a0*/  MUFU.EX2 R242, R3 ;  /* 0x0000000300f27308 */ /* 0x0007e20000000800 */
[----:B-1----:R-:W-:Y:S09]  /*c6b0*/  FFMA.FTZ R100, R177, c[0x0][0x2d0], -R109 ;  /* 0x0000b400b1647a23 */ /* 0x002ff2000001086d */
[----:B------:R1:W-:Y:S01]  /*c6c0*/  MUFU.EX2 R232, R100 ;  /* 0x0000006400e87308 */ /* 0x0003e20000000800 */
[C---:B--2---:R-:W-:Y:S02]  /*c6d0*/  FMUL.FTZ R10, R0.reuse, R118 ;  /* 0x00000076000a7220 */ /* 0x044fe40000410000 */
[C---:B------:R-:W-:Y:S02]  /*c6e0*/  FMUL.FTZ R11, R0.reuse, R119 ;  /* 0x00000077000b7220 */ /* 0x040fe40000410000 */
[C---:B------:R-:W-:Y:S02]  /*c6f0*/  FMUL.FTZ R14, R0.reuse, R122 ;  /* 0x0000007a000e7220 */ /* 0x040fe40000410000 */
[C---:B------:R-:W-:Y:S02]  /*c700*/  FMUL.FTZ R15, R0.reuse, R123 ;  /* 0x0000007b000f7220 */ /* 0x040fe40000410000 */
[----:B------:R-:W-:Y:S01]  /*c710*/  FMUL.FTZ R26, R0, R134 ;  /* 0x00000086001a7220 */ /* 0x000fe20000410000 */
[----:B------:R-:W2:Y:S01]  /*c720*/  LDSM.16.MT88.4 R120, [R209+0x2480] ;  /* 0x00248000d178783b */ /* 0x000ea20000004200 */
[--C-:B---3--:R-:W-:Y:S02]  /*c730*/  FFMA.FTZ R3, R172, c[0x0][0x2d0], -R110.reuse ;  /* 0x0000b400ac037a23 */ /* 0x108fe4000001086e */
[C---:B------:R-:W-:Y:S02]  /*c740*/  FMUL.FTZ R27, R0.reuse, R135 ;  /* 0x00000087001b7220 */ /* 0x040fe40000410000 */
[----:B------:R3:W4:Y:S01]  /*c750*/  MUFU.EX2 R243, R3 ;  /* 0x0000000300f37308 */ /* 0x0007220000000800 */
[C---:B------:R-:W-:Y:S02]  /*c760*/  FMUL.FTZ R30, R0.reuse, R138 ;  /* 0x0000008a001e7220 */ /* 0x040fe40000410000 */
[C---:B------:R-:W-:Y:S01]  /*c770*/  FMUL.FTZ R31, R0.reuse, R139 ;  /* 0x0000008b001f7220 */ /* 0x040fe20000410000 */
[----:B------:R-:W-:Y:S01]  /*c780*/  LDSM.16.MT88.4 R132, [R209+0x2080] ;  /* 0x00208000d184783b */ /* 0x000fe20000004200 */
[----:B------:R-:W-:Y:S02]  /*c790*/  FMUL.FTZ R42, R0, R150 ;  /* 0x00000096002a7220 */ /* 0x000fe40000410000 */
[--C-:B-1----:R-:W-:Y:S02]  /*c7a0*/  FFMA.FTZ R100, R180, c[0x0][0x2d0], -R161.reuse ;  /* 0x0000b400b4647a23 */ /* 0x102fe400000108a1 */
[C---:B------:R-:W-:Y:S02]  /*c7b0*/  FMUL.FTZ R43, R0.reuse, R151 ;  /* 0x00000097002b7220 */ /* 0x040fe40000410000 */
[----:B------:R1:W-:Y:S01]  /*c7c0*/  MUFU.EX2 R207, R100 ;  /* 0x0000006400cf7308 */ /* 0x0003e20000000800 */
[C---:B------:R-:W-:Y:S02]  /*c7d0*/  FMUL.FTZ R46, R0.reuse, R154 ;  /* 0x0000009a002e7220 */ /* 0x040fe40000410000 */
[C---:B------:R-:W-:Y:S02]  /*c7e0*/  FMUL.FTZ R47, R0.reuse, R155 ;  /* 0x0000009b002f7220 */ /* 0x040fe40000410000 */
[C---:B------:R-:W-:Y:S02]  /*c7f0*/  FMUL.FTZ R58, R0.reuse, R58 ;  /* 0x0000003a003a7220 */ /* 0x040fe40000410000 */
[C---:B------:R-:W-:Y:S02]  /*c800*/  FMUL.FTZ R59, R0.reuse, R59 ;  /* 0x0000003b003b7220 */ /* 0x040fe40000410000 */
[C---:B------:R-:W-:Y:S02]  /*c810*/  FMUL.FTZ R62, R0.reuse, R62 ;  /* 0x0000003e003e7220 */ /* 0x040fe40000410000 */
[----:B------:R-:W-:Y:S02]  /*c820*/  FMUL.FTZ R63, R0, R63 ;  /* 0x0000003f003f7220 */ /* 0x000fe40000410000 */
[--C-:B---3--:R-:W-:Y:S01]  /*c830*/  FFMA.FTZ R3, R160, c[0x0][0x2d0], -R110.reuse ;  /* 0x0000b400a0037a23 */ /* 0x108fe2000001086e */
[----:B----4-:R-:W-:Y:S01]  /*c840*/  F2FP.BF16.PACK_AB R116, R243, R242 ;  /* 0x000000f2f374723e */ /* 0x010fe200000010ff */
[C---:B------:R-:W-:Y:S02]  /*c850*/  FMUL.FTZ R74, R0.reuse, R74 ;  /* 0x0000004a004a7220 */ /* 0x040fe40000410000 */
[----:B------:R3:W-:Y:S01]  /*c860*/  MUFU.EX2 R244, R3 ;  /* 0x0000000300f47308 */ /* 0x0007e20000000800 */
[C---:B------:R-:W-:Y:S02]  /*c870*/  FMUL.FTZ R75, R0.reuse, R75 ;  /* 0x0000004b004b7220 */ /* 0x040fe40000410000 */
[C---:B------:R-:W-:Y:S02]  /*c880*/  FMUL.FTZ R78, R0.reuse, R78 ;  /* 0x0000004e004e7220 */ /* 0x040fe40000410000 */
[----:B------:R-:W-:Y:S02]  /*c890*/  FMUL.FTZ R79, R0, R79 ;  /* 0x0000004f004f7220 */ /* 0x000fe40000410000 */
[----:B-1----:R-:W-:Y:S02]  /*c8a0*/  FFMA.FTZ R100, R182, c[0x0][0x2d0], -R161 ;  /* 0x0000b400b6647a23 */ /* 0x002fe400000108a1 */
[C---:B------:R-:W-:Y:S02]  /*c8b0*/  FMUL.FTZ R90, R0.reuse, R90 ;  /* 0x0000005a005a7220 */ /* 0x040fe40000410000 */
[----:B------:R1:W-:Y:S01]  /*c8c0*/  MUFU.EX2 R206, R100 ;  /* 0x0000006400ce7308 */ /* 0x0003e20000000800 */
[C---:B------:R-:W-:Y:S02]  /*c8d0*/  FMUL.FTZ R91, R0.reuse, R91 ;  /* 0x0000005b005b7220 */ /* 0x040fe40000410000 */
[C---:B------:R-:W-:Y:S02]  /*c8e0*/  FMUL.FTZ R94, R0.reuse, R94 ;  /* 0x0000005e005e7220 */ /* 0x040fe40000410000 */
[----:B------:R-:W-:Y:S02]  /*c8f0*/  FMUL.FTZ R95, R0, R95 ;  /* 0x0000005f005f7220 */ /* 0x000fe40000410000 */
[--C-:B---3--:R-:W-:Y:S04]  /*c900*/  FFMA.FTZ R3, R111, c[0x0][0x2d0], -R110.reuse ;  /* 0x0000b4006f037a23 */ /* 0x108fe8000001086e */
[----:B------:R3:W4:Y:S01]  /*c910*/  MUFU.EX2 R245, R3 ;  /* 0x0000000300f57308 */ /* 0x0007220000000800 */
[--C-:B-1----:R-:W-:Y:S09]  /*c920*/  FFMA.FTZ R100, R184, c[0x0][0x2d0], -R110.reuse ;  /* 0x0000b400b8647a23 */ /* 0x102ff2000001086e */
[----:B------:R1:W-:Y:S01]  /*c930*/  MUFU.EX2 R205, R100 ;  /* 0x0000006400cd7308 */ /* 0x0003e20000000800 */
[----:B---3--:R-:W-:Y:S01]  /*c940*/  FMUL.FTZ R3, R2, c[0x0][0x2d0] ;  /* 0x0000b40002037a20 */ /* 0x008fe20000410000 */
[----:B----4-:R-:W-:Y:S03]  /*c950*/  F2FP.BF16.PACK_AB R118, R245, R244 ;  /* 0x000000f4f576723e */ /* 0x010fe600000010ff */
[--C-:B------:R-:W-:Y:S02]  /*c960*/  FFMA.FTZ R4, R168, c[0x0][0x2d0], -R3.reuse ;  /* 0x0000b400a8047a23 */ /* 0x100fe40000010803 */
[--C-:B------:R-:W-:Y:S03]  /*c970*/  FFMA.FTZ R107, R107, c[0x0][0x2d0], -R3.reuse ;  /* 0x0000b4006b6b7a23 */ /* 0x100fe60000010803 */
[----:B------:R3:W-:Y:S01]  /*c980*/  MUFU.EX2 R238, R4 ;  /* 0x0000000400ee7308 */ /* 0x0007e20000000800 */
[--C-:B-1----:R-:W-:Y:S09]  /*c990*/  FFMA.FTZ R100, R183, c[0x0][0x2d0], -R110.reuse ;  /* 0x0000b400b7647a23 */ /* 0x102ff2000001086e */
[----:B------:R1:W-:Y:S10]  /*c9a0*/  MUFU.EX2 R204, R100 ;  /* 0x0000006400cc7308 */ /* 0x0003f40000000800 */
[----:B------:R-:W-:Y:S01]  /*c9b0*/  MUFU.EX2 R107, R107 ;  /* 0x0000006b006b7308 */ /* 0x000fe20000000800 */
[--C-:B---3--:R-:W-:Y:S09]  /*c9c0*/  FFMA.FTZ R4, R174, c[0x0][0x2d0], -R3.reuse ;  /* 0x0000b400ae047a23 */ /* 0x108ff20000010803 */
[----:B------:R3:W4:Y:S01]  /*c9d0*/  MUFU.EX2 R239, R4 ;  /* 0x0000000400ef7308 */ /* 0x0007220000000800 */
[--C-:B-1----:R-:W-:Y:S09]  /*c9e0*/  FFMA.FTZ R100, R185, c[0x0][0x2d0], -R3.reuse ;  /* 0x0000b400b9647a23 */ /* 0x102ff20000010803 */
[----:B------:R1:W-:Y:S01]  /*c9f0*/  MUFU.EX2 R203, R100 ;  /* 0x0000006400cb7308 */ /* 0x0003e20000000800 */
[--C-:B---3--:R-:W-:Y:S01]  /*ca00*/  FFMA.FTZ R4, R171, c[0x0][0x2d0], -R3.reuse ;  /* 0x0000b400ab047a23 */ /* 0x108fe20000010803 */
[----:B----4-:R-:W-:Y:S08]  /*ca10*/  F2FP.BF16.PACK_AB R117, R239, R238 ;  /* 0x000000eeef75723e */ /* 0x010ff000000010ff */
[----:B------:R3:W-:Y:S01]  /*ca20*/  MUFU.EX2 R240, R4 ;  /* 0x0000000400f07308 */ /* 0x0007e20000000800 */
[--C-:B-1----:R-:W-:Y:S09]  /*ca30*/  FFMA.FTZ R100, R186, c[0x0][0x2d0], -R3.reuse ;  /* 0x0000b400ba647a23 */ /* 0x102ff20000010803 */
[----:B------:R1:W-:Y:S01]  /*ca40*/  MUFU.EX2 R195, R100 ;  /* 0x0000006400c37308 */ /* 0x0003e20000000800 */
[--C-:B---3--:R-:W-:Y:S02]  /*ca50*/  FFMA.FTZ R4, R170, c[0x0][0x2d0], -R3.reuse ;  /* 0x0000b400aa047a23 */ /* 0x108fe40000010803 */
[----:B------:R-:W-:Y:S07]  /*ca60*/  LDSM.16.MT88.4 R168, [R209+0x3880] ;  /* 0x00388000d1a8783b */ /* 0x000fee0000004200 */
[----:B------:R3:W4:Y:S01]  /*ca70*/  MUFU.EX2 R241, R4 ;  /* 0x0000000400f17308 */ /* 0x0007220000000800 */
[--C-:B-1----:R-:W-:Y:S09]  /*ca80*/  FFMA.FTZ R100, R187, c[0x0][0x2d0], -R110.reuse ;  /* 0x0000b400bb647a23 */ /* 0x102ff2000001086e */
[----:B------:R1:W-:Y:S01]  /*ca90*/  MUFU.EX2 R194, R100 ;  /* 0x0000006400c27308 */ /* 0x0003e20000000800 */
[----:B---3--:R-:W-:Y:S01]  /*caa0*/  FMUL.FTZ R4, R103, R112 ;  /* 0x0000007067047220 */ /* 0x008fe20000410000 */
[----:B------:R-:W-:Y:S02]  /*cab0*/  F2FP.BF16.PACK_AB R112, R162, R252 ;  /* 0x000000fca270723e */ /* 0x000fe400000010ff */
[----:B----4-:R-:W-:Y:S05]  /*cac0*/  F2FP.BF16.PACK_AB R119, R241, R240 ;  /* 0x000000f0f177723e */ /* 0x010fea00000010ff */
[-C--:B------:R-:W-:Y:S05]  /*cad0*/  HMMA.16816.F32.BF16 R4, R112, R20.reuse, R4 ;  /* 0x000000147004723c */ /* 0x080fea0000041804 */
[--C-:B-1----:R-:W-:Y:S03]  /*cae0*/  FFMA.FTZ R100, R188, c[0x0][0x2d0], -R110.reuse ;  /* 0x0000b400bc647a23 */ /* 0x102fe6000001086e */
[C---:B------:R-:W-:Y:S01]  /*caf0*/  HMMA.16816.F32.BF16 R8, R116.reuse, R20, R8 ;  /* 0x000000147408723c */ /* 0x040fe20000041808 */
[----:B------:R1:W3:Y:S06]  /*cb00*/  MUFU.EX2 R188, R100 ;  /* 0x0000006400bc7308 */ /* 0x0002ec0000000800 */
[C---:B------:R-:W-:Y:S01]  /*cb10*/  FMUL.FTZ R20, R103.reuse, R128 ;  /* 0x0000008067147220 */ /* 0x040fe20000410000 */
[-C--:B------:R-:W-:Y:S04]  /*cb20*/  HMMA.16816.F32.BF16 R12, R116, R22.reuse, R12 ;  /* 0x00000016740c723c */ /* 0x080fe8000004180c */
[----:B------:R-:W-:Y:S04]  /*cb30*/  FMUL.FTZ R21, R103, R129 ;  /* 0x0000008167157220 */ /* 0x000fe80000410000 */
[C---:B------:R-:W-:Y:S07]  /*cb40*/  HMMA.16816.F32.BF16 R16, R112.reuse, R22, R16 ;  /* 0x000000167010723c */ /* 0x040fee0000041810 */
[C---:B------:R-:W-:Y:S02]  /*cb50*/  FMUL.FTZ R22, R102.reuse, R130 ;  /* 0x0000008266167220 */ /* 0x040fe40000410000 */
[----:B-1----:R-:W-:Y:S03]  /*cb60*/  FFMA.FTZ R100, R189, c[0x0][0x2d0], -R3 ;  /* 0x0000b400bd647a23 */ /* 0x002fe60000010803 */
[----:B------:R-:W-:Y:S01]  /*cb70*/  FMUL.FTZ R23, R102, R131 ;  /* 0x0000008366177220 */ /* 0x000fe20000410000 */
[----:B------:R1:W-:Y:S01]  /*cb80*/  MUFU.EX2 R187, R100 ;  /* 0x0000006400bb7308 */ /* 0x0003e20000000800 */
[----:B------:R-:W-:Y:S01]  /*cb90*/  LDSM.16.MT88.4 R128, [R210+0x1c80] ;  /* 0x001c8000d280783b */ /* 0x000fe20000004200 */
[----:B------:R-:W-:Y:S04]  /*cba0*/  MOV R189, R162 ;  /* 0x000000a200bd7202 */ /* 0x000fe80000000f00 */
[-C--:B------:R-:W-:Y:S08]  /*cbb0*/  HMMA.16816.F32.BF16 R20, R112, R36.reuse, R20 ;  /* 0x000000247014723c */ /* 0x080ff00000041814 */
[C---:B------:R-:W-:Y:S07]  /*cbc0*/  HMMA.16816.F32.BF16 R24, R116.reuse, R36, R24 ;  /* 0x000000247418723c */ /* 0x040fee0000041818 */
[----:B------:R-:W-:Y:S01]  /*cbd0*/  FFMA.FTZ R36, R175, c[0x0][0x2d0], -R109 ;  /* 0x0000b400af247a23 */ /* 0x000fe2000001086d */
[-C--:B------:R-:W-:Y:S03]  /*cbe0*/  HMMA.16816.F32.BF16 R28, R116, R38.reuse, R28 ;  /* 0x00000026741c723c */ /* 0x080fe6000004181c */
[----:B------:R4:W2:Y:S01]  /*cbf0*/  MUFU.EX2 R237, R36 ;  /* 0x0000002400ed7308 */ /* 0x0008a20000000800 */
[----:B-1----:R-:W-:Y:S02]  /*cc00*/  FFMA.FTZ R100, R190, c[0x0][0x2d0], -R3 ;  /* 0x0000b400be647a23 */ /* 0x002fe40000010803 */
[----:B------:R-:W5:Y:S01]  /*cc10*/  LDL.LU R190, [R1+0x10] ;  /* 0x0000100001be7983 */ /* 0x000f620000300800 */
[C---:B------:R-:W-:Y:S01]  /*cc20*/  FMUL.FTZ R37, R103.reuse, R145 ;  /* 0x0000009167257220 */ /* 0x040fe20000410000 */
[C---:B------:R-:W-:Y:S05]  /*cc30*/  HMMA.16816.F32.BF16 R32, R112.reuse, R38, R32 ;  /* 0x000000267020723c */ /* 0x040fea0000041820 */
[----:B------:R1:W1:Y:S02]  /*cc40*/  MUFU.EX2 R186, R100 ;  /* 0x0000006400ba7308 */ /* 0x0002640000000800 */
[C---:B------:R-:W-:Y:S02]  /*cc50*/  FMUL.FTZ R38, R102.reuse, R146 ;  /* 0x0000009266267220 */ /* 0x040fe40000410000 */
[----:B------:R-:W-:Y:S03]  /*cc60*/  FMUL.FTZ R39, R102, R147 ;  /* 0x0000009366277220 */ /* 0x000fe60000410000 */
[----:B----4-:R-:W-:Y:S07]  /*cc70*/  FMUL.FTZ R36, R103, R144 ;  /* 0x0000009067247220 */ /* 0x010fee0000410000 */
[-C--:B--2---:R-:W-:Y:S03]  /*cc80*/  HMMA.16816.F32.BF16 R36, R112, R120.reuse, R36 ;  /* 0x000000787024723c */ /* 0x084fe60000041824 */
[--C-:B-1----:R-:W-:Y:S02]  /*cc90*/  FFMA.FTZ R100, R191, c[0x0][0x2d0], -R109.reuse ;  /* 0x0000b400bf647a23 */ /* 0x102fe4000001086d */
[----:B------:R-:W2:Y:S02]  /*cca0*/  LDL.LU R191, [R1+0xc] ;  /* 0x00000c0001bf7983 */ /* 0x000ea40000300800 */
[----:B------:R1:W-:Y:S01]  /*ccb0*/  MUFU.EX2 R185, R100 ;  /* 0x0000006400b97308 */ /* 0x0003e20000000800 */
[C---:B------:R-:W-:Y:S08]  /*ccc0*/  HMMA.16816.F32.BF16 R40, R116.reuse, R120, R40 ;  /* 0x000000787428723c */ /* 0x040ff00000041828 */
[-C--:B------:R-:W-:Y:S08]  /*ccd0*/  HMMA.16816.F32.BF16 R44, R116, R122.reuse, R44 ;  /* 0x0000007a742c723c */ /* 0x080ff0000004182c */
[C---:B------:R-:W-:Y:S01]  /*cce0*/  HMMA.16816.F32.BF16 R48, R112.reuse, R122, R48 ;  /* 0x0000007a7030723c */ /* 0x040fe20000041830 */
[----:B------:R-:W4:Y:S03]  /*ccf0*/  LDSM.16.MT88.4 R120, [R209+0x3080] ;  /* 0x00308000d178783b */ /* 0x000f260000004200 */
[----:B-1----:R-:W-:Y:S04]  /*cd00*/  FFMA.FTZ R100, R196, c[0x0][0x2d0], -R109 ;  /* 0x0000b400c4647a23 */ /* 0x002fe8000001086d */
[-C--:B------:R-:W-:Y:S01]  /*cd10*/  HMMA.16816.F32.BF16 R52, R112, R124.reuse, R52 ;  /* 0x0000007c7034723c */ /* 0x080fe20000041834 */
[----:B------:R-:W2:Y:S01]  /*cd20*/  LDL.LU R196, [R1+0x4] ;  /* 0x0000040001c47983 */ /* 0x000ea20000300800 */
[----:B------:R1:W-:Y:S06]  /*cd30*/  MUFU.EX2 R184, R100 ;  /* 0x0000006400b87308 */ /* 0x0003ec0000000800 */
[C---:B------:R-:W-:Y:S08]  /*cd40*/  HMMA.16816.F32.BF16 R56, R116.reuse, R124, R56 ;  /* 0x0000007c7438723c */ /* 0x040ff00000041838 */
[-C--:B------:R-:W-:Y:S08]  /*cd50*/  HMMA.16816.F32.BF16 R60, R116, R126.reuse, R60 ;  /* 0x0000007e743c723c */ /* 0x080ff0000004183c */
[C---:B------:R-:W-:Y:S01]  /*cd60*/  HMMA.16816.F32.BF16 R64, R112.reuse, R126, R64 ;  /* 0x0000007e7040723c */ /* 0x040fe20000041840 */
[----:B------:R-:W3:Y:S03]  /*cd70*/  LDSM.16.MT88.4 R124, [R210+0x3080] ;  /* 0x00308000d27c783b */ /* 0x000ee60000004200 */
[--C-:B-1----:R-:W-:Y:S04]  /*cd80*/  FFMA.FTZ R100, R197, c[0x0][0x2d0], -R161.reuse ;  /* 0x0000b400c5647a23 */ /* 0x102fe800000108a1 */
[----:B------:R1:W-:Y:S01]  /*cd90*/  MUFU.EX2 R183, R100 ;  /* 0x0000006400b77308 */ /* 0x0003e20000000800 */
[-C--:B----4-:R-:W-:Y:S01]  /*cda0*/  HMMA.16816.F32.BF16 R68, R112, R120.reuse, R68 ;  /* 0x000000787044723c */ /* 0x090fe20000041844 */
[----:B------:R-:W4:Y:S07]  /*cdb0*/  LDL.LU R197, [R1+0x8] ;  /* 0x0000080001c57983 */ /* 0x000f2e0000300800 */
[C---:B------:R-:W-:Y:S08]  /*cdc0*/  HMMA.16816.F32.BF16 R72, R116.reuse, R120, R72 ;  /* 0x000000787448723c */ /* 0x040ff00000041848 */
[-C--:B------:R-:W-:Y:S04]  /*cdd0*/  HMMA.16816.F32.BF16 R76, R116, R122.reuse, R76 ;  /* 0x0000007a744c723c */ /* 0x080fe8000004184c */
[----:B-1----:R-:W-:Y:S04]  /*cde0*/  FFMA.FTZ R100, R198, c[0x0][0x2d0], -R161 ;  /* 0x0000b400c6647a23 */ /* 0x002fe800000108a1 */
[C---:B------:R-:W-:Y:S01]  /*cdf0*/  HMMA.16816.F32.BF16 R80, R112.reuse, R122, R80 ;  /* 0x0000007a7050723c */ /* 0x040fe20000041850 */
[----:B------:R-:W1:Y:S01]  /*ce00*/  LDSM.16.MT88.4 R120, [R209+0x1c80] ;  /* 0x001c8000d178783b */ /* 0x000e620000004200 */
[----:B------:R1:W1:Y:S06]  /*ce10*/  MUFU.EX2 R182, R100 ;  /* 0x0000006400b67308 */ /* 0x00026c0000000800 */
[-C--:B---3--:R-:W-:Y:S08]  /*ce20*/  HMMA.16816.F32.BF16 R84, R112, R124.reuse, R84 ;  /* 0x0000007c7054723c */ /* 0x088ff00000041854 */
[C---:B------:R-:W-:Y:S08]  /*ce30*/  HMMA.16816.F32.BF16 R88, R116.reuse, R124, R88 ;  /* 0x0000007c7458723c */ /* 0x040ff00000041858 */
[-C--:B------:R-:W-:Y:S04]  /*ce40*/  HMMA.16816.F32.BF16 R92, R116, R126.reuse, R92 ;  /* 0x0000007e745c723c */ /* 0x080fe8000004185c */
[--C-:B-1----:R-:W-:Y:S02]  /*ce50*/  FFMA.FTZ R100, R164, c[0x0][0x2d0], -R109.reuse ;  /* 0x0000b400a4647a23 */ /* 0x102fe4000001086d */
[----:B------:R-:W-:Y:S01]  /*ce60*/  FFMA.FTZ R109, R165, c[0x0][0x2d0], -R109 ;  /* 0x0000b400a56d7a23 */ /* 0x000fe2000001086d */
[----:B------:R-:W-:Y:S01]  /*ce70*/  F2FP.BF16.PACK_AB R116, R204, R205 ;  /* 0x000000cdcc74723e */ /* 0x000fe200000010ff */
[----:B------:R-:W-:Y:S01]  /*ce80*/  HMMA.16816.F32.BF16 R96, R112, R126, R96 ;  /* 0x0000007e7060723c */ /* 0x000fe20000041860 */
[----:B------:R1:W-:Y:S01]  /*ce90*/  MUFU.EX2 R181, R100 ;  /* 0x0000006400b57308 */ /* 0x0003e20000000800 */
[----:B------:R-:W3:Y:S02]  /*cea0*/  LDSM.16.MT88.4 R124, [R209+0x2880] ;  /* 0x00288000d17c783b */ /* 0x000ee40000004200 */
[----:B------:R-:W-:Y:S02]  /*ceb0*/  F2FP.BF16.PACK_AB R117, R195, R203 ;  /* 0x000000cbc375723e */ /* 0x000fe400000010ff */
[----:B------:R-:W-:Y:S02]  /*cec0*/  F2FP.BF16.PACK_AB R118, R188, R194 ;  /* 0x000000c2bc76723e */ /* 0x000fe400000010ff */
[----:B------:R-:W-:Y:S03]  /*ced0*/  F2FP.BF16.PACK_AB R112, R236, R237 ;  /* 0x000000edec70723e */ /* 0x000fe600000010ff */
[----:B------:R3:W-:Y:S01]  /*cee0*/  MUFU.EX2 R180, R109 ;  /* 0x0000006d00b47308 */ /* 0x0007e20000000800 */
[----:B------:R-:W-:Y:S02]  /*cef0*/  F2FP.BF16.PACK_AB R113, R234, R235 ;  /* 0x000000ebea71723e */ /* 0x000fe400000010ff */
[----:B------:R-:W-:Y:S02]  /*cf00*/  F2FP.BF16.PACK_AB R114, R232, R233 ;  /* 0x000000e9e872723e */ /* 0x000fe400000010ff */
[----:B------:R-:W-:Y:S02]  /*cf10*/  F2FP.BF16.PACK_AB R115, R206, R207 ;  /* 0x000000cfce73723e */ /* 0x000fe400000010ff */
[----:B------:R-:W-:Y:S05]  /*cf20*/  F2FP.BF16.PACK_AB R119, R186, R187 ;  /* 0x000000bbba77723e */ /* 0x000fea00000010ff */
[-C--:B------:R-:W-:Y:S03]  /*cf30*/  HMMA.16816.F32.BF16 R4, R112, R120.reuse, R4 ;  /* 0x000000787004723c */ /* 0x080fe60000041804 */
[--C-:B-1----:R-:W-:Y:S04]  /*cf40*/  FFMA.FTZ R100, R166, c[0x0][0x2d0], -R161.reuse ;  /* 0x0000b400a6647a23 */ /* 0x102fe800000108a1 */
[----:B------:R1:W-:Y:S01]  /*cf50*/  MUFU.EX2 R179, R100 ;  /* 0x0000006400b37308 */ /* 0x0003e20000000800 */
[C---:B------:R-:W-:Y:S04]  /*cf60*/  HMMA.16816.F32.BF16 R8, R116.reuse, R120, R8 ;  /* 0x000000787408723c */ /* 0x040fe80000041808 */
[--C-:B---3--:R-:W-:Y:S04]  /*cf70*/  FFMA.FTZ R109, R199, c[0x0][0x2d0], -R110.reuse ;  /* 0x0000b400c76d7a23 */ /* 0x108fe8000001086e */
[-C--:B------:R-:W-:Y:S01]  /*cf80*/  HMMA.16816.F32.BF16 R12, R116, R122.reuse, R12 ;  /* 0x0000007a740c723c */ /* 0x080fe2000004180c */
[----:B------:R3:W-:Y:S07]  /*cf90*/  MUFU.EX2 R176, R109 ;  /* 0x0000006d00b07308 */ /* 0x0007ee0000000800 */
[C---:B------:R-:W-:Y:S01]  /*cfa0*/  HMMA.16816.F32.BF16 R16, R112.reuse, R122, R16 ;  /* 0x0000007a7010723c */ /* 0x040fe20000041810 */
[----:B------:R-:W3:Y:S03]  /*cfb0*/  LDSM.16.MT88.4 R120, [R210+0x2880] ;  /* 0x00288000d278783b */ /* 0x000ee60000004200 */
[----:B-1----:R-:W-:Y:S04]  /*cfc0*/  FFMA.FTZ R100, R167, c[0x0][0x2d0], -R161 ;  /* 0x0000b400a7647a23 */ /* 0x002fe800000108a1 */
[-C--:B------:R-:W-:Y:S01]  /*cfd0*/  HMMA.16816.F32.BF16 R20, R112, R128.reuse, R20 ;  /* 0x000000807014723c */ /* 0x080fe20000041814 */
[----:B------:R-:W-:Y:S01]  /*cfe0*/  LDSM.16.MT88.4 R164, [R210+0x2c80] ;  /* 0x002c8000d2a4783b */ /* 0x000fe20000004200 */
[----:B------:R1:W1:Y:S06]  /*cff0*/  MUFU.EX2 R178, R100 ;  /* 0x0000006400b27308 */ /* 0x00026c0000000800 */
[C---:B------:R-:W-:Y:S04]  /*d000*/  HMMA.16816.F32.BF16 R24, R116.reuse, R128, R24 ;  /* 0x000000807418723c */ /* 0x040fe80000041818 */
[----:B---3--:R-:W-:Y:S04]  /*d010*/  F2FP.BF16.PACK_AB R109, R182, R183 ;  /* 0x000000b7b66d723e */ /* 0x008fe800000010ff */
[-C--:B------:R-:W-:Y:S08]  /*d020*/  HMMA.16816.F32.BF16 R28, R116, R130.reuse, R28 ;  /* 0x00000082741c723c */ /* 0x080ff0000004181c */
[C---:B------:R-:W-:Y:S01]  /*d030*/  HMMA.16816.F32.BF16 R32, R112.reuse, R130, R32 ;  /* 0x000000827020723c */ /* 0x040fe20000041820 */
[----:B------:R-:W3:Y:S03]  /*d040*/  LDSM.16.MT88.4 R128, [R209+0x3480] ;  /* 0x00348000d180783b */ /* 0x000ee60000004200 */
[----:B-1----:R-:W-:Y:S01]  /*d050*/  FFMA.FTZ R100, R200, c[0x0][0x2d0], -R110 ;  /* 0x0000b400c8647a23 */ /* 0x002fe2000001086e */
[----:B------:R-:W-:Y:S03]  /*d060*/  F2FP.BF16.PACK_AB R111, R178, R179 ;  /* 0x000000b3b26f723e */ /* 0x000fe600000010ff */
[-C--:B------:R-:W-:Y:S01]  /*d070*/  HMMA.16816.F32.BF16 R36, R112, R124.reuse, R36 ;  /* 0x0000007c7024723c */ /* 0x080fe20000041824 */
[----:B------:R1:W1:Y:S07]  /*d080*/  MUFU.EX2 R177, R100 ;  /* 0x0000006400b17308 */ /* 0x00026e0000000800 */
[C---:B------:R-:W-:Y:S08]  /*d090*/  HMMA.16816.F32.BF16 R40, R116.reuse, R124, R40 ;  /* 0x0000007c7428723c */ /* 0x040ff00000041828 */
[-C--:B------:R-:W-:Y:S08]  /*d0a0*/  HMMA.16816.F32.BF16 R44, R116, R126.reuse, R44 ;  /* 0x0000007e742c723c */ /* 0x080ff0000004182c */
[C---:B------:R-:W-:Y:S01]  /*d0b0*/  HMMA.16816.F32.BF16 R48, R112.reuse, R126, R48 ;  /* 0x0000007e7030723c */ /* 0x040fe20000041830 */
[----:B------:R-:W5:Y:S03]  /*d0c0*/  LDSM.16.MT88.4 R124, [R210+0x3480] ;  /* 0x00348000d27c783b */ /* 0x000f660000004200 */
[--C-:B-1----:R-:W-:Y:S01]  /*d0d0*/  FFMA.FTZ R100, R201, c[0x0][0x2d0], -R3.reuse ;  /* 0x0000b400c9647a23 */ /* 0x102fe20000010803 */
[----:B------:R-:W-:Y:S03]  /*d0e0*/  F2FP.BF16.PACK_AB R160, R176, R177 ;  /* 0x000000b1b0a0723e */ /* 0x000fe600000010ff */
[-C--:B------:R-:W-:Y:S01]  /*d0f0*/  HMMA.16816.F32.BF16 R52, R112, R120.reuse, R52 ;  /* 0x000000787034723c */ /* 0x080fe20000041834 */
[----:B------:R1:W-:Y:S07]  /*d100*/  MUFU.EX2 R175, R100 ;  /* 0x0000006400af7308 */ /* 0x0003ee0000000800 */
[C---:B------:R-:W-:Y:S08]  /*d110*/  HMMA.16816.F32.BF16 R56, R116.reuse, R120, R56 ;  /* 0x000000787438723c */ /* 0x040ff00000041838 */
[-C--:B------:R-:W-:Y:S08]  /*d120*/  HMMA.16816.F32.BF16 R60, R116, R122.reuse, R60 ;  /* 0x0000007a743c723c */ /* 0x080ff0000004183c */
[C---:B------:R-:W-:Y:S04]  /*d130*/  HMMA.16816.F32.BF16 R64, R112.reuse, R122, R64 ;  /* 0x0000007a7040723c */ /* 0x040fe80000041840 */
[--C-:B-1----:R-:W-:Y:S02]  /*d140*/  FFMA.FTZ R100, R202, c[0x0][0x2d0], -R3.reuse ;  /* 0x0000b400ca647a23 */ /* 0x102fe40000010803 */
[----:B------:R-:W-:Y:S01]  /*d150*/  FFMA.FTZ R3, R108, c[0x0][0x2d0], -R3 ;  /* 0x0000b4006c037a23 */ /* 0x000fe20000010803 */
[----:B------:R-:W-:Y:S01]  /*d160*/  F2FP.BF16.PACK_AB R108, R184, R185 ;  /* 0x000000b9b86c723e */ /* 0x000fe200000010ff */
[-C--:B---3--:R-:W-:Y:S01]  /*d170*/  HMMA.16816.F32.BF16 R68, R112, R128.reuse, R68 ;  /* 0x000000807044723c */ /* 0x088fe20000041844 */
[----:B------:R1:W3:Y:S03]  /*d180*/  MUFU.EX2 R174, R100 ;  /* 0x0000006400ae7308 */ /* 0x0002e60000000800 */
[----:B-----5:R-:W-:Y:S04]  /*d190*/  FFMA.FTZ R0, R0, R190, R238 ;  /* 0x000000be00007223 */ /* 0x020fe800000100ee */
[C---:B------:R-:W-:Y:S04]  /*d1a0*/  HMMA.16816.F32.BF16 R72, R116.reuse, R128, R72 ;  /* 0x000000807448723c */ /* 0x040fe80000041848 */
[----:B------:R-:W-:Y:S04]  /*d1b0*/  FADD.FTZ R0, R239, R0 ;  /* 0x00000000ef007221 */ /* 0x000fe80000010000 */
[-C--:B------:R-:W-:Y:S04]  /*d1c0*/  HMMA.16816.F32.BF16 R76, R116, R130.reuse, R76 ;  /* 0x00000082744c723c */ /* 0x080fe8000004184c */
[----:B------:R-:W-:Y:S04]  /*d1d0*/  FADD.FTZ R0, R240, R0 ;  /* 0x00000000f0007221 */ /* 0x000fe80000010000 */
[C---:B------:R-:W-:Y:S04]  /*d1e0*/  HMMA.16816.F32.BF16 R80, R112.reuse, R130, R80 ;  /* 0x000000827050723c */ /* 0x040fe80000041850 */
[----:B-1----:R-:W-:Y:S01]  /*d1f0*/  FFMA.FTZ R100, R192, c[0x0][0x2d0], -R110 ;  /* 0x0000b400c0647a23 */ /* 0x002fe2000001086e */
[----:B---3--:R-:W-:Y:S01]  /*d200*/  F2FP.BF16.PACK_AB R161, R174, R175 ;  /* 0x000000afaea1723e */ /* 0x008fe200000010ff */
[----:B------:R-:W-:Y:S02]  /*d210*/  FADD.FTZ R0, R241, R0 ;  /* 0x00000000f1007221 */ /* 0x000fe40000010000 */
[-C--:B------:R-:W-:Y:S01]  /*d220*/  HMMA.16816.F32.BF16 R84, R112, R124.reuse, R84 ;  /* 0x0000007c7054723c */ /* 0x080fe20000041854 */
[----:B------:R1:W-:Y:S03]  /*d230*/  MUFU.EX2 R173, R100 ;  /* 0x0000006400ad7308 */ /* 0x0003e60000000800 */
[----:B--2---:R-:W-:Y:S04]  /*d240*/  FFMA.FTZ R101, R101, R191, R242 ;  /* 0x000000bf65657223 */ /* 0x004fe800000100f2 */
[C---:B------:R-:W-:Y:S08]  /*d250*/  HMMA.16816.F32.BF16 R88, R116.reuse, R124, R88 ;  /* 0x0000007c7458723c */ /* 0x040ff00000041858 */
[-C--:B------:R-:W-:Y:S08]  /*d260*/  HMMA.16816.F32.BF16 R92, R116, R126.reuse, R92 ;  /* 0x0000007e745c723c */ /* 0x080ff0000004185c */
[----:B------:R-:W-:Y:S04]  /*d270*/  HMMA.16816.F32.BF16 R96, R112, R126, R96 ;  /* 0x0000007e7060723c */ /* 0x000fe80000041860 */
[----:B-1----:R-:W-:Y:S01]  /*d280*/  FFMA.FTZ R100, R193, c[0x0][0x2d0], -R110 ;  /* 0x0000b400c1647a23 */ /* 0x002fe2000001086e */
[----:B------:R-:W-:Y:S01]  /*d290*/  F2FP.BF16.PACK_AB R110, R180, R181 ;  /* 0x000000b5b46e723e */ /* 0x000fe200000010ff */
[----:B------:R-:W-:Y:S02]  /*d2a0*/  FFMA.FTZ R102, R102, R196, R248 ;  /* 0x000000c466667223 */ /* 0x000fe400000100f8 */
[----:B------:R-:W1:Y:S04]  /*d2b0*/  MUFU.EX2 R172, R100 ;  /* 0x0000006400ac7308 */ /* 0x000e680000000800 */
[-C--:B------:R-:W-:Y:S01]  /*d2c0*/  HMMA.16816.F32.BF16 R112, R108, R132.reuse, R4 ;  /* 0x000000846c70723c */ /* 0x080fe20000041804 */
[----:B------:R-:W2:Y:S05]  /*d2d0*/  LDSM.16.MT88.4 R4, [R210+0x3880] ;  /* 0x00388000d204783b */ /* 0x000eaa0000004200 */
[----:B------:R-:W3:Y:S01]  /*d2e0*/  MUFU.EX2 R100, R3 ;  /* 0x0000000300647308 */ /* 0x000ee20000000800 */
[----:B-1----:R-:W-:Y:S01]  /*d2f0*/  F2FP.BF16.PACK_AB R162, R172, R173 ;  /* 0x000000adaca2723e */ /* 0x002fe200000010ff */
[----:B----4-:R-:W-:Y:S01]  /*d300*/  FFMA.FTZ R103, R103, R197, R252 ;  /* 0x000000c567677223 */ /* 0x010fe200000100fc */
[----:B---3--:R-:W-:Y:S03]  /*d310*/  F2FP.BF16.PACK_AB R163, R100, R107 ;  /* 0x0000006b64a3723e */ /* 0x008fe600000010ff */
[----:B------:R-:W-:Y:S04]  /*d320*/  FADD.FTZ R3, R203, R0 ;  /* 0x00000000cb037221 */ /* 0x000fe80000010000 */
[C---:B------:R-:W-:Y:S07]  /*d330*/  HMMA.16816.F32.BF16 R116, R160.reuse, R132, R8 ;  /* 0x00000084a074723c */ /* 0x040fee0000041808 */
[----:B------:R-:W-:Y:S01]  /*d340*/  FADD.FTZ R9, R189, R103 ;  /* 0x00000067bd097221 */ /* 0x000fe20000010000 */
[-C--:B------:R-:W-:Y:S01]  /*d350*/  HMMA.16816.F32.BF16 R120, R160, R134.reuse, R12 ;  /* 0x00000086a078723c */ /* 0x080fe2000004180c */
[----:B------:R-:W3:Y:S03]  /*d360*/  LDL R12, [R1+0x20] ;  /* 0x00002000010c7983 */ /* 0x000ee60000100800 */
[----:B------:R-:W-:Y:S02]  /*d370*/  FADD.FTZ R9, R250, R9 ;  /* 0x00000009fa097221 */ /* 0x000fe40000010000 */
[----:B------:R-:W-:Y:S02]  /*d380*/  FADD.FTZ R10, R249, R102 ;  /* 0x00000066f90a7221 */ /* 0x000fe40000010000 */
[C---:B------:R-:W-:Y:S04]  /*d390*/  HMMA.16816.F32.BF16 R124, R108.reuse, R134, R16 ;  /* 0x000000866c7c723c */ /* 0x040fe80000041810 */
[----:B------:R-:W-:Y:S02]  /*d3a0*/  FADD.FTZ R9, R251, R9 ;  /* 0x00000009fb097221 */ /* 0x000fe40000010000 */
[----:B------:R-:W-:Y:S02]  /*d3b0*/  FADD.FTZ R10, R247, R10 ;  /* 0x0000000af70a7221 */ /* 0x000fe40000010000 */
[-C--:B------:R-:W-:Y:S04]  /*d3c0*/  HMMA.16816.F32.BF16 R128, R108, R140.reuse, R20 ;  /* 0x0000008c6c80723c */ /* 0x080fe80000041814 */
        /* <DEDUP_REMOVED lines=12> */
[----:B------:R-:W-:Y:S04]  /*d490*/  FADD.FTZ R8, R245, R8 ;  /* 0x00000008f5087221 */ /* 0x000fe80000010000 */
[C---:B------:R-:W-:Y:S04]  /*d4a0*/  HMMA.16816.F32.BF16 R148, R160.reuse, R156, R40 ;  /* 0x0000009ca094723c */ /* 0x040fe80000041828 */
[----:B------:R-:W-:Y:S04]  /*d4b0*/  FADD.FTZ R8, R205, R8 ;  /* 0x00000008cd087221 */ /* 0x000fe80000010000 */
        /* <DEDUP_REMOVED lines=11> */
[----:B------:R-:W-:Y:S04]  /*d570*/  FADD.FTZ R8, R175, R8 ;  /* 0x00000008af087221 */ /* 0x000fe80000010000 */
[C---:B------:R-:W-:Y:S08]  /*d580*/  HMMA.16816.F32.BF16 R64, R108.reuse, R166, R64 ;  /* 0x000000a66c40723c */ /* 0x040ff00000041840 */
[-C--:B------:R-:W-:Y:S08]  /*d590*/  HMMA.16816.F32.BF16 R68, R108, R168.reuse, R68 ;  /* 0x000000a86c44723c */ /* 0x080ff00000041844 */
[C---:B------:R-:W-:Y:S08]  /*d5a0*/  HMMA.16816.F32.BF16 R72, R160.reuse, R168, R72 ;  /* 0x000000a8a048723c */ /* 0x040ff00000041848 */
[-C--:B------:R-:W-:Y:S08]  /*d5b0*/  HMMA.16816.F32.BF16 R76, R160, R170.reuse, R76 ;  /* 0x000000aaa04c723c */ /* 0x080ff0000004184c */
[C---:B------:R-:W-:Y:S08]  /*d5c0*/  HMMA.16816.F32.BF16 R80, R108.reuse, R170, R80 ;  /* 0x000000aa6c50723c */ /* 0x040ff00000041850 */
[-C--:B--2---:R-:W-:Y:S08]  /*d5d0*/  HMMA.16816.F32.BF16 R84, R108, R4.reuse, R84 ;  /* 0x000000046c54723c */ /* 0x084ff00000041854 */
[C---:B------:R-:W-:Y:S07]  /*d5e0*/  HMMA.16816.F32.BF16 R88, R160.reuse, R4, R88 ;  /* 0x00000004a058723c */ /* 0x040fee0000041858 */
[----:B------:R-:W-:Y:S01]  /*d5f0*/  FADD.FTZ R4, R207, R11 ;  /* 0x0000000bcf047221 */ /* 0x000fe20000010000 */
[-C--:B------:R-:W-:Y:S04]  /*d600*/  HMMA.16816.F32.BF16 R92, R160, R6.reuse, R92 ;  /* 0x00000006a05c723c */ /* 0x080fe8000004185c */
[----:B------:R-:W-:Y:S02]  /*d610*/  FADD.FTZ R9, R206, R4 ;  /* 0x00000004ce097221 */ /* 0x000fe40000010000 */
[----:B------:R-:W-:Y:S02]  /*d620*/  FADD.FTZ R5, R188, R3 ;  /* 0x00000003bc057221 */ /* 0x000fe40000010000 */
[----:B------:R-:W-:Y:S01]  /*d630*/  FADD.FTZ R4, R185, R10 ;  /* 0x0000000ab9047221 */ /* 0x000fe20000010000 */
[----:B------:R-:W-:Y:S04]  /*d640*/  HMMA.16816.F32.BF16 R96, R108, R6, R96 ;  /* 0x000000066c60723c */ /* 0x000fe80000041860 */
        /* <DEDUP_REMOVED lines=12> */
[----:B------:R-:W-:Y:S01]  /*d710*/  FADD.FTZ R4, R172, R3 ;  /* 0x00000003ac047221 */ /* 0x000fe20000010000 */
[----:B------:R1:W-:Y:S01]  /*d720*/  STL [R1+0x4], R5 ;  /* 0x0000040501007387 */ /* 0x0003e20000100800 */
[----:B------:R-:W-:Y:S03]  /*d730*/  FADD.FTZ R0, R107, R0 ;  /* 0x000000006b007221 */ /* 0x000fe60000010000 */
[----:B------:R1:W-:Y:S01]  /*d740*/  STL [R1+0xc], R4 ;  /* 0x00000c0401007387 */ /* 0x0003e20000100800 */
[----:B------:R-:W-:Y:S01]  /*d750*/  FADD.FTZ R3, R100, R0 ;  /* 0x0000000064037221 */ /* 0x000fe20000010000 */
[C---:B------:R-:W-:Y:S02]  /*d760*/  IADD3 R0, R224.reuse, -0x1, RZ ;  /* 0xffffffffe0007810 */ /* 0x040fe40007ffe0ff */
[----:B------:R-:W-:Y:S02]  /*d770*/  MOV R100, R2 ;  /* 0x0000000200647202 */ /* 0x000fe40000000f00 */
[----:B------:R1:W-:Y:S01]  /*d780*/  STL [R1+0x10], R3 ;  /* 0x0000100301007387 */ /* 0x0003e20000100800 */
[----:B---3--:R-:W-:Y:S02]  /*d790*/  ISETP.GT.AND P0, PT, R224, R12, PT ;  /* 0x0000000ce000720c */ /* 0x008fe40003f04270 */
[----:B------:R-:W-:Y:S11]  /*d7a0*/  MOV R224, R0 ;  /* 0x0000000000e07202 */ /* 0x000ff60000000f00 */
[----:B-1----:R-:W-:-:S05]  /*d7b0*/  @P0 BRA `(.L_x_221) ;  /* 0xffffcec000000947 */ /* 0x002fca000383ffff */
.L_x_216:
[----:B------:R-:W2:Y:S02]  /*d7c0*/  LDL R0, [R1+0x14] ;  /* 0x0000140001007983 */ /* 0x000ea40000100800 */
[----:B--2---:R-:W-:-:S13]  /*d7d0*/  ISETP.GE.AND P0, PT, R224, R0, PT ;  /* 0x00000000e000720c */ /* 0x004fda0003f06270 */
[----:B------:R-:W-:Y:S05]  /*d7e0*/  @!P0 BRA `(.L_x_222) ;  /* 0x000046f000008947 */ /* 0x000fea0003800000 */
[----:B------:R-:W2:Y:S01]  /*d7f0*/  S2R R0, SR_TID.X ;  /* 0x0000000000007919 */ /* 0x000ea20000002100 */
[----:B------:R-:W-:Y:S02]  /*d800*/  IMAD.SHL.U32 R248, R227, 0x2, RZ ;  /* 0x00000002e3f87824 */ /* 0x000fe400078e00ff */
[----:B------:R-:W-:Y:S02]  /*d810*/  IMAD.MOV.U32 R103, RZ, RZ, R105 ;  /* 0x000000ffff677224 */ /* 0x000fe400078e0069 */
[----:B------:R-:W-:Y:S02]  /*d820*/  IMAD.MOV.U32 R101, RZ, RZ, R106 ;  /* 0x000000ffff657224 */ /* 0x000fe400078e006a */
[----:B------:R-:W-:Y:S02]  /*d830*/  IMAD.MOV.U32 R108, RZ, RZ, R100 ;  /* 0x000000ffff6c7224 */ /* 0x000fe400078e0064 */
[----:B------:R-:W-:Y:S01]  /*d840*/  IMAD.MOV.U32 R107, RZ, RZ, R104 ;  /* 0x000000ffff6b7224 */ /* 0x000fe200078e0068 */
[----:B--2---:R-:W-:-:S04]  /*d850*/  SHF.R.S32.HI R2, RZ, 0x1f, R0 ;  /* 0x0000001fff027819 */ /* 0x004fc80000011400 */
[----:B------:R-:W-:Y:S02]  /*d860*/  LEA.HI R2, R2, R0, RZ, 0x2 ;  /* 0x0000000002027211 */ /* 0x000fe400078f10ff */
[----:B------:R-:W-:Y:S02]  /*d870*/  SHF.R.S32.HI R0, RZ, 0x1f, R227 ;  /* 0x0000001fff007819 */ /* 0x000fe400000114e3 */
[----:B------:R-:W-:Y:S02]  /*d880*/  SHF.R.S32.HI R2, RZ, 0x2, R2 ;  /* 0x00000002ff027819 */ /* 0x000fe40000011402 */
[----:B------:R-:W-:Y:S02]  /*d890*/  SHF.L.U64.HI R228, R227, 0x1, R0 ;  /* 0x00000001e3e47819 */ /* 0x000fe40000010200 */
[----:B------:R-:W-:Y:S02]  /*d8a0*/  IADD3 R226, -R2, 0x30, RZ ;  /* 0x0000003002e27810 */ /* 0x000fe40007ffe1ff */
.L_x_243:
[----:B------:R-:W2:Y:S01]  /*d8b0*/  LDL R13, [R1+0x2c] ;  /* 0x00002c00010d7983 */ /* 0x000ea20000100800 */
[----:B------:R-:W-:Y:S04]  /*d8c0*/  DEPBAR.LE SB0, 0x0 ;  /* 0x000080000000791a */ /* 0x000fe80000000000 */
[----:B------:R-:W3:Y:S01]  /*d8d0*/  LDL R12, [R1+0x28] ;  /* 0x00002800010c7983 */ /* 0x000ee20000100800 */
[----:B------:R-:W-:Y:S01]  /*d8e0*/  SHF.R.S32.HI R0, RZ, 0x1f, R225 ;  /* 0x0000001fff007819 */ /* 0x000fe200000114e1 */
[----:B-1----:R-:W-:Y:S01]  /*d8f0*/  IMAD.WIDE.U32 R2, R225, c[0x0][0x208], RZ ;  /* 0x00008200e1027a25 */ /* 0x002fe200078e00ff */
[----:B------:R-:W-:Y:S01]  /*d900*/  SHF.R.S32.HI R4, RZ, 0x1f, R222 ;  /* 0x0000001fff047819 */ /* 0x000fe200000114de */
[----:B------:R-:W-:Y:S01]  /*d910*/  BAR.SYNC.DEFER_BLOCKING 0x0 ;  /* 0x0000000000007b1d */ /* 0x000fe20000010000 */
[C---:B------:R-:W-:Y:S01]  /*d920*/  ISETP.GE.AND P1, PT, R227.reuse, c[0x0][0x1d4], PT ;  /* 0x00007500e3007a0c */ /* 0x040fe20003f26270 */
[----:B------:R-:W-:Y:S01]  /*d930*/  IMAD R0, R0, c[0x0][0x208], RZ ;  /* 0x0000820000007a24 */ /* 0x000fe200078e02ff */
[C---:B------:R-:W-:Y:S01]  /*d940*/  IADD3 R7, R227.reuse, 0x20, RZ ;  /* 0x00000020e3077810 */ /* 0x040fe20007ffe0ff */
[----:B------:R-:W-:Y:S01]  /*d950*/  IMAD R4, R4, c[0x0][0x218], RZ ;  /* 0x0000860004047a24 */ /* 0x000fe200078e02ff */
[----:B------:R-:W-:Y:S01]  /*d960*/  IADD3 R6, R227, 0x20, RZ ;  /* 0x00000020e3067810 */ /* 0x000fe20007ffe0ff */
[----:B------:R-:W-:Y:S01]  /*d970*/  IMAD R0, R225, c[0x0][0x20c], R0 ;  /* 0x00008300e1007a24 */ /* 0x000fe200078e0200 */
[----:B------:R-:W-:Y:S01]  /*d980*/  IADD3 R11, R227, 0x40, RZ ;  /* 0x00000040e30b7810 */ /* 0x000fe20007ffe0ff */
[----:B------:R-:W-:Y:S01]  /*d990*/  IMAD R4, R222, c[0x0][0x21c], R4 ;  /* 0x00008700de047a24 */ /* 0x000fe200078e0204 */
[----:B------:R-:W-:Y:S01]  /*d9a0*/  SHF.R.S32.HI R6, RZ, 0x1f, R6 ;  /* 0x0000001fff067819 */ /* 0x000fe20000011406 */
[----:B------:R-:W-:Y:S01]  /*d9b0*/  IMAD.IADD R3, R3, 0x1, R0 ;  /* 0x0000000103037824 */ /* 0x000fe200078e0200 */
[----:B------:R-:W-:Y:S02]  /*d9c0*/  IADD3 R5, R227, 0x40, RZ ;  /* 0x00000040e3057810 */ /* 0x000fe40007ffe0ff */
[----:B------:R-:W-:Y:S01]  /*d9d0*/  LEA.HI R6, R6, R7, RZ, 0x3 ;  /* 0x0000000706067211 */ /* 0x000fe200078f18ff */
[----:B------:R-:W-:Y:S01]  /*d9e0*/  IMAD.WIDE.U32 R2, R222, c[0x0][0x218], R2 ;  /* 0x00008600de027a25 */ /* 0x000fe200078e0002 */
[----:B------:R-:W-:Y:S02]  /*d9f0*/  SHF.R.S32.HI R5, RZ, 0x1f, R5 ;  /* 0x0000001fff057819 */ /* 0x000fe40000011405 */
[----:B------:R-:W-:Y:S02]  /*da00*/  LOP3.LUT R6, R6, 0xfffffff8, RZ, 0xc0, !PT ;  /* 0xfffffff806067812 */ /* 0x000fe400078ec0ff */
[----:B------:R-:W-:Y:S02]  /*da10*/  IADD3 R0, P0, R2, UR18, RZ ;  /* 0x0000001202007c10 */ /* 0x000fe4000ff1e0ff */
[----:B------:R-:W-:Y:S01]  /*da20*/  LEA.HI R5, R5, R11, RZ, 0x3 ;  /* 0x0000000b05057211 */ /* 0x000fe200078f18ff */
[----:B------:R-:W-:Y:S01]  /*da30*/  IMAD.SHL.U32 R100, R6, 0x2, RZ ;  /* 0x0000000206647824 */ /* 0x000fe200078e00ff */
[----:B------:R-:W1:Y:S01]  /*da40*/  S2R R11, SR_TID.X ;  /* 0x00000000000b7919 */ /* 0x000e620000002100 */
[----:B------:R-:W-:Y:S01]  /*da50*/  IADD3.X R3, R3, UR5, R4, P0, !PT ;  /* 0x0000000503037c10 */ /* 0x000fe200087fe404 */
[----:B------:R-:W-:Y:S01]  /*da60*/  BSSY B0, `(.L_x_223) ;  /* 0x0000039000007945 */ /* 0x000fe20003800000 */
[C---:B------:R-:W-:Y:S01]  /*da70*/  LEA R10, P0, R0.reuse, c[0x0][0x1f8], 0x1 ;  /* 0x00007e00000a7a11 */ /* 0x040fe200078008ff */
[----:B------:R-:W-:Y:S01]  /*da80*/  LDSM.16.M88.4 R48, [R211+0x6080] ;  /* 0x00608000d330783b */ /* 0x000fe20000000200 */
[----:B------:R-:W-:Y:S02]  /*da90*/  LOP3.LUT R5, R5, 0xfffffff8, RZ, 0xc0, !PT ;  /* 0xfffffff805057812 */ /* 0x000fe400078ec0ff */
[----:B------:R-:W-:Y:S01]  /*daa0*/  LEA.HI.X R3, R0, c[0x0][0x1fc], R3, 0x1, P0 ;  /* 0x00007f0000037a11 */ /* 0x000fe200000f0c03 */
[----:B------:R-:W-:Y:S02]  /*dab0*/  LDSM.16.M88.4 R44, [R211+0x7080] ;  /* 0x00708000d32c783b */ /* 0x000fe40000000200 */
[----:B------:R-:W-:Y:S02]  /*dac0*/  IMAD.SHL.U32 R102, R5, 0x2, RZ ;  /* 0x0000000205667824 */ /* 0x000fe400078e00ff */
[----:B------:R-:W4:Y:S04]  /*dad0*/  SHFL.IDX PT, R0, R10, RZ, 0x1c1f ;  /* 0x001c1fff0a007589 */ /* 0x000f2800000e0000 */
[----:B------:R-:W-:Y:S04]  /*dae0*/  LDSM.16.M88.4 R16, [R208+0x3c80] ;  /* 0x003c8000d010783b */ /* 0x000fe80000000200 */
[----:B------:R-:W5:Y:S04]  /*daf0*/  SHFL.IDX PT, R2, R3, RZ, 0x1c1f ;  /* 0x001c1fff03027589 */ /* 0x000f6800000e0000 */
[----:B------:R1:W2:Y:S04]  /*db00*/  LDSM.16.M88.4 R32, [R208+0x4080] ;  /* 0x00408000d020783b */ /* 0x0002a80000000200 */
[----:B------:R1:W2:Y:S04]  /*db10*/  LDSM.16.M88.4 R160, [R208+0x4480] ;  /* 0x00448000d0a0783b */ /* 0x0002a80000000200 */
[----:B------:R1:W2:Y:S04]  /*db20*/  LDSM.16.M88.4 R164, [R212+0x6080] ;  /* 0x00608000d4a4783b */ /* 0x0002a80000000200 */
[----:B------:R2:W2:Y:S04]  /*db30*/  LDSM.16.M88.4 R172, [R212+0x7080] ;  /* 0x00708000d4ac783b */ /* 0x0004a80000000200 */
[----:B------:R2:W2:Y:S04]  /*db40*/  LDSM.16.M88.4 R168, [R213] ;  /* 0x00000000d5a8783b */ /* 0x0004a80000000200 */
[----:B------:R2:W2:Y:S01]  /*db50*/  LDSM.16.M88.4 R176, [R221] ;  /* 0x00000000ddb0783b */ /* 0x0004a20000000200 */
[----:B----4-:R-:W-:Y:S03]  /*db60*/  IADD3 R8, P0, R0, R248, RZ ;  /* 0x000000f800087210 */ /* 0x010fe60007f1e0ff */
[----:B------:R4:W2:Y:S02]  /*db70*/  LDSM.16.M88.4 R180, [R220] ;  /* 0x00000000dcb4783b */ /* 0x0008a40000000200 */
[----:B-----5:R-:W-:Y:S05]  /*db80*/  IMAD.X R9, R2, 0x1, R228, P0 ;  /* 0x0000000102097824 */ /* 0x020fea00000e06e4 */
[----:B------:R-:W-:Y:S01]  /*db90*/  @!PT LDS RZ, [RZ] ;  /* 0x00000000fffff984 */ /* 0x000fe20000000800 */
[----:B------:R-:W-:Y:S01]  /*dba0*/  @!PT LDS RZ, [RZ] ;  /* 0x00000000fffff984 */ /* 0x000fe20000000800 */
[----:B------:R-:W-:Y:S01]  /*dbb0*/  @!PT LDS RZ, [RZ] ;  /* 0x00000000fffff984 */ /* 0x000fe20000000800 */
[----:B------:R4:W-:Y:S01]  /*dbc0*/  LDGSTS.E.BYPASS.LTC128B.128 [R223+0x1880], [R8.64], !P1 ;  /* 0x0188000008df7fae */ /* 0x0009e2000c901d48 */
[----:B-1----:R-:W-:Y:S02]  /*dbd0*/  ISETP.GT.AND P1, PT, R11, 0x3f, PT ;  /* 0x0000003f0b00780c */ /* 0x002fe40003f24270 */
[----:B--2---:R-:W-:Y:S02]  /*dbe0*/  SHF.L.U64.HI R104, R6, 0x1, R13 ;  /* 0x0000000106687819 */ /* 0x004fe4000001020d */
[----:B------:R-:W-:Y:S02]  /*dbf0*/  IADD3 R13, R227, 0x20, RZ ;  /* 0x00000020e30d7810 */ /* 0x000fe40007ffe0ff */
[----:B------:R-:W-:Y:S02]  /*dc00*/  IADD3 R6, P0, R0, R100, RZ ;  /* 0x0000006400067210 */ /* 0x000fe40007f1e0ff */
[----:B---3--:R-:W-:Y:S02]  /*dc10*/  SHF.L.U64.HI R105, R5, 0x1, R12 ;  /* 0x0000000105697819 */ /* 0x008fe4000001020c */
[----:B------:R-:W-:Y:S01]  /*dc20*/  ISETP.GE.AND P3, PT, R13, c[0x0][0x1d4], PT ;  /* 0x000075000d007a0c */ /* 0x000fe20003f66270 */
[----:B------:R-:W-:Y:S01]  /*dc30*/  IMAD.X R7, R2, 0x1, R104, P0 ;  /* 0x0000000102077824 */ /* 0x000fe200000e0668 */
[----:B------:R-:W-:Y:S02]  /*dc40*/  IADD3 R12, R227, 0x40, RZ ;  /* 0x00000040e30c7810 */ /* 0x000fe40007ffe0ff */
[----:B------:R-:W-:Y:S02]  /*dc50*/  IADD3 R4, P0, R0, R102, RZ ;  /* 0x0000006600047210 */ /* 0x000fe40007f1e0ff */
[----:B------:R-:W-:Y:S03]  /*dc60*/  ISETP.GE.AND P2, PT, R12, c[0x0][0x1d4], PT ;  /* 0x000075000c007a0c */ /* 0x000fe60003f46270 */
[----:B------:R-:W-:Y:S04]  /*dc70*/  IMAD.X R5, R2, 0x1, R105, P0 ;  /* 0x0000000102057824 */ /* 0x000fe800000e0669 */
[----:B------:R4:W-:Y:S06]  /*dc80*/  LDGSTS.E.BYPASS.LTC128B.128 [R223+0x2480], [R6.64], !P3 ;  /* 0x0248000006df7fae */ /* 0x0009ec000d901d48 */
[----:B------:R4:W-:Y:S01]  /*dc90*/  LDGSTS.E.BYPASS.LTC128B.128 [R223+0x3080], [R4.64], !P2 ;  /* 0x0308000004df7fae */ /* 0x0009e2000d101d48 */
[----:B------:R-:W-:-:S05]  /*dca0*/  @P1 BRA `(.L_x_224) ;  /* 0x0000014000001947 */ /* 0x000fca0003800000 */
[----:B------:R-:W-:-:S05]  /*dcb0*/  BRA.DIV ~URZ, `(.L_x_225) ;  /* 0x00006e827f007947 */ /* 0x000fca000b800000 */
[----:B----4-:R1:W2:Y:S04]  /*dcc0*/  SHFL.IDX PT, R4, R3, 0x1, 0x1c1f ;  /* 0x003c1f0003047f89 */ /* 0x0102a800000e0000 */
[----:B------:R1:W3:Y:S02]  /*dcd0*/  SHFL.IDX PT, R0, R10, 0x1, 0x1c1f ;  /* 0x003c1f000a007f89 */ /* 0x0002e400000e0000 */
.L_x_262:
[C---:B-1----:R-:W-:Y:S02]  /*dce0*/  IADD3 R10, R227.reuse, 0x20, RZ ;  /* 0x00000020e30a7810 */ /* 0x042fe40007ffe0ff */
[C---:B------:R-:W-:Y:S02]  /*dcf0*/  ISETP.GE.AND P3, PT, R227.reuse, c[0x0][0x1d4], PT ;  /* 0x00007500e3007a0c */ /* 0x040fe40003f66270 */
[----:B---3--:R-:W-:Y:S02]  /*dd00*/  IADD3 R8, P0, R0, R248, RZ ;  /* 0x000000f800087210 */ /* 0x008fe40007f1e0ff */
[----:B------:R-:W-:Y:S02]  /*dd10*/  ISETP.GE.AND P2, PT, R10, c[0x0][0x1d4], PT ;  /* 0x000075000a007a0c */ /* 0x000fe40003f46270 */
[----:B------:R-:W-:Y:S01]  /*dd20*/  IADD3 R5, R227, 0x40, RZ ;  /* 0x00000040e3057810 */ /* 0x000fe20007ffe0ff */
[----:B--2---:R-:W-:Y:S01]  /*dd30*/  IMAD.X R9, R4, 0x1, R228, P0 ;  /* 0x0000000104097824 */ /* 0x004fe200000e06e4 */
[----:B------:R-:W-:Y:S02]  /*dd40*/  IADD3 R6, P0, R0, R100, RZ ;  /* 0x0000006400067210 */ /* 0x000fe40007f1e0ff */
[----:B------:R-:W-:Y:S03]  /*dd50*/  ISETP.GE.AND P1, PT, R5, c[0x0][0x1d4], PT ;  /* 0x0000750005007a0c */ /* 0x000fe60003f26270 */
        /* <DEDUP_REMOVED lines=9> */
.L_x_224:
[----:B------:R-:W-:Y:S05]  /*ddf0*/  BSYNC B0 ;  /* 0x0000000000007941 */ /* 0x000fea0003800000 */
.L_x_223:
[----:B------:R-:W0:Y:S01]  /*de00*/  LDGDEPBAR ;  /* 0x00000000000079af */ /* 0x000e220000000000 */
[----:B------:R-:W-:Y:S01]  /*de10*/  WARPSYNC 0xffffffff ;  /* 0xffffffff00007948 */ /* 0x000fe20003800000 */
[-C--:B-1--4-:R-:W-:Y:S06]  /*de20*/  HMMA.16816.F32.BF16 R4, R48, R16.reuse, RZ ;  /* 0x000000103004723c */ /* 0x092fec00000418ff */
        /* <DEDUP_REMOVED lines=116> */
[----:B------:R1:W1:Y:S02]  /*e570*/  MUFU.TANH R162, R19 ;  /* 0x0000001300a27308 */ /* 0x0002640000002400 */
        /* <DEDUP_REMOVED lines=10> */
[----:B------:R5:W2:Y:S01]  /*e620*/  MUFU.TANH R109, R20 ;  /* 0x00000014006d7308 */ /* 0x000aa20000002400 */
[----:B------:R-:W-:Y:S01]  /*e630*/  FMUL.FTZ R29, R29, c[0x0][0x320] ;  /* 0x0000c8001d1d7a20 */ /* 0x000fe20000410000 */
[C---:B------:R-:W-:Y:S04]  /*e640*/  HMMA.16816.F32.BF16 R40, R164.reuse, R8, R40 ;  /* 0x00000008a428723c */ /* 0x040fe80000041828 */
[----:B------:R-:W-:Y:S02]  /*e650*/  FMUL.FTZ R30, R30, c[0x0][0x320] ;  /* 0x0000c8001e1e7a20 */ /* 0x000fe40000410000 */
[----:B------:R-:W-:Y:S02]  /*e660*/  FMUL.FTZ R31, R31, c[0x0][0x320] ;  /* 0x0000c8001f1f7a20 */ /* 0x000fe40000410000 */
[----:B------:R2:W2:Y:S01]  /*e670*/  MUFU.TANH R106, R21 ;  /* 0x00000015006a7308 */ /* 0x0004a20000002400 */
[-C--:B------:R-:W-:Y:S03]  /*e680*/  HMMA.16816.F32.BF16 R44, R164, R10.reuse, R44 ;  /* 0x0000000aa42c723c */ /* 0x080fe6000004182c */
[----:B------:R-:W-:Y:S02]  /*e690*/  FMUL.FTZ R32, R32, c[0x0][0x320] ;  /* 0x0000c80020207a20 */ /* 0x000fe40000410000 */
[----:B------:R-:W-:Y:S02]  /*e6a0*/  FMUL.FTZ R34, R34, c[0x0][0x320] ;  /* 0x0000c80022227a20 */ /* 0x000fe40000410000 */
[----:B------:R-:W-:Y:S01]  /*e6b0*/  FMUL.FTZ R35, R35, c[0x0][0x320] ;  /* 0x0000c80023237a20 */ /* 0x000fe20000410000 */
[----:B------:R-:W-:Y:S01]  /*e6c0*/  HMMA.16816.F32.BF16 R48, R192, R10, R48 ;  /* 0x0000000ac030723c */ /* 0x000fe20000041830 */
[----:B------:R3:W3:Y:S03]  /*e6d0*/  MUFU.TANH R172, R26 ;  /* 0x0000001a00ac7308 */ /* 0x0006e60000002400 */
[----:B-1----:R-:W-:Y:S02]  /*e6e0*/  FMUL.FTZ R19, R37, c[0x0][0x320] ;  /* 0x0000c80025137a20 */ /* 0x002fe40000410000 */
[----:B-----5:R-:W-:Y:S02]  /*e6f0*/  FMUL.FTZ R20, R36, c[0x0][0x320] ;  /* 0x0000c80024147a20 */ /* 0x020fe40000410000 */
[----:B------:R-:W-:Y:S03]  /*e700*/  FMUL.FTZ R38, R38, c[0x0][0x320] ;  /* 0x0000c80026267a20 */ /* 0x000fe60000410000 */
[----:B------:R1:W1:Y:S01]  /*e710*/  MUFU.TANH R185, R14 ;  /* 0x0000000e00b97308 */ /* 0x0002620000002400 */
[----:B------:R-:W-:Y:S02]  /*e720*/  FMUL.FTZ R39, R39, c[0x0][0x320] ;  /* 0x0000c80027277a20 */ /* 0x000fe40000410000 */
[----:B------:R-:W-:Y:S02]  /*e730*/  FMUL.FTZ R42, R42, c[0x0][0x320] ;  /* 0x0000c8002a2a7a20 */ /* 0x000fe40000410000 */
[----:B--2---:R-:W-:Y:S02]  /*e740*/  FMUL.FTZ R21, R33, c[0x0][0x320] ;  /* 0x0000c80021157a20 */ /* 0x004fe40000410000 */
[----:B------:R-:W-:Y:S02]  /*e750*/  FMUL.FTZ R43, R43, c[0x0][0x320] ;  /* 0x0000c8002b2b7a20 */ /* 0x000fe40000410000 */
[----:B------:R-:W-:Y:S01]  /*e760*/  FMUL.FTZ R44, R44, c[0x0][0x320] ;  /* 0x0000c8002c2c7a20 */ /* 0x000fe20000410000 */
[----:B------:R2:W1:Y:S01]  /*e770*/  MUFU.TANH R183, R15 ;  /* 0x0000000f00b77308 */ /* 0x0004620000002400 */
[----:B------:R-:W-:Y:S02]  /*e780*/  FMUL.FTZ R45, R45, c[0x0][0x320] ;  /* 0x0000c8002d2d7a20 */ /* 0x000fe40000410000 */
[----:B------:R-:W-:Y:S02]  /*e790*/  FMUL.FTZ R47, R47, c[0x0][0x320] ;  /* 0x0000c8002f2f7a20 */ /* 0x000fe40000410000 */
[----:B------:R-:W-:Y:S02]  /*e7a0*/  FMUL.FTZ R16, R48, c[0x0][0x320] ;  /* 0x0000c80030107a20 */ /* 0x000fe40000410000 */
[----:B------:R-:W-:Y:S02]  /*e7b0*/  FMUL.FTZ R17, R49, c[0x0][0x320] ;  /* 0x0000c80031117a20 */ /* 0x000fe40000410000 */
[----:B---3--:R-:W-:Y:S01]  /*e7c0*/  FMUL.FTZ R26, R50, c[0x0][0x320] ;  /* 0x0000c800321a7a20 */ /* 0x008fe20000410000 */
[----:B------:R2:W3:Y:S01]  /*e7d0*/  MUFU.TANH R174, R27 ;  /* 0x0000001b00ae7308 */ /* 0x0004e20000002400 */
        /* <DEDUP_REMOVED lines=39> */
[C---:B------:R-:W-:Y:S01]  /*ea50*/  ISETP.GE.AND P5, PT, R227.reuse, c[0x0][0x1d4], PT ;  /* 0x00007500e3007a0c */ /* 0x040fe20003fa6270 */
[----:B------:R-:W-:Y:S01]  /*ea60*/  IMAD.MOV.U32 R3, RZ, RZ, c[0x0][0x2b8] ;  /* 0x0000ae00ff037624 */ /* 0x000fe200078e00ff */
[----:B------:R-:W-:Y:S01]  /*ea70*/  IADD3 R229, R227, 0x40, RZ ;  /* 0x00000040e3e57810 */ /* 0x000fe20007ffe0ff */
[----:B------:R-:W3:Y:S01]  /*ea80*/  LDL R0, [R1+0x18] ;  /* 0x0000180001007983 */ /* 0x000ee20000100800 */
[----:B------:R-:W-:Y:S01]  /*ea90*/  ISETP.GE.AND P4, PT, R230, c[0x0][0x1d4], PT ;  /* 0x00007500e6007a0c */ /* 0x000fe20003f86270 */
[----:B------:R-:W-:Y:S01]  /*eaa0*/  IMAD.MOV.U32 R222, RZ, RZ, RZ ;  /* 0x000000ffffde7224 */ /* 0x000fe200078e00ff */
[----:B------:R-:W-:Y:S02]  /*eab0*/  ISETP.NE.AND P2, PT, R3, 0x1, PT ;  /* 0x000000010300780c */ /* 0x000fe40003f45270 */
[----:B------:R-:W-:Y:S02]  /*eac0*/  ISETP.GE.AND P3, PT, R229, c[0x0][0x1d4], PT ;  /* 0x00007500e5007a0c */ /* 0x000fe40003f66270 */
[----:B---3--:R-:W-:Y:S01]  /*ead0*/  ISETP.GT.AND P1, PT, R0, 0x2f, PT ;  /* 0x0000002f0000780c */ /* 0x008fe20003f24270 */
[----:B--2---:R-:W-:Y:S05]  /*eae0*/  IMAD R2, R224, 0x30, R2 ;  /* 0x00000030e0027824 */ /* 0x004fea00078e0202 */
        /* <DEDUP_REMOVED lines=12> */
[----:B------:R-:W2:Y:S01]  /*ebb0*/  @!P1 LDG.E R222, [R4.64] ;  /* 0x0000000804de9981 */ /* 0x000ea2000c1e1900 */
[----:B------:R-:W-:Y:S03]  /*ebc0*/  ISETP.GE.AND P1, PT, R226, 0x1, PT ;  /* 0x00000001e200780c */ /* 0x000fe60003f26270 */
[----:B------:R-:W-:Y:S04]  /*ebd0*/  IMAD R0, R0, c[0x0][0x1e0], RZ ;  /* 0x0000780000007a24 */ /* 0x000fe800078e02ff */
[----:B------:R-:W-:Y:S04]  /*ebe0*/  IMAD R0, R225, c[0x0][0x1e4], R0 ;  /* 0x00007900e1007a24 */ /* 0x000fe800078e0200 */
        /* <DEDUP_REMOVED lines=11> */
[----:B-12---:R-:W-:Y:S05]  /*eca0*/  @P1 IADD3 R14, P0, R0, R248, RZ ;  /* 0x000000f8000e1210 */ /* 0x006fea0007f1e0ff */
[----:B---3--:R-:W-:Y:S01]  /*ecb0*/  @P1 IMAD.X R15, R2, 0x1, R228, P0 ;  /* 0x00000001020f1824 */ /* 0x008fe200000e06e4 */
[----:B------:R-:W-:Y:S04]  /*ecc0*/  @P1 IADD3 R12, P0, R0, R100, RZ ;  /* 0x00000064000c1210 */ /* 0x000fe80007f1e0ff */
[----:B------:R-:W-:Y:S01]  /*ecd0*/  @!PT LDS RZ, [RZ] ;  /* 0x00000000fffff984 */ /* 0x000fe20000000800 */
[----:B------:R1:W-:Y:S01]  /*ece0*/  @P1 LDGSTS.E.BYPASS.LTC128B.128 [R223+0x3c80], [R14.64], !P5 ;  /* 0x03c800000edf1fae */ /* 0x0003e2000e901d48 */
[--C-:B------:R-:W-:Y:S01]  /*ecf0*/  @P1 IMAD.X R13, R2, 0x1, R104.reuse, P0 ;  /* 0x00000001020d1824 */ /* 0x100fe200000e0668 */
[----:B------:R-:W-:Y:S02]  /*ed00*/  @P1 IADD3 R10, P0, R0, R102, RZ ;  /* 0x00000066000a1210 */ /* 0x000fe40007f1e0ff */
[----:B------:R-:W2:Y:S03]  /*ed10*/  SHFL.IDX PT, R0, R4, 0x1, 0x1c1f ;  /* 0x003c1f0004007f89 */ /* 0x000ea600000e0000 */
[--C-:B------:R-:W-:Y:S01]  /*ed20*/  @P1 IMAD.X R11, R2, 0x1, R105.reuse, P0 ;  /* 0x00000001020b1824 */ /* 0x100fe200000e0669 */
[----:B------:R1:W-:Y:S01]  /*ed30*/  @P1 LDGSTS.E.BYPASS.LTC128B.128 [R223+0x4880], [R12.64], !P4 ;  /* 0x048800000cdf1fae */ /* 0x0003e2000e101d48 */
[----:B------:R-:W-:Y:S03]  /*ed40*/  ISETP.GE.AND P0, PT, R226, 0x21, PT ;  /* 0x00000021e200780c */ /* 0x000fe60003f06270 */
[----:B------:R-:W3:Y:S04]  /*ed50*/  SHFL.IDX PT, R2, R3, 0x1, 0x1c1f ;  /* 0x003c1f0003027f89 */ /* 0x000ee800000e0000 */
[----:B------:R1:W-:Y:S06]  /*ed60*/  @P1 LDGSTS.E.BYPASS.LTC128B.128 [R223+0x5480], [R10.64], !P3 ;  /* 0x054800000adf1fae */ /* 0x0003ec000d901d48 */
[----:B--2---:R-:W-:Y:S05]  /*ed70*/  @P0 IADD3 R8, P2, R0, R100, RZ ;  /* 0x0000006400080210 */ /* 0x004fea0007f5e0ff */
[----:B---3--:R-:W-:Y:S01]  /*ed80*/  @P0 IMAD.X R9, R2, 0x1, R104, P2 ;  /* 0x0000000102090824 */ /* 0x008fe200010e0668 */
[----:B------:R-:W-:Y:S05]  /*ed90*/  @P0 IADD3 R6, P2, R0, R102, RZ ;  /* 0x0000006600060210 */ /* 0x000fea0007f5e0ff */
[----:B------:R-:W-:Y:S01]  /*eda0*/  @P0 IMAD.X R7, R2, 0x1, R105, P2 ;  /* 0x0000000102070824 */ /* 0x000fe200010e0669 */
[----:B------:R-:W-:Y:S05]  /*edb0*/  @P0 IADD3 R4, P2, R0, R248, RZ ;  /* 0x000000f800040210 */ /* 0x000fea0007f5e0ff */
[----:B------:R-:W-:Y:S05]  /*edc0*/  @P0 IMAD.X R5, R2, 0x1, R228, P2 ;  /* 0x0000000102050824 */ /* 0x000fea00010e06e4 */
[----:B------:R1:W-:Y:S04]  /*edd0*/  @P0 LDGSTS.E.BYPASS.LTC128B.128 [R223+0x4480], [R4.64], !P5 ;  /* 0x0448000004df0fae */ /* 0x0003e8000e901d48 */
[----:B------:R1:W-:Y:S04]  /*ede0*/  @P0 LDGSTS.E.BYPASS.LTC128B.128 [R223+0x5080], [R8.64], !P4 ;  /* 0x0508000008df0fae */ /* 0x0003e8000e101d48 */
[----:B------:R1:W-:Y:S02]  /*edf0*/  @P0 LDGSTS.E.BYPASS.LTC128B.128 [R223+0x5c80], [R6.64], !P3 ;  /* 0x05c8000006df0fae */ /* 0x0003e4000d901d48 */
.L_x_226:
[----:B-1234-:R-:W-:Y:S01]  /*ee00*/  MOV R6, c[0x0][0x2ac] ;  /* 0x0000ab0000067a02 */ /* 0x01efe20000000f00 */
[----:B------:R-:W2:Y:S01]  /*ee10*/  LDL R2, [R1+0x1c] ;  /* 0x00001c0001027983 */ /* 0x000ea20000100800 */
[----:B------:R-:W-:Y:S02]  /*ee20*/  IMAD.MOV.U32 R0, RZ, RZ, c[0x0][0x2c4] ;  /* 0x0000b100ff007624 */ /* 0x000fe400078e00ff */
[----:B------:R-:W-:Y:S01]  /*ee30*/  IMAD.MOV.U32 R33, RZ, RZ, 0x1 ;  /* 0x00000001ff217424 */ /* 0x000fe200078e00ff */
[----:B------:R-:W3:Y:S01]  /*ee40*/  LDL R3, [R1] ;  /* 0x0000000001037983 */ /* 0x000ee20000100800 */
[----:B------:R-:W-:Y:S01]  /*ee50*/  IMAD R6, R6, c[0x0][0x1d0], RZ ;  /* 0x0000740006067a24 */ /* 0x000fe200078e02ff */
[----:B------:R-:W-:Y:S02]  /*ee60*/  ISETP.NE.AND P0, PT, R0, 0x1, PT ;  /* 0x000000010000780c */ /* 0x000fe40003f05270 */
[----:B------:R-:W0:Y:S11]  /*ee70*/  LDGDEPBAR ;  /* 0x00000000000079af */ /* 0x000e360000000000 */
[----:B--2---:R-:W-:Y:S04]  /*ee80*/  @P0 IMAD.HI.U32 R0, R2, c[0x0][0x2c8], RZ ;  /* 0x0000b20002000a27 */ /* 0x004fe800078e00ff */
[----:B------:R-:W-:Y:S01]  /*ee90*/  IMAD.MOV.U32 R5, RZ, RZ, R2 ;  /* 0x000000ffff057224 */ /* 0x000fe200078e0002 */
[----:B------:R-:W-:Y:S01]  /*eea0*/  @P0 SHF.R.U32.HI R5, RZ, c[0x0][0x2cc], R0 ;  /* 0x0000b300ff050a19 */ /* 0x000fe20000011600 */
[----:B------:R-:W-:Y:S01]  /*eeb0*/  IMAD R2, R224, -0x30, RZ ;  /* 0xffffffd0e0027824 */ /* 0x000fe200078e02ff */
[----:B------:R-:W-:Y:S03]  /*eec0*/  ISETP.LE.AND P0, PT, R33, c[0x0][0x32c], PT ;  /* 0x0000cb0021007a0c */ /* 0x000fe60003f03270 */
[----:B------:R-:W1:Y:S01]  /*eed0*/  SHFL.IDX PT, R4, R5, RZ, 0x1c1f ;  /* 0x001c1fff05047589 */ /* 0x000e6200000e0000 */
[C---:B---3--:R-:W-:Y:S02]  /*eee0*/  IADD3 R7, -R3.reuse, 0x1, R2 ;  /* 0x0000000103077810 */ /* 0x048fe40007ffe102 */
[----:B------:R-:W-:Y:S02]  /*eef0*/  IADD3 R8, -R3, R2, RZ ;  /* 0x0000000203087210 */ /* 0x000fe40007ffe1ff */
[----:B------:R-:W-:Y:S04]  /*ef00*/  IADD3 R7, R7, -c[0x0][0x168], R6 ;  /* 0x80005a0007077a10 */ /* 0x000fe80007ffe006 */
[C---:B------:R-:W-:Y:S02]  /*ef10*/  IADD3 R6, R7.reuse, c[0x0][0x328], RZ ;  /* 0x0000ca0007067a10 */ /* 0x040fe40007ffe0ff */
[----:B------:R-:W-:Y:S04]  /*ef20*/  IADD3 R7, R7, UR4, RZ ;  /* 0x0000000407077c10 */ /* 0x000fe8000fffe0ff */
[----:B-1----:R-:W-:Y:S01]  /*ef30*/  IADD3 R0, R7, R4, RZ ;  /* 0x0000000407007210 */ /* 0x002fe20007ffe0ff */
[----:B------:R-:W-:Y:S01]  /*ef40*/  IMAD.IADD R3, R6, 0x1, R4 ;  /* 0x0000000106037824 */ /* 0x000fe200078e0204 */
[----:B------:R-:W-:-:S05]  /*ef50*/  @!P0 BRA `(.L_x_227) ;  /* 0x0000019000008947 */ /* 0x000fca0003800000 */
[----:B------:R-:W-:Y:S01]  /*ef60*/  MOV R9, c[0x0][0x2ac] ;  /* 0x0000ab0000097a02 */ /* 0x000fe20000000f00 */
[----:B------:R-:W-:Y:S04]  /*ef70*/  BSSY B0, `(.L_x_228) ;  /* 0x0000013000007945 */ /* 0x000fe80003800000 */
[----:B------:R-:W-:Y:S05]  /*ef80*/  IMAD R4, R9, c[0x0][0x1d0], R4 ;  /* 0x0000740009047a24 */ /* 0x000fea00078e0204 */
        /* <DEDUP_REMOVED lines=12> */
.L_x_229:
[----:B------:R-:W-:Y:S04]  /*f050*/  MOV R9, 0x1 ;  /* 0x0000000100097802 */ /* 0x000fe80000000f00 */
[----:B------:R-:W-:Y:S11]  /*f060*/  ISETP.NE.AND P0, PT, R9, c[0x0][0x32c], PT ;  /* 0x0000cb0009007a0c */ /* 0x000ff60003f05270 */
[----:B------:R-:W-:Y:S02]  /*f070*/  @!UPT UIADD3 URZ, URZ, URZ, URZ ;  /* 0x0000003f3f3ff290 */ /* 0x000fe4000fffe03f */
[----:B------:R-:W-:Y:S05]  /*f080*/  @P0 IMAD.HI.U32 R9, R4, c[0x0][0x330], RZ ;  /* 0x0000cc0004090a27 */ /* 0x000fea00078e00ff */
[----:B------:R-:W-:Y:S02]  /*f090*/  @P0 SHF.R.U32.HI R4, RZ, c[0x0][0x334], R9 ;  /* 0x0000cd00ff040a19 */ /* 0x000fe40000011609 */
.L_x_230:
[----:B------:R-:W-:Y:S05]  /*f0a0*/  BSYNC B0 ;  /* 0x0000000000007941 */ /* 0x000fea0003800000 */
.L_x_228:
[----:B------:R-:W-:Y:S05]  /*f0b0*/  IMAD R4, R4, c[0x0][0x32c], R8 ;  /* 0x0000cb0004047a24 */ /* 0x000fea00078e0208 */
[----:B------:R-:W-:Y:S02]  /*f0c0*/  IADD3 R9, R4, c[0x0][0x32c], RZ ;  /* 0x0000cb0004097a10 */ /* 0x000fe40007ffe0ff */
[----:B------:R-:W-:Y:S02]  /*f0d0*/  IMNMX R0, R0, R4, !PT ;  /* 0x0000000400007217 */ /* 0x000fe40007800200 */
[----:B------:R-:W-:Y:S02]  /*f0e0*/  IMNMX R3, R3, R9, PT ;  /* 0x0000000903037217 */ /* 0x000fe40003800200 */
.L_x_227:
[C---:B------:R-:W-:Y:S02]  /*f0f0*/  ISETP.GE.AND P0, PT, R2.reuse, 0x2, PT ;  /* 0x000000020200780c */ /* 0x040fe40003f06270 */
[----:B------:R-:W-:Y:S02]  /*f100*/  ISETP.GE.AND P1, PT, R2, 0x9, PT ;  /* 0x000000090200780c */ /* 0x000fe40003f26270 */
[----:B------:R-:W-:Y:S02]  /*f110*/  P2R R13, PR, RZ, 0x1 ;  /* 0x00000001ff0d7803 */ /* 0x000fe40000000000 */
[----:B------:R-:W-:Y:S02]  /*f120*/  ISETP.GT.AND P0, PT, R0, 0x1, !P0 ;  /* 0x000000010000780c */ /* 0x000fe40004704270 */
[----:B------:R-:W-:Y:S02]  /*f130*/  P2R R12, PR, RZ, 0x2 ;  /* 0x00000002ff0c7803 */ /* 0x000fe40000000000 */
[C---:B------:R-:W-:Y:S02]  /*f140*/  ISETP.LT.OR P0, PT, R3.reuse, 0x2, P0 ;  /* 0x000000020300780c */ /* 0x040fe40000701670 */
[----:B------:R-:W-:Y:S02]  /*f150*/  ISETP.GE.AND P6, PT, R2, 0x19, PT ;  /* 0x000000190200780c */ /* 0x000fe40003fc6270 */
[----:B------:R-:W-:Y:S02]  /*f160*/  FSEL R23, R168, -INF , !P0 ;  /* 0xff800000a8177808 */ /* 0x000fe40004000000 */
[----:B------:R-:W-:Y:S02]  /*f170*/  ISETP.GT.AND P0, PT, R0, 0x8, !P1 ;  /* 0x000000080000780c */ /* 0x000fe40004f04270 */
[----:B------:R-:W-:Y:S02]  /*f180*/  ISETP.GE.AND P1, PT, R2, 0xa, PT ;  /* 0x0000000a0200780c */ /* 0x000fe40003f26270 */
[----:B------:R-:W-:Y:S02]  /*f190*/  ISETP.LT.OR P0, PT, R3, 0x9, P0 ;  /* 0x000000090300780c */ /* 0x000fe40000701670 */
        /* <DEDUP_REMOVED lines=9> */
[----:B------:R-:W-:Y:S02]  /*f230*/  ISETP.LT.OR P0, PT, R3, 0x11, P0 ;  /* 0x000000110300780c */ /* 0x000fe40000701670 */
        /* <DEDUP_REMOVED lines=25> */
[----:B------:R-:W-:Y:S04]  /*f3d0*/  ISETP.GT.AND P0, PT, R0, RZ, !P1 ;  /* 0x000000ff0000720c */ /* 0x000fe80004f04270 */
[C---:B------:R-:W-:Y:S04]  /*f3e0*/  ISETP.LT.OR P0, PT, R3.reuse, 0x1, P0 ;  /* 0x000000010300780c */ /* 0x040fe80000701670 */
[----:B------:R-:W-:Y:S02]  /*f3f0*/  FSEL R19, R170, -INF , !P0 ;  /* 0xff800000aa137808 */ /* 0x000fe40004000000 */
[----:B------:R-:W-:Y:S04]  /*f400*/  ISETP.GE.AND P0, PT, R2, 0x2a, PT ;  /* 0x0000002a0200780c */ /* 0x000fe80003f06270 */
[----:B------:R-:W-:Y:S02]  /*f410*/  P2R R4, PR, RZ, 0x1 ;  /* 0x00000001ff047803 */ /* 0x000fe40000000000 */
[----:B------:R-:W-:Y:S04]  /*f420*/  ISETP.GT.AND P0, PT, R0, 0x29, !P0 ;  /* 0x000000290000780c */ /* 0x000fe80004704270 */
[----:B------:R-:W-:Y:S02]  /*f430*/  ISETP.LT.OR P0, PT, R3, 0x2a, P0 ;  /* 0x0000002a0300780c */ /* 0x000fe40000701670 */
[----:B------:R-:W1:Y:S02]  /*f440*/  SHFL.IDX PT, R3, R5, 0x1, 0x1c1f ;  /* 0x003c1f0005037f89 */ /* 0x000e6400000e0000 */
[----:B------:R-:W-:Y:S02]  /*f450*/  FSEL R193, R17, -INF , !P0 ;  /* 0xff80000011c17808 */ /* 0x000fe40004000000 */
[----:B------:R-:W-:Y:S01]  /*f460*/  ISETP.LE.AND P0, PT, R33, c[0x0][0x32c], PT ;  /* 0x0000cb0021007a0c */ /* 0x000fe20003f03270 */
[--C-:B-1----:R-:W-:Y:S02]  /*f470*/  IMAD.IADD R2, R6, 0x1, R3.reuse ;  /* 0x0000000106027824 */ /* 0x102fe400078e0203 */
[----:B------:R-:W-:Y:S10]  /*f480*/  IMAD.IADD R0, R7, 0x1, R3 ;  /* 0x0000000107007824 */ /* 0x000ff400078e0203 */
        /* <DEDUP_REMOVED lines=16> */
.L_x_233:
[----:B------:R-:W-:Y:S04]  /*f590*/  MOV R14, 0x1 ;  /* 0x00000001000e7802 */ /* 0x000fe80000000f00 */
[----:B------:R-:W-:Y:S11]  /*f5a0*/  ISETP.NE.AND P0, PT, R14, c[0x0][0x32c], PT ;  /* 0x0000cb000e007a0c */ /* 0x000ff60003f05270 */
[----:B------:R-:W-:Y:S02]  /*f5b0*/  @!UPT UIADD3 URZ, URZ, URZ, URZ ;  /* 0x0000003f3f3ff290 */ /* 0x000fe4000fffe03f */
[----:B------:R-:W-:Y:S05]  /*f5c0*/  @P0 IMAD.HI.U32 R14, R3, c[0x0][0x330], RZ ;  /* 0x0000cc00030e0a27 */ /* 0x000fea00078e00ff */
[----:B------:R-:W-:Y:S02]  /*f5d0*/  @P0 SHF.R.U32.HI R3, RZ, c[0x0][0x334], R14 ;  /* 0x0000cd00ff030a19 */ /* 0x000fe4000001160e */
.L_x_234:
[----:B------:R-:W-:Y:S05]  /*f5e0*/  BSYNC B0 ;  /* 0x0000000000007941 */ /* 0x000fea0003800000 */
.L_x_232:
[----:B------:R-:W-:Y:S05]  /*f5f0*/  IMAD R3, R3, c[0x0][0x32c], R8 ;  /* 0x0000cb0003037a24 */ /* 0x000fea00078e0208 */
[----:B------:R-:W-:Y:S02]  /*f600*/  IADD3 R14, R3, c[0x0][0x32c], RZ ;  /* 0x0000cb00030e7a10 */ /* 0x000fe40007ffe0ff */
[----:B------:R-:W-:Y:S02]  /*f610*/  IMNMX R0, R0, R3, !PT ;  /* 0x0000000300007217 */ /* 0x000fe40007800200 */
[----:B------:R-:W-:Y:S02]  /*f620*/  IMNMX R2, R2, R14, PT ;  /* 0x0000000e02027217 */ /* 0x000fe40003800200 */
.L_x_231:
        /* <DEDUP_REMOVED lines=63> */
.L_x_237:
[----:B------:R-:W-:Y:S04]  /*fa20*/  MOV R14, 0x1 ;  /* 0x00000001000e7802 */ /* 0x000fe80000000f00 */
[----:B------:R-:W-:Y:S11]  /*fa30*/  ISETP.NE.AND P0, PT, R14, c[0x0][0x32c], PT ;  /* 0x0000cb000e007a0c */ /* 0x000ff60003f05270 */
[----:B------:R-:W-:Y:S02]  /*fa40*/  @!UPT UIADD3 URZ, URZ, URZ, URZ ;  /* 0x0000003f3f3ff290 */ /* 0x000fe4000fffe03f */
[----:B------:R-:W-:Y:S05]  /*fa50*/  @P0 IMAD.HI.U32 R14, R3, c[0x0][0x330], RZ ;  /* 0x0000cc00030e0a27 */ /* 0x000fea00078e00ff */
[----:B------:R-:W-:Y:S02]  /*fa60*/  @P0 SHF.R.U32.HI R3, RZ, c[0x0][0x334], R14 ;  /* 0x0000cd00ff030a19 */ /* 0x000fe4000001160e */
.L_x_238:
[----:B------:R-:W-:Y:S05]  /*fa70*/  BSYNC B0 ;  /* 0x0000000000007941 */ /* 0x000fea0003800000 */
.L_x_236:
[----:B------:R-:W-:Y:S05]  /*fa80*/  IMAD R3, R3, c[0x0][0x32c], R8 ;  /* 0x0000cb0003037a24 */ /* 0x000fea00078e0208 */
[----:B------:R-:W-:Y:S02]  /*fa90*/  IADD3 R14, R3, c[0x0][0x32c], RZ ;  /* 0x0000cb00030e7a10 */ /* 0x000fe40007ffe0ff */
[----:B------:R-:W-:Y:S02]  /*faa0*/  IMNMX R0, R0, R3, !PT ;  /* 0x0000000300007217 */ /* 0x000fe40007800200 */
[----:B------:R-:W-:Y:S02]  /*fab0*/  IMNMX R2, R2, R14, PT ;  /* 0x0000000e02027217 */ /* 0x000fe40003800200 */
.L_x_235:
        /* <DEDUP_REMOVED lines=63> */
.L_x_241:
[----:B------:R-:W-:Y:S04]  /*feb0*/  MOV R5, 0x1 ;  /* 0x0000000100057802 */ /* 0x000fe80000000f00 */
[----:B------:R-:W-:Y:S11]  /*fec0*/  ISETP.NE.AND P0, PT, R5, c[0x0][0x32c], PT ;  /* 0x0000cb0005007a0c */ /* 0x000ff60003f05270 */
[----:B------:R-:W-:Y:S02]  /*fed0*/  @!UPT UIADD3 URZ, URZ, URZ, URZ ;  /* 0x0000003f3f3ff290 */ /* 0x000fe4000fffe03f */
[----:B------:R-:W-:Y:S05]  /*fee0*/  @P0 IMAD.HI.U32 R5, R3, c[0x0][0x330], RZ ;  /* 0x0000cc0003050a27 */ /* 0x000fea00078e00ff */
[----:B------:R-:W-:Y:S02]  /*fef0*/  @P0 SHF.R.U32.HI R3, RZ, c[0x0][0x334], R5 ;  /* 0x0000cd00ff030a19 */ /* 0x000fe40000011605 */
.L_x_242:
[----:B------:R-:W-:Y:S05]  /*ff00*/  BSYNC B0 ;  /* 0x0000000000007941 */ /* 0x000fea0003800000 */
.L_x_240:
[----:B------:R-:W-:Y:S05]  /*ff10*/  IMAD R8, R3, c[0x0][0x32c], R8 ;  /* 0x0000cb0003087a24 */ /* 0x000fea00078e0208 */
[----:B------:R-:W-:Y:S02]  /*ff20*/  IADD3 R3, R8, c[0x0][0x32c], RZ ;  /* 0x0000cb0008037a10 */ /* 0x000fe40007ffe0ff */
[----:B------:R-:W-:Y:S02]  /*ff30*/  IMNMX R0, R0, R8, !PT ;  /* 0x0000000800007217 */ /* 0x000fe40007800200 */
[----:B------:R-:W-:Y:S02]  /*ff40*/  IMNMX R2, R2, R3, PT ;  /* 0x0000000302027217 */ /* 0x000fe40003800200 */
.L_x_239:
[----:B------:R-:W-:Y:S01]  /*ff50*/  ISETP.GT.AND P0, PT, R0, RZ, !P1 ;  /* 0x000000ff0000720c */ /* 0x000fe20004f04270 */
[----:B------:R-:W-:Y:S01]  /*ff60*/  LDSM.16.MT88.4 R36, [R210+0x1880] ;  /* 0x00188000d224783b */ /* 0x000fe20000004200 */
[----:B------:R-:W-:Y:S02]  /*ff70*/  FMNMX.FTZ R106, R19, R101, !PT ;  /* 0x00000065136a7209 */ /* 0x000fe40007810000 */
[----:B------:R-:W-:Y:S02]  /*ff80*/  ISETP.LT.OR P0, PT, R2, 0x1, P0 ;  /* 0x000000010200780c */ /* 0x000fe40000701670 */
[----:B------:R-:W-:Y:S02]  /*ff90*/  FMNMX.FTZ R106, R23, R106, !PT ;  /* 0x0000006a176a7209 */ /* 0x000fe40007810000 */
[----:B------:R-:W-:Y:S01]  /*ffa0*/  FSEL R8, R197, -INF , !P0 ;  /* 0xff800000c5087808 */ /* 0x000fe20004000000 */
[----:B------:R-:W2:Y:S01]  /*ffb0*/  LDL.LU R252, [R1+0x4] ;  /* 0x0000040001fc7983 */ /* 0x000ea20000300800 */
[----:B------:R-:W-:Y:S02]  /*ffc0*/  ISETP.NE.AND P0, PT, R13, RZ, PT ;  /* 0x000000ff0d00720c */ /* 0x000fe40003f05270 */
[----:B------:R-:W-:Y:S01]  /*ffd0*/  FMNMX.FTZ R106, R24, R106, !PT ;  /* 0x0000006a186a7209 */ /* 0x000fe20007810000 */
[----:B------:R-:W3:Y:S01]  /*ffe0*/  LDL.LU R251, [R1+0xc] ;  /* 0x00000c0001fb7983 */ /* 0x000ee20000300800 */
[----:B------:R-:W-:Y:S02]  /*fff0*/  ISETP.GT.AND P0, PT, R0, 0x1, !P0 ;  /* 0x000000010000780c */ /* 0x000fe40004704270 */
[----:B------:R-:W-:Y:S01]  /*10000*/  FMNMX.FTZ R106, R25, R106, !PT ;  /* 0x0000006a196a7209 */ /* 0x000fe20007810000 */
[----:B------:R-:W4:Y:S01]  /*10010*/  LDL.LU R250, [R1+0x10] ;  /* 0x0000100001fa7983 */ /* 0x000f220000300800 */
[----:B------:R-:W-:Y:S02]  /*10020*/  ISETP.LT.OR P0, PT, R2, 0x2, P0 ;  /* 0x000000020200780c */ /* 0x000fe40000701670 */
[----:B------:R-:W-:Y:S02]  /*10030*/  FMNMX.FTZ R106, R40, R106, !PT ;  /* 0x0000006a286a7209 */ /* 0x000fe40007810000 */
[----:B------:R-:W-:Y:S02]  /*10040*/  FSEL R13, R196, -INF , !P0 ;  /* 0xff800000c40d7808 */ /* 0x000fe40004000000 */
[----:B------:R-:W-:Y:S02]  /*10050*/  ISETP.NE.AND P0, PT, R12, RZ, PT ;  /* 0x000000ff0c00720c */ /* 0x000fe40003f05270 */
[----:B------:R-:W-:Y:S02]  /*10060*/  FMNMX.FTZ R106, R41, R106, !PT ;  /* 0x0000006a296a7209 */ /* 0x000fe40007810000 */
[----:B------:R-:W-:Y:S02]  /*10070*/  ISETP.GT.AND P0, PT, R0, 0x8, !P0 ;  /* 0x000000080000780c */ /* 0x000fe40004704270 */
[----:B------:R-:W-:Y:S02]  /*10080*/  FMNMX.FTZ R106, R166, R106, !PT ;  /* 0x0000006aa66a7209 */ /* 0x000fe40007810000 */
        /* <DEDUP_REMOVED lines=11> */
[----:B------:R-:W-:Y:S02]  /*10140*/  ISETP.NE.AND P1, PT, R4, RZ, PT ;  /* 0x000000ff0400720c */ /* 0x000fe40003f25270 */
        /* <DEDUP_REMOVED lines=38> */
[----:B------:R-:W1:Y:S01]  /*103b0*/  SHFL.BFLY PT, R0, R106, 0x2, 0x1f ;  /* 0x0c401f006a007f89 */ /* 0x000e6200000e0000 */
[----:B------:R-:W-:Y:S02]  /*103c0*/  FMNMX.FTZ R104, R17, R104, !PT ;  /* 0x0000006811687209 */ /* 0x000fe40007810000 */
[----:B------:R-:W-:Y:S02]  /*103d0*/  ISETP.LT.OR P0, PT, R2, 0x2a, P0 ;  /* 0x0000002a0200780c */ /* 0x000fe40000701670 */
[----:B------:R-:W-:Y:S02]  /*103e0*/  FMNMX.FTZ R104, R18, R104, !PT ;  /* 0x0000006812687209 */ /* 0x000fe40007810000 */
[----:B------:R-:W-:Y:S02]  /*103f0*/  FSEL R109, R47, -INF , !P0 ;  /* 0xff8000002f6d7808 */ /* 0x000fe40004000000 */
[----:B------:R-:W-:Y:S04]  /*10400*/  FMNMX.FTZ R104, R169, R104, !PT ;  /* 0x00000068a9687209 */ /* 0x000fe80007810000 */
[----:B------:R-:W-:Y:S04]  /*10410*/  FMNMX.FTZ R104, R171, R104, !PT ;  /* 0x00000068ab687209 */ /* 0x000fe80007810000 */
[----:B------:R-:W-:Y:S04]  /*10420*/  FMNMX.FTZ R104, R173, R104, !PT ;  /* 0x00000068ad687209 */ /* 0x000fe80007810000 */
[----:B------:R-:W-:Y:S04]  /*10430*/  FMNMX.FTZ R104, R175, R104, !PT ;  /* 0x00000068af687209 */ /* 0x000fe80007810000 */
[----:B------:R-:W-:Y:S04]  /*10440*/  FMNMX.FTZ R104, R187, R104, !PT ;  /* 0x00000068bb687209 */ /* 0x000fe80007810000 */
[----:B------:R-:W-:Y:S04]  /*10450*/  FMNMX.FTZ R104, R188, R104, !PT ;  /* 0x00000068bc687209 */ /* 0x000fe80007810000 */
[----:B------:R-:W-:Y:S04]  /*10460*/  FMNMX.FTZ R104, R192, R104, !PT ;  /* 0x00000068c0687209 */ /* 0x000fe80007810000 */
[----:B------:R-:W-:Y:S02]  /*10470*/  FMNMX.FTZ R104, R189, R104, !PT ;  /* 0x00000068bd687209 */ /* 0x000fe40007810000 */
[----:B-1----:R-:W-:Y:S05]  /*10480*/  FMNMX.FTZ R106, R106, R0, !PT ;  /* 0x000000006a6a7209 */ /* 0x002fea0007810000 */
[----:B------:R-:W1:Y:S02]  /*10490*/  SHFL.BFLY PT, R0, R106, 0x1, 0x1f ;  /* 0x0c201f006a007f89 */ /* 0x000e6400000e0000 */
[----:B-1----:R-:W-:Y:S06]  /*104a0*/  FMNMX.FTZ R106, R106, R0, !PT ;  /* 0x000000006a6a7209 */ /* 0x002fec0007810000 */
[----:B------:R-:W1:Y:S01]  /*104b0*/  SHFL.BFLY PT, R0, R105, 0x2, 0x1f ;  /* 0x0c401f0069007f89 */ /* 0x000e6200000e0000 */
[C---:B------:R-:W-:Y:S01]  /*104c0*/  FSETP.NEU.FTZ.AND P0, PT, R106.reuse, -INF , PT ;  /* 0xff8000006a00780b */ /* 0x040fe20003f1d000 */
[C---:B------:R-:W-:Y:S03]  /*104d0*/  FMUL.FTZ R110, R106.reuse, c[0x0][0x2d0] ;  /* 0x0000b4006a6e7a20 */ /* 0x040fe60000410000 */
[----:B------:R-:W-:Y:S02]  /*104e0*/  FSEL R3, R106, RZ, P0 ;  /* 0x000000ff6a037208 */ /* 0x000fe40000000000 */
[----:B------:R-:W-:Y:S05]  /*104f0*/  FSEL R110, R110, RZ, P0 ;  /* 0x000000ff6e6e7208 */ /* 0x000fea0000000000 */
[--C-:B------:R-:W-:Y:S02]  /*10500*/  FFMA.FTZ R6, R24, c[0x0][0x2d0], -R110.reuse ;  /* 0x0000b40018067a23 */ /* 0x100fe4000001086e */
[----:B------:R-:W-:Y:S02]  /*10510*/  FFMA.FTZ R7, R23, c[0x0][0x2d0], -R110 ;  /* 0x0000b40017077a23 */ /* 0x000fe4000001086e */
[----:B------:R5:W-:Y:S01]  /*10520*/  MUFU.EX2 R246, R6 ;  /* 0x0000000600f67308 */ /* 0x000be20000000800 */
[----:B-1----:R-:W-:Y:S09]  /*10530*/  FMNMX.FTZ R105, R105, R0, !PT ;  /* 0x0000000069697209 */ /* 0x002ff20007810000 */
[----:B------:R-:W-:Y:S01]  /*10540*/  MUFU.EX2 R245, R7 ;  /* 0x0000000700f57308 */ /* 0x000fe20000000800 */
[----:B------:R-:W1:Y:S02]  /*10550*/  SHFL.BFLY PT, R0, R105, 0x1, 0x1f ;  /* 0x0c201f0069007f89 */ /* 0x000e6400000e0000 */
[----:B-1----:R-:W-:Y:S06]  /*10560*/  FMNMX.FTZ R105, R105, R0, !PT ;  /* 0x0000000069697209 */ /* 0x002fec0007810000 */
[----:B------:R-:W1:Y:S01]  /*10570*/  SHFL.BFLY PT, R0, R104, 0x2, 0x1f ;  /* 0x0c401f0068007f89 */ /* 0x000e6200000e0000 */
[C---:B------:R-:W-:Y:S01]  /*10580*/  FSETP.NEU.FTZ.AND P0, PT, R105.reuse, -INF , PT ;  /* 0xff8000006900780b */ /* 0x040fe20003f1d000 */
[C---:B------:R-:W-:Y:S03]  /*10590*/  FMUL.FTZ R111, R105.reuse, c[0x0][0x2d0] ;  /* 0x0000b400696f7a20 */ /* 0x040fe60000410000 */
[----:B------:R-:W-:Y:S02]  /*105a0*/  FSEL R4, R105, RZ, P0 ;  /* 0x000000ff69047208 */ /* 0x000fe40000000000 */
[----:B------:R-:W-:Y:S02]  /*105b0*/  FSEL R111, R111, RZ, P0 ;  /* 0x000000ff6f6f7208 */ /* 0x000fe40000000000 */
[----:B-1----:R-:W-:Y:S05]  /*105c0*/  FMNMX.FTZ R104, R104, R0, !PT ;  /* 0x0000000068687209 */ /* 0x002fea0007810000 */
[----:B------:R-:W1:Y:S02]  /*105d0*/  SHFL.BFLY PT, R0, R104, 0x1, 0x1f ;  /* 0x0c201f0068007f89 */ /* 0x000e6400000e0000 */
[----:B-1----:R-:W-:Y:S02]  /*105e0*/  FMNMX.FTZ R104, R104, R0, !PT ;  /* 0x0000000068687209 */ /* 0x002fe40007810000 */
[----:B------:R-:W-:Y:S02]  /*105f0*/  FMNMX.FTZ R0, R8, R108, !PT ;  /* 0x0000006c08007209 */ /* 0x000fe40007810000 */
[C---:B------:R-:W-:Y:S01]  /*10600*/  FSETP.NEU.FTZ.AND P0, PT, R104.reuse, -INF , PT ;  /* 0xff8000006800780b */ /* 0x040fe20003f1d000 */
[C---:B------:R-:W-:Y:S01]  /*10610*/  FMUL.FTZ R164, R104.reuse, c[0x0][0x2d0] ;  /* 0x0000b40068a47a20 */ /* 0x040fe20000410000 */
[----:B------:R-:W-:Y:S02]  /*10620*/  FMNMX.FTZ R0, R13, R0, !PT ;  /* 0x000000000d007209 */ /* 0x000fe40007810000 */
[----:B------:R-:W-:Y:S02]  /*10630*/  FSEL R5, R104, RZ, P0 ;  /* 0x000000ff68057208 */ /* 0x000fe40000000000 */
[----:B------:R-:W-:Y:S02]  /*10640*/  FMNMX.FTZ R0, R12, R0, !PT ;  /* 0x000000000c007209 */ /* 0x000fe40007810000 */
[----:B------:R-:W-:Y:S02]  /*10650*/  FSEL R164, R164, RZ, P0 ;  /* 0x000000ffa4a47208 */ /* 0x000fe40000000000 */
[----:B------:R-:W-:Y:S03]  /*10660*/  FMNMX.FTZ R0, R11, R0, !PT ;  /* 0x000000000b007209 */ /* 0x000fe60007810000 */
[----:B-----5:R-:W-:Y:S01]  /*10670*/  FFMA.FTZ R6, R17, c[0x0][0x2d0], -R164 ;  /* 0x0000b40011067a23 */ /* 0x020fe200000108a4 */
[----:B------:R-:W-:Y:S03]  /*10680*/  FMNMX.FTZ R0, R172, R0, !PT ;  /* 0x00000000ac007209 */ /* 0x000fe60007810000 */
[----:B------:R1:W-:Y:S01]  /*10690*/  MUFU.EX2 R238, R6 ;  /* 0x0000000600ee7308 */ /* 0x0003e20000000800 */
[----:B------:R-:W-:Y:S04]  /*106a0*/  FMNMX.FTZ R0, R174, R0, !PT ;  /* 0x00000000ae007209 */ /* 0x000fe80007810000 */
[----:B------:R-:W-:Y:S04]  /*106b0*/  FMNMX.FTZ R0, R177, R0, !PT ;  /* 0x00000000b1007209 */ /* 0x000fe80007810000 */
[----:B------:R-:W-:Y:S04]  /*106c0*/  FMNMX.FTZ R0, R178, R0, !PT ;  /* 0x00000000b2007209 */ /* 0x000fe80007810000 */
[----:B------:R-:W-:Y:S04]  /*106d0*/  FMNMX.FTZ R0, R181, R0, !PT ;  /* 0x00000000b5007209 */ /* 0x000fe80007810000 */
[----:B------:R-:W-:Y:S04]  /*106e0*/  FMNMX.FTZ R0, R183, R0, !PT ;  /* 0x00000000b7007209 */ /* 0x000fe80007810000 */
[----:B------:R-:W-:Y:S04]  /*106f0*/  FMNMX.FTZ R0, R185, R0, !PT ;  /* 0x00000000b9007209 */ /* 0x000fe80007810000 */
[----:B------:R-:W-:Y:S05]  /*10700*/  FMNMX.FTZ R0, R109, R0, !PT ;  /* 0x000000006d007209 */ /* 0x000fea0007810000 */
[----:B------:R-:W5:Y:S02]  /*10710*/  SHFL.BFLY PT, R2, R0, 0x2, 0x1f ;  /* 0x0c401f0000027f89 */ /* 0x000f6400000e0000 */
[----:B-----5:R-:W-:Y:S06]  /*10720*/  FMNMX.FTZ R0, R0, R2, !PT ;  /* 0x0000000200007209 */ /* 0x020fec0007810000 */
[----:B------:R-:W5:Y:S02]  /*10730*/  SHFL.BFLY PT, R2, R0, 0x1, 0x1f ;  /* 0x0c201f0000027f89 */ /* 0x000f6400000e0000 */
[----:B-----5:R-:W-:Y:S01]  /*10740*/  FMNMX.FTZ R102, R0, R2, !PT ;  /* 0x0000000200667209 */ /* 0x020fe20007810000 */
[--C-:B------:R-:W-:Y:S03]  /*10750*/  FFMA.FTZ R0, R19, c[0x0][0x2d0], -R110.reuse ;  /* 0x0000b40013007a23 */ /* 0x100fe6000001086e */
[C---:B------:R-:W-:Y:S01]  /*10760*/  FSETP.NEU.FTZ.AND P0, PT, R102.reuse, -INF , PT ;  /* 0xff8000006600780b */ /* 0x040fe20003f1d000 */
[----:B------:R5:W2:Y:S01]  /*10770*/  MUFU.EX2 R244, R0 ;  /* 0x0000000000f47308 */ /* 0x000aa20000000800 */
[C---:B------:R-:W-:Y:S02]  /*10780*/  FMUL.FTZ R165, R102.reuse, c[0x0][0x2d0] ;  /* 0x0000b40066a57a20 */ /* 0x040fe40000410000 */
[----:B------:R-:W-:Y:S03]  /*10790*/  FSEL R2, R102, RZ, P0 ;  /* 0x000000ff66027208 */ /* 0x000fe60000000000 */
[----:B------:R-:W-:Y:S02]  /*107a0*/  FSEL R165, R165, RZ, P0 ;  /* 0x000000ffa5a57208 */ /* 0x000fe40000000000 */
[----:B------:R-:W-:Y:S03]  /*107b0*/  ISETP.GT.AND P0, PT, R224, R249, PT ;  /* 0x000000f9e000720c */ /* 0x000fe60003f04270 */
[----:B-1----:R-:W-:Y:S04]  /*107c0*/  FFMA.FTZ R6, R12, c[0x0][0x2d0], -R165 ;  /* 0x0000b4000c067a23 */ /* 0x002fe800000108a5 */
[----:B------:R-:W-:Y:S01]  /*107d0*/  MUFU.EX2 R234, R6 ;  /* 0x0000000600ea7308 */ /* 0x000fe20000000800 */
[----:B-----5:R-:W-:Y:S01]  /*107e0*/  FFMA.FTZ R0, R25, c[0x0][0x2d0], -R110 ;  /* 0x0000b40019007a23 */ /* 0x020fe2000001086e */
[----:B--2---:R-:W-:Y:S08]  /*107f0*/  F2FP.BF16.PACK_AB R160, R245, R244 ;  /* 0x000000f4f5a0723e */ /* 0x004ff000000010ff */
        /* <DEDUP_REMOVED lines=11> */
[----:B------:R2:W5:Y:S02]  /*108b0*/  MUFU.EX2 R243, R0 ;  /* 0x0000000000f37308 */ /* 0x0005640000000800 */
[--C-:B--2---:R-:W-:Y:S01]  /*108c0*/  FFMA.FTZ R0, R14, c[0x0][0x2d0], -R164.reuse ;  /* 0x0000b4000e007a23 */ /* 0x104fe200000108a4 */
[----:B-----5:R-:W-:Y:S07]  /*108d0*/  F2FP.BF16.PACK_AB R163, R243, R242 ;  /* 0x000000f2f3a3723e */ /* 0x020fee00000010ff */
[----:B------:R2:W-:Y:S02]  /*108e0*/  MUFU.EX2 R236, R0 ;  /* 0x0000000000ec7308 */ /* 0x0005e40000000800 */
[--C-:B--2---:R-:W-:Y:S08]  /*108f0*/  FFMA.FTZ R0, R16, c[0x0][0x2d0], -R164.reuse ;  /* 0x0000b40010007a23 */ /* 0x104ff000000108a4 */
[----:B------:R2:W-:Y:S02]  /*10900*/  MUFU.EX2 R237, R0 ;  /* 0x0000000000ed7308 */ /* 0x0005e40000000800 */
[----:B--2---:R-:W-:Y:S08]  /*10910*/  FFMA.FTZ R0, R18, c[0x0][0x2d0], -R164 ;  /* 0x0000b40012007a23 */ /* 0x004ff000000108a4 */
[----:B------:R2:W-:Y:S02]  /*10920*/  MUFU.EX2 R239, R0 ;  /* 0x0000000000ef7308 */ /* 0x0005e40000000800 */
[----:B--2---:R-:W-:Y:S04]  /*10930*/  FADD.FTZ R0, -R3, R101 ;  /* 0x0000006503007221 */ /* 0x004fe80000010100 */
[----:B------:R-:W-:Y:S04]  /*10940*/  FMUL.FTZ R0, R0, c[0x0][0x2d0] ;  /* 0x0000b40000007a20 */ /* 0x000fe80000410000 */
[----:B------:R2:W5:Y:S02]  /*10950*/  MUFU.EX2 R101, R0 ;  /* 0x0000000000657308 */ /* 0x0005640000000800 */
[----:B--2---:R-:W-:Y:S02]  /*10960*/  FADD.FTZ R0, -R4, R103 ;  /* 0x0000006704007221 */ /* 0x004fe40000010100 */
[----:B------:R-:W-:Y:S02]  /*10970*/  FFMA.FTZ R4, R13, c[0x0][0x2d0], -R165 ;  /* 0x0000b4000d047a23 */ /* 0x000fe400000108a5 */
[----:B------:R-:W-:Y:S04]  /*10980*/  FMUL.FTZ R0, R0, c[0x0][0x2d0] ;  /* 0x0000b40000007a20 */ /* 0x000fe80000410000 */
[----:B------:R2:W-:Y:S01]  /*10990*/  MUFU.EX2 R233, R4 ;  /* 0x0000000400e97308 */ /* 0x0005e20000000800 */
[C---:B-----5:R-:W-:Y:S02]  /*109a0*/  FMUL.FTZ R16, R101.reuse, R124 ;  /* 0x0000007c65107220 */ /* 0x060fe40000410000 */
[C---:B------:R-:W-:Y:S02]  /*109b0*/  FMUL.FTZ R17, R101.reuse, R125 ;  /* 0x0000007d65117220 */ /* 0x040fe40000410000 */
[C---:B------:R-:W-:Y:S02]  /*109c0*/  FMUL.FTZ R32, R101.reuse, R140 ;  /* 0x0000008c65207220 */ /* 0x040fe40000410000 */
[C---:B------:R-:W-:Y:S02]  /*109d0*/  FMUL.FTZ R33, R101.reuse, R141 ;  /* 0x0000008d65217220 */ /* 0x040fe40000410000 */
[C---:B------:R-:W-:Y:S01]  /*109e0*/  FMUL.FTZ R49, R101.reuse, R157 ;  /* 0x0000009d65317220 */ /* 0x040fe20000410000 */
[----:B------:R5:W1:Y:S01]  /*109f0*/  MUFU.EX2 R100, R0 ;  /* 0x0000000000647308 */ /* 0x000a620000000800 */
        /* <DEDUP_REMOVED lines=13> */
[----:B-----5:R-:W-:Y:S02]  /*10ad0*/  FADD.FTZ R0, -R5, R107 ;  /* 0x0000006b05007221 */ /* 0x020fe40000010100 */
[--C-:B------:R-:W-:Y:S02]  /*10ae0*/  FFMA.FTZ R5, R8, c[0x0][0x2d0], -R165.reuse ;  /* 0x0000b40008057a23 */ /* 0x100fe400000108a5 */
[----:B------:R-:W-:Y:S02]  /*10af0*/  FMUL.FTZ R0, R0, c[0x0][0x2d0] ;  /* 0x0000b40000007a20 */ /* 0x000fe40000410000 */
[----:B------:R2:W5:Y:S01]  /*10b00*/  MUFU.EX2 R179, R5 ;  /* 0x0000000500b37308 */ /* 0x0005620000000800 */
[C---:B-1----:R-:W-:Y:S01]  /*10b10*/  FMUL.FTZ R6, R100.reuse, R114 ;  /* 0x0000007264067220 */ /* 0x042fe20000410000 */
[----:B------:R-:W-:Y:S01]  /*10b20*/  F2FP.BF16.PACK_AB R114, R239, R238 ;  /* 0x000000eeef72723e */ /* 0x000fe200000010ff */
[C---:B------:R-:W-:Y:S02]  /*10b30*/  FMUL.FTZ R7, R100.reuse, R115 ;  /* 0x0000007364077220 */ /* 0x040fe40000410000 */
[C---:B------:R-:W-:Y:S02]  /*10b40*/  FMUL.FTZ R18, R100.reuse, R126 ;  /* 0x0000007e64127220 */ /* 0x040fe40000410000 */
[C---:B------:R-:W-:Y:S02]  /*10b50*/  FMUL.FTZ R19, R100.reuse, R127 ;  /* 0x0000007f64137220 */ /* 0x040fe40000410000 */
[----:B------:R-:W-:Y:S01]  /*10b60*/  LDSM.16.MT88.4 R124, [R210+0x1c80] ;  /* 0x001c8000d27c783b */ /* 0x000fe20000004200 */
[----:B------:R1:W1:Y:S01]  /*10b70*/  MUFU.EX2 R3, R0 ;  /* 0x0000000000037308 */ /* 0x0002620000000800 */
        /* <DEDUP_REMOVED lines=8> */
[----:B-----5:R-:W-:Y:S01]  /*10c00*/  F2FP.BF16.PACK_AB R113, R233, R179 ;  /* 0x000000b3e971723e */ /* 0x020fe200000010ff */
[C---:B------:R-:W-:Y:S02]  /*10c10*/  FMUL.FTZ R66, R100.reuse, R66 ;  /* 0x0000004264427220 */ /* 0x040fe40000410000 */
[C---:B------:R-:W-:Y:S02]  /*10c20*/  FMUL.FTZ R67, R100.reuse, R67 ;  /* 0x0000004364437220 */ /* 0x040fe40000410000 */
[C---:B------:R-:W-:Y:S01]  /*10c30*/  FMUL.FTZ R70, R100.reuse, R70 ;  /* 0x0000004664467220 */ /* 0x040fe20000410000 */
[-C--:B------:R-:W-:Y:S01]  /*10c40*/  HMMA.16816.F32.BF16 R4, R160, R20.reuse, R4 ;  /* 0x00000014a004723c */ /* 0x080fe20000041804 */
[----:B------:R-:W-:Y:S02]  /*10c50*/  FMUL.FTZ R71, R100, R71 ;  /* 0x0000004764477220 */ /* 0x000fe40000410000 */
[----:B-1----:R-:W-:Y:S02]  /*10c60*/  FFMA.FTZ R0, R11, c[0x0][0x2d0], -R165 ;  /* 0x0000b4000b007a23 */ /* 0x002fe400000108a5 */
[C---:B------:R-:W-:Y:S02]  /*10c70*/  FMUL.FTZ R8, R3.reuse, R116 ;  /* 0x0000007403087220 */ /* 0x040fe40000410000 */
        /* <DEDUP_REMOVED lines=32> */
[----:B------:R1:W5:Y:S01]  /*10e80*/  MUFU.EX2 R231, R2 ;  /* 0x0000000200e77308 */ /* 0x0003620000000800 */
        /* <DEDUP_REMOVED lines=9> */
[----:B------:R-:W2:Y:S01]  /*10f20*/  LDSM.16.MT88.4 R120, [R210+0x2480] ;  /* 0x00248000d278783b */ /* 0x000ea20000004200 */
        /* <DEDUP_REMOVED lines=20> */
[----:B-1----:R-:W-:Y:S01]  /*11070*/  FFMA.FTZ R2, R48, c[0x0][0x2d0], -R111 ;  /* 0x0000b40030027a23 */ /* 0x002fe2000001086f */
[C---:B------:R-:W-:Y:S01]  /*11080*/  HMMA.16816.F32.BF16 R24, R112.reuse, R36, R24 ;  /* 0x000000247018723c */ /* 0x040fe20000041818 */
[C---:B------:R-:W-:Y:S02]  /*11090*/  FMUL.FTZ R48, R101.reuse, R156 ;  /* 0x0000009c65307220 */ /* 0x040fe40000410000 */
[----:B------:R1:W1:Y:S01]  /*110a0*/  MUFU.EX2 R229, R2 ;  /* 0x0000000200e57308 */ /* 0x0002620000000800 */
        /* <DEDUP_REMOVED lines=12> */
[----:B-1----:R-:W-:Y:S02]  /*11170*/  FFMA.FTZ R2, R166, c[0x0][0x2d0], -R110 ;  /* 0x0000b400a6027a23 */ /* 0x002fe4000001086e */
        /* <DEDUP_REMOVED lines=8> */
[C---:B------:R-:W-:Y:S01]  /*11200*/  FMUL.FTZ R93, R3.reuse, R93 ;  /* 0x0000005d035d7220 */ /* 0x040fe20000410000 */
[C---:B------:R-:W-:Y:S01]  /*11210*/  HMMA.16816.F32.BF16 R40, R112.reuse, R116, R40 ;  /* 0x000000747028723c */ /* 0x040fe20000041828 */
[C---:B------:R-:W-:Y:S03]  /*11220*/  FMUL.FTZ R94, R0.reuse, R94 ;  /* 0x0000005e005e7220 */ /* 0x040fe60000410000 */
[----:B------:R-:W-:Y:S02]  /*11230*/  FMUL.FTZ R95, R0, R95 ;  /* 0x0000005f005f7220 */ /* 0x000fe40000410000 */
[----:B---3--:R-:W-:Y:S02]  /*11240*/  FFMA.FTZ R3, R3, R251, R236 ;  /* 0x000000fb03037223 */ /* 0x008fe400000100ec */
[-C--:B------:R-:W-:Y:S01]  /*11250*/  HMMA.16816.F32.BF16 R44, R112, R118.reuse, R44 ;  /* 0x00000076702c723c */ /* 0x080fe2000004182c */
[----:B------:R-:W-:Y:S03]  /*11260*/  FFMA.FTZ R100, R100, R252, R240 ;  /* 0x000000fc64647223 */ /* 0x000fe600000100f0 */
[----:B-1----:R-:W-:Y:S02]  /*11270*/  FFMA.FTZ R2, R167, c[0x0][0x2d0], -R110 ;  /* 0x0000b400a7027a23 */ /* 0x002fe4000001086e */
[----:B------:R-:W-:Y:S02]  /*11280*/  FADD.FTZ R3, R237, R3 ;  /* 0x00000003ed037221 */ /* 0x000fe40000010000 */
[C---:B------:R-:W-:Y:S01]  /*11290*/  HMMA.16816.F32.BF16 R48, R160.reuse, R118, R48 ;  /* 0x00000076a030723c */ /* 0x040fe20000041830 */
[----:B------:R1:W2:Y:S01]  /*112a0*/  MUFU.EX2 R206, R2 ;  /* 0x0000000200ce7308 */ /* 0x0002a20000000800 */
[----:B------:R-:W3:Y:S02]  /*112b0*/  LDSM.16.MT88.4 R116, [R209+0x3080] ;  /* 0x00308000d174783b */ /* 0x000ee40000004200 */
[----:B------:R-:W-:Y:S04]  /*112c0*/  FADD.FTZ R100, R241, R100 ;  /* 0x00000064f1647221 */ /* 0x000fe80000010000 */
[-C--:B------:R-:W-:Y:S01]  /*112d0*/  HMMA.16816.F32.BF16 R52, R160, R120.reuse, R52 ;  /* 0x00000078a034723c */ /* 0x080fe20000041834 */
[----:B------:R-:W-:Y:S07]  /*112e0*/  FADD.FTZ R100, R242, R100 ;  /* 0x00000064f2647221 */ /* 0x000fee0000010000 */
[C---:B------:R-:W-:Y:S08]  /*112f0*/  HMMA.16816.F32.BF16 R56, R112.reuse, R120, R56 ;  /* 0x000000787038723c */ /* 0x040ff00000041838 */
[-C--:B------:R-:W-:Y:S01]  /*11300*/  HMMA.16816.F32.BF16 R60, R112, R122.reuse, R60 ;  /* 0x0000007a703c723c */ /* 0x080fe2000004183c */
[--C-:B-1----:R-:W-:Y:S04]  /*11310*/  FFMA.FTZ R2, R168, c[0x0][0x2d0], -R111.reuse ;  /* 0x0000b400a8027a23 */ /* 0x102fe8000001086f */
[----:B------:R1:W-:Y:S03]  /*11320*/  MUFU.EX2 R205, R2 ;  /* 0x0000000200cd7308 */ /* 0x0003e60000000800 */
[C---:B------:R-:W-:Y:S01]  /*11330*/  HMMA.16816.F32.BF16 R64, R160.reuse, R122, R64 ;  /* 0x0000007aa040723c */ /* 0x040fe20000041840 */
[----:B------:R-:W2:Y:S07]  /*11340*/  LDSM.16.MT88.4 R120, [R210+0x3080] ;  /* 0x00308000d278783b */ /* 0x000eae0000004200 */
[-C--:B---3--:R-:W-:Y:S08]  /*11350*/  HMMA.16816.F32.BF16 R68, R160, R116.reuse, R68 ;  /* 0x00000074a044723c */ /* 0x088ff00000041844 */
[C---:B------:R-:W-:Y:S01]  /*11360*/  HMMA.16816.F32.BF16 R72, R112.reuse, R116, R72 ;  /* 0x000000747048723c */ /* 0x040fe20000041848 */
[----:B-1----:R-:W-:Y:S07]  /*11370*/  FFMA.FTZ R2, R170, c[0x0][0x2d0], -R111 ;  /* 0x0000b400aa027a23 */ /* 0x002fee000001086f */
[-C--:B------:R-:W-:Y:S01]  /*11380*/  HMMA.16816.F32.BF16 R76, R112, R118.reuse, R76 ;  /* 0x00000076704c723c */ /* 0x080fe2000004184c */
[----:B------:R1:W3:Y:S07]  /*11390*/  MUFU.EX2 R204, R2 ;  /* 0x0000000200cc7308 */ /* 0x0002ee0000000800 */
[C---:B------:R-:W-:Y:S01]  /*113a0*/  HMMA.16816.F32.BF16 R80, R160.reuse, R118, R80 ;  /* 0x00000076a050723c */ /* 0x040fe20000041850 */
[----:B------:R-:W4:Y:S07]  /*113b0*/  LDSM.16.MT88.4 R116, [R209+0x1c80] ;  /* 0x001c8000d174783b */ /* 0x000f2e0000004200 */
[-C--:B--2---:R-:W-:Y:S08]  /*113c0*/  HMMA.16816.F32.BF16 R84, R160, R120.reuse, R84 ;  /* 0x00000078a054723c */ /* 0x084ff00000041854 */
[C---:B------:R-:W-:Y:S01]  /*113d0*/  HMMA.16816.F32.BF16 R88, R112.reuse, R120, R88 ;  /* 0x000000787058723c */ /* 0x040fe20000041858 */
[--C-:B-1----:R-:W-:Y:S04]  /*113e0*/  FFMA.FTZ R2, R169, c[0x0][0x2d0], -R164.reuse ;  /* 0x0000b400a9027a23 */ /* 0x102fe800000108a4 */
[----:B------:R1:W-:Y:S03]  /*113f0*/  MUFU.EX2 R203, R2 ;  /* 0x0000000200cb7308 */ /* 0x0003e60000000800 */
[-C--:B------:R-:W-:Y:S07]  /*11400*/  HMMA.16816.F32.BF16 R92, R112, R122.reuse, R92 ;  /* 0x0000007a705c723c */ /* 0x080fee000004185c */
[----:B-----5:R-:W-:Y:S01]  /*11410*/  F2FP.BF16.PACK_AB R112, R231, R232 ;  /* 0x000000e8e770723e */ /* 0x020fe200000010ff */
[----:B------:R-:W-:Y:S01]  /*11420*/  HMMA.16816.F32.BF16 R96, R160, R122, R96 ;  /* 0x0000007aa060723c */ /* 0x000fe20000041860 */
[----:B------:R-:W-:Y:S03]  /*11430*/  F2FP.BF16.PACK_AB R113, R229, R230 ;  /* 0x000000e6e571723e */ /* 0x000fe600000010ff */
[----:B------:R-:W-:Y:S02]  /*11440*/  F2FP.BF16.PACK_AB R114, R206, R207 ;  /* 0x000000cfce72723e */ /* 0x000fe400000010ff */
[----:B---3--:R-:W-:Y:S07]  /*11450*/  F2FP.BF16.PACK_AB R115, R204, R205 ;  /* 0x000000cdcc73723e */ /* 0x008fee00000010ff */
[-C--:B----4-:R-:W-:Y:S01]  /*11460*/  HMMA.16816.F32.BF16 R4, R112, R116.reuse, R4 ;  /* 0x000000747004723c */ /* 0x090fe20000041804 */
        /* <DEDUP_REMOVED lines=47> */
[----:B------:R2:W-:Y:S03]  /*11760*/  MUFU.EX2 R194, R2 ;  /* 0x0000000200c27308 */ /* 0x0005e60000000800 */
[C---:B------:R-:W-:Y:S07]  /*11770*/  HMMA.16816.F32.BF16 R64, R112.reuse, R118, R64 ;  /* 0x000000767040723c */ /* 0x040fee0000041840 */
[----:B------:R-:W3:Y:S01]  /*11780*/  MUFU.EX2 R193, R110 ;  /* 0x0000006e00c17308 */ /* 0x000ee20000000800 */
[-C--:B-1----:R-:W-:Y:S08]  /*11790*/  HMMA.16816.F32.BF16 R68, R112, R124.reuse, R68 ;  /* 0x0000007c7044723c */ /* 0x082ff00000041844 */
[C---:B------:R-:W-:Y:S01]  /*117a0*/  HMMA.16816.F32.BF16 R72, R120.reuse, R124, R72 ;  /* 0x0000007c7848723c */ /* 0x040fe20000041848 */
[--C-:B--2---:R-:W-:Y:S02]  /*117b0*/  FFMA.FTZ R2, R190, c[0x0][0x2d0], -R111.reuse ;  /* 0x0000b400be027a23 */ /* 0x104fe4000001086f */
[----:B------:R-:W2:Y:S05]  /*117c0*/  LDL.LU R190, [R1+0x8] ;  /* 0x0000080001be7983 */ /* 0x000eaa0000300800 */
[-C--:B------:R-:W-:Y:S01]  /*117d0*/  HMMA.16816.F32.BF16 R76, R120, R126.reuse, R76 ;  /* 0x0000007e784c723c */ /* 0x080fe2000004184c */
[----:B------:R1:W-:Y:S03]  /*117e0*/  MUFU.EX2 R186, R2 ;  /* 0x0000000200ba7308 */ /* 0x0003e60000000800 */
[----:B------:R-:W-:Y:S01]  /*117f0*/  FFMA.FTZ R111, R191, c[0x0][0x2d0], -R111 ;  /* 0x0000b400bf6f7a23 */ /* 0x000fe2000001086f */
[----:B---3--:R-:W-:Y:S03]  /*11800*/  F2FP.BF16.PACK_AB R110, R193, R194 ;  /* 0x000000c2c16e723e */ /* 0x008fe600000010ff */
[C---:B------:R-:W-:Y:S03]  /*11810*/  HMMA.16816.F32.BF16 R80, R112.reuse, R126, R80 ;  /* 0x0000007e7050723c */ /* 0x040fe60000041850 */
[----:B------:R-:W3:Y:S05]  /*11820*/  MUFU.EX2 R184, R111 ;  /* 0x0000006f00b87308 */ /* 0x000eea0000000800 */
[-C--:B----4-:R-:W-:Y:S08]  /*11830*/  HMMA.16816.F32.BF16 R84, R112, R128.reuse, R84 ;  /* 0x000000807054723c */ /* 0x090ff00000041854 */
[C---:B------:R-:W-:Y:S01]  /*11840*/  HMMA.16816.F32.BF16 R88, R120.reuse, R128, R88 ;  /* 0x000000807858723c */ /* 0x040fe20000041858 */
[--C-:B-1----:R-:W-:Y:S04]  /*11850*/  FFMA.FTZ R2, R187, c[0x0][0x2d0], -R164.reuse ;  /* 0x0000b400bb027a23 */ /* 0x102fe800000108a4 */
[----:B------:R1:W-:Y:S03]  /*11860*/  MUFU.EX2 R182, R2 ;  /* 0x0000000200b67308 */ /* 0x0003e60000000800 */
[-C--:B------:R-:W-:Y:S01]  /*11870*/  HMMA.16816.F32.BF16 R92, R120, R130.reuse, R92 ;  /* 0x00000082785c723c */ /* 0x080fe2000004185c */
[----:B---3--:R-:W-:Y:S07]  /*11880*/  F2FP.BF16.PACK_AB R111, R184, R186 ;  /* 0x000000bab86f723e */ /* 0x008fee00000010ff */
[----:B------:R-:W-:Y:S01]  /*11890*/  HMMA.16816.F32.BF16 R96, R112, R130, R96 ;  /* 0x000000827060723c */ /* 0x000fe20000041860 */
[--C-:B-1----:R-:W-:Y:S04]  /*118a0*/  FFMA.FTZ R2, R188, c[0x0][0x2d0], -R164.reuse ;  /* 0x0000b400bc027a23 */ /* 0x102fe800000108a4 */
[----:B------:R1:W3:Y:S02]  /*118b0*/  MUFU.EX2 R178, R2 ;  /* 0x0000000200b27308 */ /* 0x0002e40000000800 */
[--C-:B-1----:R-:W-:Y:S01]  /*118c0*/  FFMA.FTZ R2, R192, c[0x0][0x2d0], -R164.reuse ;  /* 0x0000b400c0027a23 */ /* 0x102fe200000108a4 */
[----:B---3--:R-:W-:Y:S01]  /*118d0*/  F2FP.BF16.PACK_AB R160, R178, R182 ;  /* 0x000000b6b2a0723e */ /* 0x008fe200000010ff */
[----:B------:R-:W-:Y:S06]  /*118e0*/  FFMA.FTZ R164, R189, c[0x0][0x2d0], -R164 ;  /* 0x0000b400bda47a23 */ /* 0x000fec00000108a4 */
[----:B------:R1:W-:Y:S10]  /*118f0*/  MUFU.EX2 R180, R2 ;  /* 0x0000000200b47308 */ /* 0x0003f40000000800 */
[----:B------:R-:W3:Y:S01]  /*11900*/  MUFU.EX2 R177, R164 ;  /* 0x000000a400b17308 */ /* 0x000ee20000000800 */
[--C-:B-1----:R-:W-:Y:S09]  /*11910*/  FFMA.FTZ R2, R181, c[0x0][0x2d0], -R165.reuse ;  /* 0x0000b400b5027a23 */ /* 0x102ff200000108a5 */
[----:B------:R1:W-:Y:S01]  /*11920*/  MUFU.EX2 R173, R2 ;  /* 0x0000000200ad7308 */ /* 0x0003e20000000800 */
[----:B---3--:R-:W-:Y:S01]  /*11930*/  F2FP.BF16.PACK_AB R162, R177, R180 ;  /* 0x000000b4b1a2723e */ /* 0x008fe200000010ff */
[--C-:B-1----:R-:W-:Y:S08]  /*11940*/  FFMA.FTZ R2, R183, c[0x0][0x2d0], -R165.reuse ;  /* 0x0000b400b7027a23 */ /* 0x102ff000000108a5 */
[----:B------:R1:W3:Y:S02]  /*11950*/  MUFU.EX2 R172, R2 ;  /* 0x0000000200ac7308 */ /* 0x0002e40000000800 */
[--C-:B-1----:R-:W-:Y:S01]  /*11960*/  FFMA.FTZ R2, R185, c[0x0][0x2d0], -R165.reuse ;  /* 0x0000b400b9027a23 */ /* 0x102fe200000108a5 */
[----:B---3--:R-:W-:Y:S01]  /*11970*/  F2FP.BF16.PACK_AB R161, R172, R173 ;  /* 0x000000adaca1723e */ /* 0x008fe200000010ff */
        /* <DEDUP_REMOVED lines=8> */
[C---:B------:R-:W-:Y:S07]  /*11a00*/  HMMA.16816.F32.BF16 R116, R160.reuse, R132, R8 ;  /* 0x00000084a074723c */ /* 0x040fee0000041808 */
[----:B------:R-:W-:Y:S01]  /*11a10*/  FADD.FTZ R8, R238, R3 ;  /* 0x00000003ee087221 */ /* 0x000fe20000010000 */
[-C--:B------:R-:W-:Y:S01]  /*11a20*/  HMMA.16816.F32.BF16 R120, R160, R134.reuse, R12 ;  /* 0x00000086a078723c */ /* 0x080fe2000004180c */
[----:B------:R-:W-:Y:S03]  /*11a30*/  FFMA.FTZ R3, R0, R250, R179 ;  /* 0x000000fa00037223 */ /* 0x000fe600000100b3 */
[----:B------:R-:W-:Y:S02]  /*11a40*/  FADD.FTZ R0, R239, R8 ;  /* 0x00000008ef007221 */ /* 0x000fe40000010000 */
[----:B------:R-:W-:Y:S02]  /*11a50*/  FADD.FTZ R3, R233, R3 ;  /* 0x00000003e9037221 */ /* 0x000fe40000010000 */
[C---:B------:R-:W-:Y:S01]  /*11a60*/  HMMA.16816.F32.BF16 R124, R108.reuse, R134, R16 ;  /* 0x000000866c7c723c */ /* 0x040fe20000041810 */
[----:B------:R-:W-:Y:S03]  /*11a70*/  FADD.FTZ R8, R203, R0 ;  /* 0x00000000cb087221 */ /* 0x000fe60000010000 */
[----:B------:R-:W-:Y:S04]  /*11a80*/  FADD.FTZ R3, R234, R3 ;  /* 0x00000003ea037221 */ /* 0x000fe80000010000 */
[-C--:B------:R-:W-:Y:S01]  /*11a90*/  HMMA.16816.F32.BF16 R128, R108, R140.reuse, R20 ;  /* 0x0000008c6c80723c */ /* 0x080fe20000041814 */
[----:B------:R-:W-:Y:S04]  /*11aa0*/  FADD.FTZ R3, R235, R3 ;  /* 0x00000003eb037221 */ /* 0x000fe80000010000 */
[----:B------:R-:W-:Y:S03]  /*11ab0*/  FADD.FTZ R3, R199, R3 ;  /* 0x00000003c7037221 */ /* 0x000fe60000010000 */
[C---:B------:R-:W-:Y:S01]  /*11ac0*/  HMMA.16816.F32.BF16 R132, R160.reuse, R140, R24 ;  /* 0x0000008ca084723c */ /* 0x040fe20000041818 */
[----:B------:R-:W-:Y:S04]  /*11ad0*/  FADD.FTZ R3, R176, R3 ;  /* 0x00000003b0037221 */ /* 0x000fe80000010000 */
[----:B------:R-:W-:Y:S03]  /*11ae0*/  FADD.FTZ R3, R174, R3 ;  /* 0x00000003ae037221 */ /* 0x000fe60000010000 */
[-C--:B------:R-:W-:Y:S01]  /*11af0*/  HMMA.16816.F32.BF16 R136, R160, R142.reuse, R28 ;  /* 0x0000008ea088723c */ /* 0x080fe2000004181c */
[----:B------:R-:W-:Y:S07]  /*11b00*/  FADD.FTZ R3, R175, R3 ;  /* 0x00000003af037221 */ /* 0x000fee0000010000 */
[C---:B------:R-:W-:Y:S08]  /*11b10*/  HMMA.16816.F32.BF16 R140, R108.reuse, R142, R32 ;  /* 0x0000008e6c8c723c */ /* 0x040ff00000041820 */
[-C--:B------:R-:W-:Y:S08]  /*11b20*/  HMMA.16816.F32.BF16 R144, R108, R156.reuse, R36 ;  /* 0x0000009c6c90723c */ /* 0x080ff00000041824 */
[C---:B------:R-:W-:Y:S08]  /*11b30*/  HMMA.16816.F32.BF16 R148, R160.reuse, R156, R40 ;  /* 0x0000009ca094723c */ /* 0x040ff00000041828 */
[-C--:B------:R-:W-:Y:S08]  /*11b40*/  HMMA.16816.F32.BF16 R152, R160, R158.reuse, R44 ;  /* 0x0000009ea098723c */ /* 0x080ff0000004182c */
[C---:B------:R-:W-:Y:S08]  /*11b50*/  HMMA.16816.F32.BF16 R156, R108.reuse, R158, R48 ;  /* 0x0000009e6c9c723c */ /* 0x040ff00000041830 */
[-C--:B-1----:R-:W-:Y:S01]  /*11b60*/  HMMA.16816.F32.BF16 R52, R108, R164.reuse, R52 ;  /* 0x000000a46c34723c */ /* 0x082fe20000041834 */
[----:B--2---:R-:W-:Y:S04]  /*11b70*/  FFMA.FTZ R101, R101, R190, R244 ;  /* 0x000000be65657223 */ /* 0x004fe800000100f4 */
[----:B------:R-:W-:Y:S01]  /*11b80*/  FADD.FTZ R2, R245, R101 ;  /* 0x00000065f5027221 */ /* 0x000fe20000010000 */
[----:B------:R-:W-:Y:S02]  /*11b90*/  MOV R101, R106 ;  /* 0x0000006a00657202 */ /* 0x000fe40000000f00 */
[C---:B------:R-:W-:Y:S01]  /*11ba0*/  HMMA.16816.F32.BF16 R56, R160.reuse, R164, R56 ;  /* 0x000000a4a038723c */ /* 0x040fe20000041838 */
[----:B------:R-:W-:Y:S04]  /*11bb0*/  FADD.FTZ R2, R246, R2 ;  /* 0x00000002f6027221 */ /* 0x000fe80000010000 */
[----:B------:R-:W-:Y:S02]  /*11bc0*/  FADD.FTZ R9, R247, R2 ;  /* 0x00000002f7097221 */ /* 0x000fe40000010000 */
[----:B------:R-:W-:Y:S01]  /*11bd0*/  FADD.FTZ R2, R243, R100 ;  /* 0x00000064f3027221 */ /* 0x000fe20000010000 */
[-C--:B------:R-:W-:Y:S01]  /*11be0*/  HMMA.16816.F32.BF16 R60, R160, R166.reuse, R60 ;  /* 0x000000a6a03c723c */ /* 0x080fe2000004183c */
[----:B------:R-:W-:Y:S03]  /*11bf0*/  FADD.FTZ R9, R232, R9 ;  /* 0x00000009e8097221 */ /* 0x000fe60000010000 */
[----:B------:R-:W-:Y:S01]  /*11c00*/  FADD.FTZ R10, R230, R2 ;  /* 0x00000002e60a7221 */ /* 0x000fe20000010000 */
[-C--:B------:R-:W-:Y:S01]  /*11c10*/  MOV R100, R102.reuse ;  /* 0x0000006600647202 */ /* 0x080fe20000000f00 */
[----:B------:R-:W-:Y:S02]  /*11c20*/  FADD.FTZ R2, R231, R9 ;  /* 0x00000009e7027221 */ /* 0x000fe40000010000 */
[C---:B------:R-:W-:Y:S01]  /*11c30*/  HMMA.16816.F32.BF16 R64, R108.reuse, R166, R64 ;  /* 0x000000a66c40723c */ /* 0x040fe20000041840 */
[----:B------:R-:W-:Y:S03]  /*11c40*/  FADD.FTZ R0, R229, R10 ;  /* 0x0000000ae5007221 */ /* 0x000fe60000010000 */
[----:B------:R-:W-:Y:S02]  /*11c50*/  FADD.FTZ R10, R207, R2 ;  /* 0x00000002cf0a7221 */ /* 0x000fe40000010000 */
[----:B------:R-:W-:Y:S02]  /*11c60*/  FADD.FTZ R9, R202, R8 ;  /* 0x00000008ca097221 */ /* 0x000fe40000010000 */
[-C--:B------:R-:W-:Y:S01]  /*11c70*/  HMMA.16816.F32.BF16 R68, R108, R168.reuse, R68 ;  /* 0x000000a86c44723c */ /* 0x080fe20000041844 */
[----:B------:R-:W-:Y:S03]  /*11c80*/  FADD.FTZ R8, R205, R0 ;  /* 0x00000000cd087221 */ /* 0x000fe60000010000 */
[----:B------:R-:W-:Y:S02]  /*11c90*/  FADD.FTZ R0, R206, R10 ;  /* 0x0000000ace007221 */ /* 0x000fe40000010000 */
[----:B------:R-:W-:Y:S02]  /*11ca0*/  FADD.FTZ R2, R201, R9 ;  /* 0x00000009c9027221 */ /* 0x000fe40000010000 */
[C---:B------:R-:W-:Y:S08]  /*11cb0*/  HMMA.16816.F32.BF16 R72, R160.reuse, R168, R72 ;  /* 0x000000a8a048723c */ /* 0x040ff00000041848 */
[-C--:B------:R-:W-:Y:S08]  /*11cc0*/  HMMA.16816.F32.BF16 R76, R160, R170.reuse, R76 ;  /* 0x000000aaa04c723c */ /* 0x080ff0000004184c */
[C---:B------:R-:W-:Y:S08]  /*11cd0*/  HMMA.16816.F32.BF16 R80, R108.reuse, R170, R80 ;  /* 0x000000aa6c50723c */ /* 0x040ff00000041850 */
[-C--:B------:R-:W-:Y:S08]  /*11ce0*/  HMMA.16816.F32.BF16 R84, R108, R4.reuse, R84 ;  /* 0x000000046c54723c */ /* 0x080ff00000041854 */
        /* <DEDUP_REMOVED lines=22> */
[----:B------:R-:W-:Y:S01]  /*11e50*/  FADD.FTZ R2, R107, R2 ;  /* 0x000000026b027221 */ /* 0x000fe20000010000 */
[----:B------:R-:W-:Y:S02]  /*11e60*/  MOV R107, R104 ;  /* 0x00000068006b7202 */ /* 0x000fe40000000f00 */
[----:B------:R2:W-:Y:S01]  /*11e70*/  STL [R1+0xc], R3 ;  /* 0x00000c0301007387 */ /* 0x0005e20000100800 */
[----:B------:R-:W-:Y:S01]  /*11e80*/  FADD.FTZ R2, R103, R2 ;  /* 0x0000000267027221 */ /* 0x000fe20000010000 */
[----:B------:R-:W-:Y:S04]  /*11e90*/  MOV R103, R105 ;  /* 0x0000006900677202 */ /* 0x000fe80000000f00 */
[----:B------:R2:W-:Y:S01]  /*11ea0*/  STL [R1+0x10], R2 ;  /* 0x0000100201007387 */ /* 0x0005e20000100800 */
[----:B-1----:R-:W-:Y:S04]  /*11eb0*/  IADD3 R0, R224, -0x1, RZ ;  /* 0xffffffffe0007810 */ /* 0x002fe80007ffe0ff */
[----:B------:R-:W-:Y:S01]  /*11ec0*/  MOV R224, R0 ;  /* 0x0000000000e07202 */ /* 0x000fe20000000f00 */
[----:B--2---:R-:W-:-:S05]  /*11ed0*/  @P0 BRA `(.L_x_243) ;  /* 0xffffb9d000000947 */ /* 0x004fca000383ffff */
.L_x_222:
[----:B------:R-:W2:Y:S04]  /*11ee0*/  LDL.LU R0, [R1+0x8] ;  /* 0x0000080001007983 */ /* 0x000ea80000300800 */
[----:B-1----:R-:W3:Y:S04]  /*11ef0*/  LDL.LU R3, [R1+0x4] ;  /* 0x0000040001037983 */ /* 0x002ee80000300800 */
        /* <DEDUP_REMOVED lines=25> */
[----:B------:R-:W-:Y:S01]  /*12090*/  FSETP.NE.FTZ.AND P2, PT, R5, RZ, PT ;  /* 0x000000ff0500720b */ /* 0x000fe20003f55000 */
[----:B----4-:R-:W-:-:S03]  /*120a0*/  FADD.FTZ R7, R2, R8 ;  /* 0x0000000802077221 */ /* 0x010fc60000010000 */
[----:B------:R-:W-:Y:S02]  /*120b0*/  FSETP.NE.FTZ.AND P1, PT, R6, RZ, PT ;  /* 0x000000ff0600720b */ /* 0x000fe40003f35000 */
[----:B------:R-:W-:-:S03]  /*120c0*/  MOV R2, RZ ;  /* 0x000000ff00027202 */ /* 0x000fc60000000f00 */
[----:B------:R-:W1:Y:S01]  /*120d0*/  @P3 MUFU.RCP R0, R4 ;  /* 0x0000000400003308 */ /* 0x000e620000001000 */
[----:B------:R-:W-:-:S07]  /*120e0*/  FSETP.NE.FTZ.AND P0, PT, R7, RZ, PT ;  /* 0x000000ff0700720b */ /* 0x000fce0003f15000 */
[----:B------:R-:W-:Y:S01]  /*120f0*/  @P2 MUFU.RCP R3, R5 ;  /* 0x0000000500032308 */ /* 0x000fe20000001000 */
[----:B-1----:R-:W-:-:S07]  /*12100*/  FMUL.FTZ R112, R0, R112 ;  /* 0x0000007000707220 */ /* 0x002fce0000410000 */
        /* <DEDUP_REMOVED lines=19> */
[C---:B------:R-:W-:Y:S01]  /*12240*/  FMUL.FTZ R68, R0.reuse, R68 ;  /* 0x0000004400447220 */ /* 0x040fe20000410000 */
[----:B------:R-:W-:Y:S01]  /*12250*/  @P0 MUFU.LG2 R5, R7 ;  /* 0x0000000700050308 */ /* 0x000fe20000000c00 */
        /* <DEDUP_REMOVED lines=8> */
[C---:B-1----:R-:W-:Y:S02]  /*122e0*/  FMUL.FTZ R116, R2.reuse, R116 ;  /* 0x0000007402747220 */ /* 0x042fe40000410000 */
[----:B------:R-:W-:-:S02]  /*122f0*/  FMUL.FTZ R117, R2, R117 ;  /* 0x0000007502757220 */ /* 0x000fc40000410000 */
[C---:B------:R-:W-:Y:S01]  /*12300*/  FMUL.FTZ R120, R2.reuse, R120 ;  /* 0x0000007802787220 */ /* 0x040fe20000410000 */
[----:B------:R1:W2:Y:S01]  /*12310*/  @P0 MUFU.RCP R0, R7 ;  /* 0x0000000700000308 */ /* 0x0002a20000001000 */
[C---:B------:R-:W-:Y:S02]  /*12320*/  FMUL.FTZ R121, R2.reuse, R121 ;  /* 0x0000007902797220 */ /* 0x040fe40000410000 */
[C---:B------:R-:W-:Y:S02]  /*12330*/  FMUL.FTZ R132, R2.reuse, R132 ;  /* 0x0000008402847220 */ /* 0x040fe40000410000 */
[C---:B------:R-:W-:Y:S02]  /*12340*/  FMUL.FTZ R133, R2.reuse, R133 ;  /* 0x0000008502857220 */ /* 0x040fe40000410000 */
[C---:B------:R-:W-:Y:S02]  /*12350*/  FMUL.FTZ R136, R2.reuse, R136 ;  /* 0x0000008802887220 */ /* 0x040fe40000410000 */
[----:B------:R-:W-:-:S02]  /*12360*/  FMUL.FTZ R137, R2, R137 ;  /* 0x0000008902897220 */ /* 0x000fc40000410000 */
[C---:B------:R-:W-:Y:S02]  /*12370*/  FMUL.FTZ R148, R2.reuse, R148 ;  /* 0x0000009402947220 */ /* 0x040fe40000410000 */
[C---:B------:R-:W-:Y:S02]  /*12380*/  FMUL.FTZ R149, R2.reuse, R149 ;  /* 0x0000009502957220 */ /* 0x040fe40000410000 */
[C---:B------:R-:W-:Y:S01]  /*12390*/  FMUL.FTZ R152, R2.reuse, R152 ;  /* 0x0000009802987220 */ /* 0x040fe20000410000 */
[----:B-1----:R-:W-:Y:S01]  /*123a0*/  @P0 MOV R7, 0x3f317218 ;  /* 0x3f31721800070802 */ /* 0x002fe20000000f00 */
        /* <DEDUP_REMOVED lines=70> */
[----:B------:R-:W-:Y:S02]  /*12810*/  @P0 FMUL.FTZ R3, R5, 0.69314718246459960938 ;  /* 0x3f31721805030820 */ /* 0x000fe40000410000 */
[----:B------:R-:W-:-:S02]  /*12820*/  @P0 FMUL.FTZ R0, R7, c[0x0][0x2d0] ;  /* 0x0000b40007000a20 */ /* 0x000fc40000410000 */
[----:B------:R-:W-:Y:S02]  /*12830*/  @P3 FFMA.FTZ R30, R9, R106, R10 ;  /* 0x0000006a091e3223 */ /* 0x000fe4000001000a */
[----:B------:R-:W-:Y:S02]  /*12840*/  @P2 FFMA.FTZ R31, R4, R105, R8 ;  /* 0x00000069041f2223 */ /* 0x000fe40000010008 */
[----:B------:R-:W-:Y:S02]  /*12850*/  @P1 FFMA.FTZ R32, R2, R104, R6 ;  /* 0x0000006802201223 */ /* 0x000fe40000010006 */
[----:B------:R-:W-:Y:S02]  /*12860*/  @P0 FFMA.FTZ R33, R0, R100, R3 ;  /* 0x0000006400210223 */ /* 0x000fe40000010003 */
.L_x_167:
[----:B--2---:R-:W-:Y:S05]  /*12870*/  @P4 BRA `(.L_x_244) ;  /* 0x0000166000004947 */ /* 0x004fea0003800000 */
[----:B------:R-:W2:Y:S01]  /*12880*/  S2R R11, SR_TID.X ;  /* 0x00000000000b7919 */ /* 0x000ea20000002100 */
[----:B------:R-:W-:Y:S01]  /*12890*/  ULDC.64 UR4, c[0x0][0x490] ;  /* 0x0001240000047ab9 */ /* 0x000fe20000000a00 */
[----:B------:R-:W-:Y:S01]  /*128a0*/  F2FP.BF16.PACK_AB R62, R63, R62 ;  /* 0x0000003e3f3e723e */ /* 0x000fe200000010ff */
[----:B------:R-:W-:Y:S01]  /*128b0*/  UIMAD UR10, UR6, UR4, URZ ;  /* 0x00000004060a72a4 */ /* 0x000fe2000f8e023f */
[----:B------:R-:W3:Y:S01]  /*128c0*/  S2R R13, SR_CTAID.Z ;  /* 0x00000000000d7919 */ /* 0x000ee20000002700 */
[----:B------:R-:W-:Y:S01]  /*128d0*/  UIMAD.WIDE.U32 UR12, UR7, UR4, URZ ;  /* 0x00000004070c72a5 */ /* 0x000fe2000f8e003f */
[----:B------:R-:W-:Y:S01]  /*128e0*/  F2FP.BF16.PACK_AB R60, R61, R60 ;  /* 0x0000003c3d3c723e */ /* 0x000fe200000010ff */
[----:B------:R-:W-:Y:S01]  /*128f0*/  UIMAD UR10, UR7, UR5, UR10 ;  /* 0x00000005070a72a4 */ /* 0x000fe2000f8e020a */
[----:B------:R-:W4:Y:S01]  /*12900*/  S2R R63, SR_CTAID.X ;  /* 0x00000000003f7919 */ /* 0x000f220000002500 */
[----:B------:R-:W-:Y:S01]  /*12910*/  IMAD.MOV.U32 R61, RZ, RZ, c[0x0][0x4e8] ;  /* 0x00013a00ff3d7624 */ /* 0x000fe200078e00ff */
[----:B------:R-:W-:Y:S01]  /*12920*/  ULDC.64 UR4, c[0x0][0x3e8] ;  /* 0x0000fa0000047ab9 */ /* 0x000fe20000000a00 */
[----:B------:R-:W-:Y:S01]  /*12930*/  IMAD.U32 R2, RZ, RZ, UR12 ;  /* 0x0000000cff027e24 */ /* 0x000fe2000f8e00ff */
[----:B------:R-:W-:Y:S01]  /*12940*/  UIMAD.WIDE.U32 UR14, UR7, UR4, URZ ;  /* 0x00000004070e72a5 */ /* 0x000fe2000f8e003f */
[----:B------:R-:W-:Y:S01]  /*12950*/  IMAD.U32 R3, RZ, RZ, UR13 ;  /* 0x0000000dff037e24 */ /* 0x000fe2000f8e00ff */
[----:B------:R-:W-:Y:S01]  /*12960*/  UIMAD UR6, UR6, UR4, URZ ;  /* 0x00000004060672a4 */ /* 0x000fe2000f8e023f */
[C---:B------:R-:W-:Y:S01]  /*12970*/  ISETP.NE.AND P1, PT, R61.reuse, 0x1, PT ;  /* 0x000000013d00780c */ /* 0x040fe20003f25270 */
[----:B------:R-:W-:Y:S01]  /*12980*/  UIADD3 UR10, UR13, UR10, URZ ;  /* 0x0000000a0d0a7290 */ /* 0x000fe2000fffe03f */
[----:B------:R-:W-:Y:S01]  /*12990*/  IMAD R61, R61, c[0x0][0x388], RZ ;  /* 0x0000e2003d3d7a24 */ /* 0x000fe200078e02ff */
[----:B------:R-:W-:Y:S01]  /*129a0*/  UIMAD UR5, UR7, UR5, UR6 ;  /* 0x00000005070572a4 */ /* 0x000fe2000f8e0206 */
[----:B------:R-:W-:Y:S01]  /*129b0*/  IMAD.U32 R6, RZ, RZ, UR14 ;  /* 0x0000000eff067e24 */ /* 0x000fe2000f8e00ff */
[----:B------:R-:W-:Y:S01]  /*129c0*/  F2FP.BF16.PACK_AB R112, R113, R112 ;  /* 0x000000707170723e */ /* 0x000fe200000010ff */
[----:B------:R-:W-:Y:S01]  /*129d0*/  IMAD.U32 R7, RZ, RZ, UR15 ;  /* 0x0000000fff077e24 */ /* 0x000fe2000f8e00ff */
[----:B------:R-:W-:Y:S01]  /*129e0*/  UIADD3 UR5, UR15, UR5, URZ ;  /* 0x000000050f057290 */ /* 0x000fe2000fffe03f */
[----:B------:R-:W-:Y:S01]  /*129f0*/  IMAD.U32 R5, RZ, RZ, UR10 ;  /* 0x0000000aff057e24 */ /* 0x000fe2000f8e00ff */
[----:B--2---:R-:W-:Y:S01]  /*12a00*/  SHF.R.S32.HI R10, RZ, 0x1f, R11 ;  /* 0x0000001fff0a7819 */ /* 0x004fe2000001140b */
[----:B------:R-:W-:Y:S01]  /*12a10*/  BSSY B0, `(.L_x_245) ;  /* 0x0000104000007945 */ /* 0x000fe20003800000 */
[----:B------:R-:W-:-:S02]  /*12a20*/  F2FP.BF16.PACK_AB R114, R115, R114 ;  /* 0x000000727372723e */ /* 0x000fc400000010ff */
[CC--:B------:R-:W-:Y:S01]  /*12a30*/  LEA.HI R8, R10.reuse, R11.reuse, RZ, 0x5 ;  /* 0x0000000b0a087211 */ /* 0x0c0fe200078f28ff */
[----:B------:R-:W-:Y:S01]  /*12a40*/  IMAD.U32 R3, RZ, RZ, UR5 ;  /* 0x00000005ff037e24 */ /* 0x000fe2000f8e00ff */
[-C--:B------:R-:W-:Y:S02]  /*12a50*/  LEA.HI R9, R10, R11.reuse, RZ, 0x2 ;  /* 0x0000000b0a097211 */ /* 0x080fe400078f10ff */
[----:B------:R-:W-:Y:S02]  /*12a60*/  LOP3.LUT R0, R8, 0xffffffe0, RZ, 0xc0, !PT ;  /* 0xffffffe008007812 */ /* 0x000fe400078ec0ff */
[----:B------:R-:W-:Y:S02]  /*12a70*/  LOP3.LUT R4, R9, 0xfffffffc, RZ, 0xc0, !PT ;  /* 0xfffffffc09047812 */ /* 0x000fe400078ec0ff */
[----:B------:R-:W-:Y:S01]  /*12a80*/  LEA.HI R10, R10, R11, RZ, 0x3 ;  /* 0x0000000b0a0a7211 */ /* 0x000fe200078f18ff */
[C---:B------:R-:W-:Y:S01]  /*12a90*/  IMAD.IADD R0, R11.reuse, 0x1, -R0 ;  /* 0x000000010b007824 */ /* 0x040fe200078e0a00 */
[----:B---3--:R-:W-:Y:S01]  /*12aa0*/  SHF.R.S32.HI R12, RZ, 0x1f, R13 ;  /* 0x0000001fff0c7819 */ /* 0x008fe2000001140d */
[----:B------:R-:W-:Y:S01]  /*12ab0*/  IMAD.IADD R7, R11, 0x1, -R4 ;  /* 0x000000010b077824 */ /* 0x000fe200078e0a04 */
[----:B------:R-:W-:Y:S01]  /*12ac0*/  SHF.R.S32.HI R17, RZ, 0x2, R9 ;  /* 0x00000002ff117819 */ /* 0x000fe20000011409 */
[----:B------:R-:W-:Y:S01]  /*12ad0*/  IMAD.MOV.U32 R4, RZ, RZ, R2 ;  /* 0x000000ffff047224 */ /* 0x000fe200078e0002 */
[----:B------:R-:W-:Y:S01]  /*12ae0*/  SHF.R.S32.HI R11, RZ, 0x1f, R0 ;  /* 0x0000001fff0b7819 */ /* 0x000fe20000011400 */
[----:B------:R-:W-:Y:S01]  /*12af0*/  IMAD.MOV.U32 R2, RZ, RZ, R6 ;  /* 0x000000ffff027224 */ /* 0x000fe200078e0006 */
[----:B------:R-:W-:Y:S01]  /*12b00*/  LOP3.LUT P0, RZ, R0, 0x3, RZ, 0xc0, !PT ;  /* 0x0000000300ff7812 */ /* 0x000fe2000780c0ff */
[----:B------:R-:W-:Y:S01]  /*12b10*/  IMAD.SHL.U32 R6, R10, 0x8, RZ ;  /* 0x000000080a067824 */ /* 0x000fe200078e00ff */
[----:B------:R-:W-:Y:S01]  /*12b20*/  LEA.HI R15, R11, R0, RZ, 0x2 ;  /* 0x000000000b0f7211 */ /* 0x000fe200078f10ff */
[----:B-1----:R-:W-:Y:S01]  /*12b30*/  IMAD.SHL.U32 R16, R7, 0x8, RZ ;  /* 0x0000000807107824 */ /* 0x002fe200078e00ff */
[----:B------:R-:W-:Y:S01]  /*12b40*/  F2FP.BF16.PACK_AB R124, R125, R124 ;  /* 0x0000007c7d7c723e */ /* 0x000fe200000010ff */
[----:B------:R-:W-:Y:S01]  /*12b50*/  IMAD R24, R12, c[0x0][0x498], RZ ;  /* 0x000126000c187a24 */ /* 0x000fe200078e02ff */
[----:B------:R-:W-:Y:S01]  /*12b60*/  LOP3.LUT R0, R6, 0xc0, RZ, 0xc0, !PT ;  /* 0x000000c006007812 */ /* 0x000fe200078ec0ff */
[----:B------:R-:W-:Y:S01]  /*12b70*/  IMAD R18, R12, c[0x0][0x3f0], RZ ;  /* 0x0000fc000c127a24 */ /* 0x000fe200078e02ff */
[----:B------:R-:W-:Y:S01]  /*12b80*/  F2FP.BF16.PACK_AB R126, R127, R126 ;  /* 0x0000007e7f7e723e */ /* 0x000fe200000010ff */
[C---:B------:R-:W-:Y:S01]  /*12b90*/  IMAD R24, R13.reuse, c[0x0][0x49c], R24 ;  /* 0x000127000d187a24 */ /* 0x040fe200078e0218 */
[----:B------:R-:W-:Y:S01]  /*12ba0*/  SHF.R.U32.HI R6, RZ, 0x3, R0 ;  /* 0x00000003ff067819 */ /* 0x000fe20000011600 */
[C---:B------:R-:W-:Y:S01]  /*12bb0*/  IMAD R18, R13.reuse, c[0x0][0x3f4], R18 ;  /* 0x0000fd000d127a24 */ /* 0x040fe200078e0212 */
[----:B------:R-:W-:Y:S01]  /*12bc0*/  LOP3.LUT R0, R0, 0x18, R16, 0xf8, !PT ;  /* 0x0000001800007812 */ /* 0x000fe200078ef810 */
[----:B------:R-:W-:Y:S01]  /*12bd0*/  IMAD.WIDE.U32 R20, R13, c[0x0][0x498], R4 ;  /* 0x000126000d147a25 */ /* 0x000fe200078e0004 */
[----:B------:R-:W-:-:S02]  /*12be0*/  LEA.HI R5, R17, R17, RZ, 0x1 ;  /* 0x0000001111057211 */ /* 0x000fc400078f08ff */
[----:B------:R-:W-:Y:S01]  /*12bf0*/  LOP3.LUT R19, R0, R6, RZ, 0x3c, !PT ;  /* 0x0000000600137212 */ /* 0x000fe200078e3cff */
[----:B------:R-:W-:Y:S01]  /*12c00*/  IMAD.WIDE.U32 R12, R13, c[0x0][0x3f0], R2 ;  /* 0x0000fc000d0c7a25 */ /* 0x000fe200078e0002 */
[--C-:B------:R-:W-:Y:S02]  /*12c10*/  SHF.R.S32.HI R0, RZ, 0x5, R8.reuse ;  /* 0x00000005ff007819 */ /* 0x100fe40000011408 */
[----:B------:R-:W-:Y:S02]  /*12c20*/  SHF.R.S32.HI R2, RZ, 0x1f, R8 ;  /* 0x0000001fff027819 */ /* 0x000fe40000011408 */
[----:B------:R-:W-:Y:S01]  /*12c30*/  SHF.R.S32.HI R4, RZ, 0x1f, R9 ;  /* 0x0000001fff047819 */ /* 0x000fe20000011409 */
[----:B------:R-:W-:Y:S01]  /*12c40*/  IMAD R14, R0, 0x100, R7 ;  /* 0x00000100000e7824 */ /* 0x000fe200078e0207 */
[----:B------:R-:W-:Y:S02]  /*12c50*/  LEA.HI R3, R2, R0, RZ, 0x2 ;  /* 0x0000000002037211 */ /* 0x000fe400078f10ff */
[----:B------:R-:W-:-:S02]  /*12c60*/  LOP3.LUT R2, R5, 0x3fffffe, RZ, 0xc0, !PT ;  /* 0x03fffffe05027812 */ /* 0x000fc400078ec0ff */
[----:B------:R-:W-:Y:S02]  /*12c70*/  LEA.HI R6, R4, R17, RZ, 0x3 ;  /* 0x0000001104067211 */ /* 0x000fe400078f18ff */
[----:B------:R-:W-:Y:S02]  /*12c80*/  LEA.HI R4, R7, R7, RZ, 0x1 ;  /* 0x0000000707047211 */ /* 0x000fe400078f08ff */
[----:B------:R-:W-:Y:S01]  /*12c90*/  LOP3.LUT R5, R3, 0xffffffc, RZ, 0xc0, !PT ;  /* 0x0ffffffc03057812 */ /* 0x000fe200078ec0ff */
[----:B------:R-:W-:Y:S01]  /*12ca0*/  IMAD.IADD R3, R17, 0x1, -R2 ;  /* 0x0000000111037824 */ /* 0x000fe200078e0a02 */
[----:B------:R-:W-:Y:S02]  /*12cb0*/  LOP3.LUT R2, R4, 0x1ffffffe, RZ, 0xc0, !PT ;  /* 0x1ffffffe04027812 */ /* 0x000fe400078ec0ff */
[----:B------:R-:W-:Y:S01]  /*12cc0*/  LOP3.LUT R6, R6, 0xfffffff8, RZ, 0xc0, !PT ;  /* 0xfffffff806067812 */ /* 0x000fe200078ec0ff */
[C---:B------:R-:W-:Y:S01]  /*12cd0*/  IMAD.IADD R9, R0.reuse, 0x1, -R5 ;  /* 0x0000000100097824 */ /* 0x040fe200078e0a05 */
[----:B------:R-:W-:Y:S01]  /*12ce0*/  F2FP.BF16.PACK_AB R116, R117, R116 ;  /* 0x000000747574723e */ /* 0x000fe200000010ff */
[----:B------:R-:W-:Y:S01]  /*12cf0*/  IMAD R11, R0, 0x8, R3 ;  /* 0x00000008000b7824 */ /* 0x000fe200078e0203 */
[----:B------:R-:W-:Y:S01]  /*12d00*/  SHF.R.S32.HI R3, RZ, 0x2, R15 ;  /* 0x00000002ff037819 */ /* 0x000fe2000001140f */
[----:B------:R-:W-:Y:S01]  /*12d10*/  IMAD.IADD R10, R7, 0x1, -R2 ;  /* 0x00000001070a7824 */ /* 0x000fe200078e0a02 */
[----:B------:R-:W-:Y:S01]  /*12d20*/  F2FP.BF16.PACK_AB R118, R119, R118 ;  /* 0x000000767776723e */ /* 0x000fe200000010ff */
[----:B------:R-:W-:Y:S01]  /*12d30*/  IMAD R0, R7, 0x20, R17 ;  /* 0x0000002007007824 */ /* 0x000fe200078e0211 */
[----:B------:R-:W-:Y:S01]  /*12d40*/  F2FP.BF16.PACK_AB R120, R121, R120 ;  /* 0x000000787978723e */ /* 0x000fe200000010ff */
[----:B------:R-:W-:Y:S01]  /*12d50*/  IMAD.IADD R7, R17, 0x1, -R6 ;  /* 0x0000000111077824 */ /* 0x000fe200078e0a06 */
[----:B------:R-:W-:Y:S01]  /*12d60*/  F2FP.BF16.PACK_AB R122, R123, R122 ;  /* 0x0000007a7b7a723e */ /* 0x000fe200000010ff */
[----:B------:R-:W-:Y:S01]  /*12d70*/  IMAD.SHL.U32 R2, R4, 0x20, RZ ;  /* 0x0000002004027824 */ /* 0x000fe200078e00ff */
[----:B------:R-:W-:Y:S01]  /*12d80*/  F2FP.BF16.PACK_AB R128, R129, R128 ;  /* 0x000000808180723e */ /* 0x000fe200000010ff */
[----:B----4-:R-:W-:Y:S01]  /*12d90*/  IMAD R8, R63, 0x80, R0 ;  /* 0x000000803f087824 */ /* 0x010fe200078e0200 */
[----:B------:R-:W-:Y:S01]  /*12da0*/  LEA.HI R5, R7, R7, RZ, 0x1 ;  /* 0x0000000707057211 */ /* 0x000fe200078f08ff */
[----:B------:R-:W-:Y:S01]  /*12db0*/  IMAD R4, R9, 0x10, R3 ;  /* 0x0000001009047824 */ /* 0x000fe200078e0203 */
[----:B------:R-:W-:Y:S01]  /*12dc0*/  LOP3.LUT R2, R2, 0xffffffc0, RZ, 0xc0, !PT ;  /* 0xffffffc002027812 */ /* 0x000fe200078ec0ff */
[----:B------:R-:W-:Y:S01]  /*12dd0*/  @P1 IMAD.HI.U32 R9, R8, c[0x0][0x4ec], RZ ;  /* 0x00013b0008091a27 */ /* 0x000fe200078e00ff */
[----:B------:R-:W-:-:S02]  /*12de0*/  LOP3.LUT R6, R5, 0x3fffffe, RZ, 0xc0, !PT ;  /* 0x03fffffe05067812 */ /* 0x000fc400078ec0ff */
[----:B------:R-:W-:Y:S01]  /*12df0*/  SHF.R.S32.HI R5, RZ, 0x1, R5 ;  /* 0x00000001ff057819 */ /* 0x000fe20000011405 */
[----:B------:R-:W-:Y:S01]  /*12e00*/  IMAD R10, R10, 0x8, R2 ;  /* 0x000000080a0a7824 */ /* 0x000fe200078e0202 */
[----:B------:R-:W-:Y:S01]  /*12e10*/  F2FP.BF16.PACK_AB R130, R131, R130 ;  /* 0x000000828382723e */ /* 0x000fe200000010ff */
[----:B------:R-:W-:Y:S01]  /*12e20*/  IMAD.MOV.U32 R0, RZ, RZ, R8 ;  /* 0x000000ffff007224 */ /* 0x000fe200078e0008 */
[----:B------:R-:W-:Y:S01]  /*12e30*/  @P1 SHF.R.U32.HI R0, RZ, c[0x0][0x4f0], R9 ;  /* 0x00013c00ff001a19 */ /* 0x000fe20000011609 */
[----:B------:R-:W-:Y:S01]  /*12e40*/  IMAD.IADD R6, R7, 0x1, -R6 ;  /* 0x0000000107067824 */ /* 0x000fe200078e0a06 */
[----:B------:R-:W-:Y:S01]  /*12e50*/  LOP3.LUT R7, R5, 0x1, RZ, 0xc0, !PT ;  /* 0x0000000105077812 */ /* 0x000fe200078ec0ff */
[----:B------:R-:W-:Y:S01]  /*12e60*/  IMAD.U32 R19, R11, 0x20, R19 ;  /* 0x000000200b137824 */ /* 0x000fe200078e0013 */
[----:B------:R-:W-:Y:S01]  /*12e70*/  LOP3.LUT P2, RZ, R5, 0x2, RZ, 0xc0, !PT ;  /* 0x0000000205ff7812 */ /* 0x000fe2000784c0ff */
[----:B------:R-:W-:Y:S01]  /*12e80*/  IMAD.MOV.U32 R2, RZ, RZ, R12 ;  /* 0x000000ffff027224 */ /* 0x000fe200078e000c */
[----:B------:R-:W-:Y:S01]  /*12e90*/  ISETP.NE.U32.AND P3, PT, R7, 0x1, PT ;  /* 0x000000010700780c */ /* 0x000fe20003f65070 */
[----:B------:R-:W-:Y:S01]  /*12ea0*/  IMAD.IADD R11, R4, 0x1, R10 ;  /* 0x00000001040b7824 */ /* 0x000fe200078e020a */
[----:B------:R-:W-:Y:S01]  /*12eb0*/  F2FP.BF16.PACK_AB R140, R141, R140 ;  /* 0x0000008c8d8c723e */ /* 0x000fe200000010ff */
[----:B------:R-:W-:Y:S01]  /*12ec0*/  IMAD R12, R6, 0x10, R14 ;  /* 0x00000010060c7824 */ /* 0x000fe200078e020e */
[----:B------:R-:W-:Y:S01]  /*12ed0*/  SHF.R.S32.HI R6, RZ, 0x1f, R0 ;  /* 0x0000001fff067819 */ /* 0x000fe20000011400 */
[----:B------:R-:W-:Y:S01]  /*12ee0*/  IMAD R4, R63, 0x80, R4 ;  /* 0x000000803f047824 */ /* 0x000fe200078e0204 */
[----:B------:R-:W-:Y:S01]  /*12ef0*/  F2FP.BF16.PACK_AB R142, R143, R142 ;  /* 0x0000008e8f8e723e */ /* 0x000fe200000010ff */
[----:B------:R-:W-:Y:S01]  /*12f00*/  IMAD.MOV R9, RZ, RZ, -R0 ;  /* 0x000000ffff097224 */ /* 0x000fe200078e0a00 */
[----:B------:R-:W-:Y:S01]  /*12f10*/  F2FP.BF16.PACK_AB R132, R133, R132 ;  /* 0x000000848584723e */ /* 0x000fe200000010ff */
[----:B------:R-:W-:Y:S01]  /*12f20*/  IMAD R6, R6, c[0x0][0x3e0], RZ ;  /* 0x0000f80006067a24 */ /* 0x000fe200078e02ff */
[C---:B------:R-:W-:Y:S01]  /*12f30*/  IADD3 R10, R4.reuse, 0x8, RZ ;  /* 0x00000008040a7810 */ /* 0x040fe20007ffe0ff */
[----:B------:R-:W-:Y:S01]  /*12f40*/  IMAD.IADD R3, R13, 0x1, R18 ;  /* 0x000000010d037824 */ /* 0x000fe200078e0212 */
[-C--:B------:R-:W-:Y:S01]  /*12f50*/  ISETP.GE.OR P6, PT, R4, R61.reuse, P0 ;  /* 0x0000003d0400720c */ /* 0x080fe200007c6670 */
[----:B------:R-:W-:Y:S01]  /*12f60*/  IMAD R7, R63, 0x80, R11 ;  /* 0x000000803f077824 */ /* 0x000fe200078e020b */
[----:B------:R-:W-:Y:S01]  /*12f70*/  ISETP.GE.OR P5, PT, R10, R61, P0 ;  /* 0x0000003d0a00720c */ /* 0x000fe200007a6670 */
[----:B------:R-:W-:Y:S01]  /*12f80*/  IMAD R14, R9, c[0x0][0x4e8], R8 ;  /* 0x00013a00090e7a24 */ /* 0x000fe200078e0208 */
[----:B------:R-:W-:Y:S01]  /*12f90*/  F2FP.BF16.PACK_AB R134, R135, R134 ;  /* 0x000000868786723e */ /* 0x000fe200000010ff */
[C---:B------:R-:W-:Y:S01]  /*12fa0*/  IMAD R10, R0.reuse, c[0x0][0x3e4], R6 ;  /* 0x0000f900000a7a24 */ /* 0x040fe200078e0206 */
[----:B------:R-:W-:Y:S01]  /*12fb0*/  F2FP.BF16.PACK_AB R136, R137, R136 ;  /* 0x000000888988723e */ /* 0x000fe200000010ff */
[----:B------:R-:W-:Y:S01]  /*12fc0*/  IMAD.WIDE.U32 R8, R0, c[0x0][0x3e0], R2 ;  /* 0x0000f80000087a25 */ /* 0x000fe200078e0002 */
[----:B------:R-:W-:-:S02]  /*12fd0*/  IADD3 R0, R4, 0x48, RZ ;  /* 0x0000004804007810 */ /* 0x000fc40007ffe0ff */
[----:B------:R-:W-:Y:S01]  /*12fe0*/  F2FP.BF16.PACK_AB R138, R139, R138 ;  /* 0x0000008a8b8a723e */ /* 0x000fe200000010ff */
[----:B------:R-:W-:Y:S01]  /*12ff0*/  @P1 IMAD.HI.U32 R6, R7, c[0x0][0x4ec], RZ ;  /* 0x00013b0007061a27 */ /* 0x000fe200078e00ff */
[----:B------:R-:W-:Y:S02]  /*13000*/  F2FP.BF16.PACK_AB R35, R35, R144 ;  /* 0x000000902323723e */ /* 0x000fe400000010ff */
[----:B------:R-:W-:Y:S01]  /*13010*/  F2FP.BF16.PACK_AB R146, R147, R146 ;  /* 0x000000929392723e */ /* 0x000fe200000010ff */
[----:B------:R-:W-:Y:S01]  /*13020*/  IMAD.SHL.U32 R3, R5, 0x40, RZ ;  /* 0x0000004005037824 */ /* 0x000fe200078e00ff */
[----:B------:R-:W-:Y:S01]  /*13030*/  IADD3 R5, R4, 0x40, RZ ;  /* 0x0000004004057810 */ /* 0x000fe20007ffe0ff */
[----:B------:R-:W-:Y:S01]  /*13040*/  IMAD.MOV.U32 R2, RZ, RZ, R7 ;  /* 0x000000ffff027224 */ /* 0x000fe200078e0007 */
[----:B------:R-:W-:Y:S01]  /*13050*/  @P1 SHF.R.U32.HI R2, RZ, c[0x0][0x4f0], R6 ;  /* 0x00013c00ff021a19 */ /* 0x000fe20000011606 */
[----:B------:R-:W-:Y:S01]  /*13060*/  IMAD.MOV.U32 R4, RZ, RZ, R8 ;  /* 0x000000ffff047224 */ /* 0x000fe200078e0008 */
[----:B------:R-:W-:Y:S01]  /*13070*/  LOP3.LUT R3, R3, 0xc0, RZ, 0xc0, !PT ;  /* 0x000000c003037812 */ /* 0x000fe200078ec0ff */
[----:B------:R-:W-:Y:S01]  /*13080*/  IMAD R17, R63, 0x80, R17 ;  /* 0x000000803f117824 */ /* 0x000fe200078e0211 */
[-C--:B------:R-:W-:Y:S01]  /*13090*/  ISETP.GE.OR P4, PT, R5, R61.reuse, P0 ;  /* 0x0000003d0500720c */ /* 0x080fe20000786670 */
[----:B------:R-:W-:Y:S01]  /*130a0*/  IMAD.IADD R5, R9, 0x1, R10 ;  /* 0x0000000109057824 */ /* 0x000fe200078e020a */
[----:B------:R-:W-:-:S02]  /*130b0*/  ISETP.GE.OR P1, PT, R0, R61, P0 ;  /* 0x0000003d0000720c */ /* 0x000fc40000726670 */
[----:B------:R-:W-:Y:S02]  /*130c0*/  SHF.R.S32.HI R6, RZ, 0x1f, R2 ;  /* 0x0000001fff067819 */ /* 0x000fe40000011402 */
[----:B------:R-:W-:Y:S02]  /*130d0*/  IADD3 R10, P0, R2, R20, RZ ;  /* 0x00000014020a7210 */ /* 0x000fe40007f1e0ff */
[----:B------:R-:W-:Y:S02]  /*130e0*/  LEA.HI R3, R3, R3, RZ, 0x1d ;  /* 0x0000000303037211 */ /* 0x000fe400078fe8ff */
[----:B------:R-:W-:Y:S02]  /*130f0*/  IADD3.X R11, R6, R21, R24, P0, !PT ;  /* 0x00000015060b7210 */ /* 0x000fe400007fe418 */
[----:B------:R-:W-:Y:S01]  /*13100*/  SHF.R.S32.HI R6, RZ, 0x1f, R14 ;  /* 0x0000001fff067819 */ /* 0x000fe2000001140e */
[----:B------:R-:W-:Y:S01]  /*13110*/  IMAD.U32 R0, R12, 0x2, R3 ;  /* 0x000000020c007824 */ /* 0x000fe200078e0003 */
[----:B------:R-:W-:Y:S01]  /*13120*/  F2FP.BF16.PACK_AB R34, R34, R156 ;  /* 0x0000009c2222723e */ /* 0x000fe200000010ff */
[----:B------:R-:W-:Y:S01]  /*13130*/  IMAD.MOV R3, RZ, RZ, -R2 ;  /* 0x000000ffff037224 */ /* 0x000fe200078e0a02 */
[----:B------:R-:W-:Y:S01]  /*13140*/  F2FP.BF16.PACK_AB R158, R159, R158 ;  /* 0x0000009e9f9e723e */ /* 0x000fe200000010ff */
[----:B------:R-:W-:Y:S01]  /*13150*/  IMAD R6, R6, c[0x0][0x3d8], RZ ;  /* 0x0000f60006067a24 */ /* 0x000fe200078e02ff */
[----:B------:R-:W-:Y:S01]  /*13160*/  F2FP.BF16.PACK_AB R148, R149, R148 ;  /* 0x000000949594723e */ /* 0x000fe200000010ff */
[----:B------:R-:W-:Y:S01]  /*13170*/  IMAD R3, R3, c[0x0][0x4e8], R7 ;  /* 0x00013a0003037a24 */ /* 0x000fe200078e0207 */
[----:B------:R-:W-:Y:S01]  /*13180*/  F2FP.BF16.PACK_AB R150, R151, R150 ;  /* 0x000000969796723e */ /* 0x000fe200000010ff */
[----:B------:R-:W-:Y:S01]  /*13190*/  IMAD.SHL.U32 R0, R0, 0x2, RZ ;  /* 0x0000000200007824 */ /* 0x000fe200078e00ff */
[----:B------:R-:W-:Y:S01]  /*131a0*/  BAR.SYNC.DEFER_BLOCKING 0x1, 0x80 ;  /* 0x0042000000007b1d */ /* 0x000fe20000010000 */
[C---:B------:R-:W-:Y:S01]  /*131b0*/  IMAD R18, R14.reuse, c[0x0][0x3dc], R6 ;  /* 0x0000f7000e127a24 */ /* 0x040fe200078e0206 */
[----:B------:R-:W-:Y:S01]  /*131c0*/  SHF.R.S32.HI R6, RZ, 0x1f, R3 ;  /* 0x0000001fff067819 */ /* 0x000fe20000011403 */
[----:B------:R-:W-:Y:S01]  /*131d0*/  IMAD.WIDE.U32 R14, R14, c[0x0][0x3d8], R4 ;  /* 0x0000f6000e0e7a25 */ /* 0x000fe200078e0004 */
[----:B------:R-:W-:-:S02]  /*131e0*/  IADD3 R7, R0, 0x80, RZ ;  /* 0x0000008000077810 */ /* 0x000fc40007ffe0ff */
[----:B------:R-:W-:Y:S01]  /*131f0*/  IADD3 R2, R0, 0x70, RZ ;  /* 0x0000007000027810 */ /* 0x000fe20007ffe0ff */
[----:B------:R-:W-:Y:S01]  /*13200*/  IMAD.MOV.U32 R4, RZ, RZ, 0x20 ;  /* 0x00000020ff047424 */ /* 0x000fe200078e00ff */
[----:B------:R-:W-:Y:S01]  /*13210*/  @P3 IADD3 R2, R7, 0x10, RZ ;  /* 0x0000001007023810 */ /* 0x000fe20007ffe0ff */
[----:B------:R-:W-:Y:S01]  /*13220*/  IMAD R5, R6, c[0x0][0x488], RZ ;  /* 0x0001220006057a24 */ /* 0x000fe200078e02ff */
[----:B------:R-:W-:Y:S01]  /*13230*/  F2FP.BF16.PACK_AB R152, R153, R152 ;  /* 0x000000989998723e */ /* 0x000fe200000010ff */
[----:B------:R-:W-:Y:S01]  /*13240*/  IMAD.WIDE.U32 R6, R3, c[0x0][0x488], R10 ;  /* 0x0001220003067a25 */ /* 0x000fe200078e000a */
[----:B------:R-:W-:Y:S02]  /*13250*/  SEL R4, R4, 0xffffffe0, !P2 ;  /* 0xffffffe004047807 */ /* 0x000fe40005000000 */
[----:B------:R-:W-:Y:S01]  /*13260*/  F2FP.BF16.PACK_AB R154, R155, R154 ;  /* 0x0000009a9b9a723e */ /* 0x000fe200000010ff */
[----:B------:R-:W-:Y:S01]  /*13270*/  IMAD R5, R3, c[0x0][0x48c], R5 ;  /* 0x0001230003057a24 */ /* 0x000fe200078e0205 */
[----:B------:R-:W-:Y:S01]  /*13280*/  F2FP.BF16.PACK_AB R29, R29, R52 ;  /* 0x000000341d1d723e */ /* 0x000fe200000010ff */
[----:B------:R-:W-:Y:S01]  /*13290*/  IMAD.IADD R3, R0, 0x1, R4 ;  /* 0x0000000100037824 */ /* 0x000fe200078e0204 */
[----:B------:R-:W-:Y:S01]  /*132a0*/  F2FP.BF16.PACK_AB R54, R55, R54 ;  /* 0x000000363736723e */ /* 0x000fe200000010ff */
[----:B------:R-:W-:Y:S01]  /*132b0*/  IMAD.IADD R4, R4, 0x1, R2 ;  /* 0x0000000104047824 */ /* 0x000fe200078e0202 */
[----:B------:R-:W-:Y:S01]  /*132c0*/  F2FP.BF16.PACK_AB R28, R28, R64 ;  /* 0x000000401c1c723e */ /* 0x000fe200000010ff */
[----:B------:R-:W-:Y:S01]  /*132d0*/  IMAD.IADD R5, R7, 0x1, R5 ;  /* 0x0000000107057824 */ /* 0x000fe200078e0205 */
[----:B------:R-:W-:Y:S01]  /*132e0*/  F2FP.BF16.PACK_AB R66, R67, R66 ;  /* 0x000000424342723e */ /* 0x000fe200000010ff */
[----:B------:R-:W-:Y:S01]  /*132f0*/  STS [R0+0x80], R112 ;  /* 0x0000807000007388 */ /* 0x000fe20000000800 */
[----:B------:R-:W-:-:S02]  /*13300*/  F2FP.BF16.PACK_AB R56, R57, R56 ;  /* 0x000000383938723e */ /* 0x000fc400000010ff */
[----:B------:R-:W-:Y:S01]  /*13310*/  F2FP.BF16.PACK_AB R58, R59, R58 ;  /* 0x0000003a3b3a723e */ /* 0x000fe200000010ff */
[----:B------:R-:W-:Y:S01]  /*13320*/  STS [R0+0x280], R114 ;  /* 0x0002807200007388 */ /* 0x000fe20000000800 */
[----:B------:R-:W-:Y:S02]  /*13330*/  F2FP.BF16.PACK_AB R27, R27, R68 ;  /* 0x000000441b1b723e */ /* 0x000fe400000010ff */
        /* <DEDUP_REMOVED lines=14> */
[----:B------:R-:W-:-:S02]  /*13420*/  LEA R8, P0, R6, c[0x0][0x450], 0x2 ;  /* 0x0001140006087a11 */ /* 0x000fc400078010ff */
        /* <DEDUP_REMOVED lines=9> */
[----:B------:R-:W-:Y:S01]  /*134c0*/  LEA.HI.X R5, R6, c[0x0][0x454], R5, 0x2, P0 ;  /* 0x0001150006057a11 */ /* 0x000fe200000f1405 */
[----:B------:R-:W-:Y:S04]  /*134d0*/  STS [R4], R140 ;  /* 0x0000008c04007388 */ /* 0x000fe80000000800 */
        /* <DEDUP_REMOVED lines=28> */
[----:B------:R2:W-:Y:S04]  /*136a0*/  STS [R2+0x5200], R78 ;  /* 0x0052004e02007388 */ /* 0x0005e80000000800 */
[----:B------:R-:W-:Y:S04]  /*136b0*/  STS [R3+0x4080], R25 ;  /* 0x0040801903007388 */ /* 0x000fe80000000800 */
[----:B------:R-:W-:Y:S04]  /*136c0*/  STS [R3+0x4280], R87 ;  /* 0x0042805703007388 */ /* 0x000fe80000000800 */
[----:B------:R-:W-:Y:S04]  /*136d0*/  STS [R4+0x4000], R23 ;  /* 0x0040001704007388 */ /* 0x000fe80000000800 */
[----:B------:R-:W-:Y:S01]  /*136e0*/  STS [R4+0x4200], R22 ;  /* 0x0042001604007388 */ /* 0x000fe20000000800 */
[----:B-1----:R-:W-:Y:S01]  /*136f0*/  IMAD.SHL.U32 R0, R19, 0x2, RZ ;  /* 0x0000000213007824 */ /* 0x002fe200078e00ff */
[----:B------:R-:W-:-:S02]  /*13700*/  LEA R19, P0, R14, c[0x0][0x380], 0x1 ;  /* 0x0000e0000e137a11 */ /* 0x000fc400078008ff */
[----:B------:R-:W-:Y:S04]  /*13710*/  STS [R3+0x5080], R88 ;  /* 0x0050805803007388 */ /* 0x000fe80000000800 */
[----:B------:R-:W-:Y:S01]  /*13720*/  STS [R3+0x5280], R90 ;  /* 0x0052805a03007388 */ /* 0x000fe20000000800 */
[----:B--2---:R-:W-:-:S03]  /*13730*/  IMAD.IADD R2, R15, 0x1, R18 ;  /* 0x000000010f027824 */ /* 0x004fc600078e0212 */
[----:B------:R-:W-:Y:S02]  /*13740*/  STS [R4+0x5000], R92 ;  /* 0x0050005c04007388 */ /* 0x000fe40000000800 */
[----:B------:R-:W-:Y:S02]  /*13750*/  LEA.HI.X R18, R14, c[0x0][0x384], R2, 0x1, P0 ;  /* 0x0000e1000e127a11 */ /* 0x000fe400000f0c02 */
[----:B------:R-:W-:Y:S01]  /*13760*/  STS [R4+0x5200], R94 ;  /* 0x0052005e04007388 */ /* 0x000fe20000000800 */
[----:B------:R-:W-:-:S03]  /*13770*/  ISETP.GE.AND P0, PT, R17, R61, PT ;  /* 0x0000003d1100720c */ /* 0x000fc60003f06270 */
[----:B------:R-:W-:Y:S04]  /*13780*/  SHFL.IDX PT, R10, R8, RZ, 0x1c1f ;  /* 0x001c1fff080a7589 */ /* 0x000fe800000e0000 */
[----:B------:R-:W1:Y:S04]  /*13790*/  SHFL.IDX PT, R11, R5, RZ, 0x1c1f ;  /* 0x001c1fff050b7589 */ /* 0x000e6800000e0000 */
[----:B------:R-:W-:Y:S06]  /*137a0*/  BAR.SYNC.DEFER_BLOCKING 0x1, 0x80 ;  /* 0x0042000000007b1d */ /* 0x000fec0000010000 */
[----:B------:R-:W-:Y:S04]  /*137b0*/  SHFL.IDX PT, R6, R8, 0x1, 0x1c1f ;  /* 0x003c1f0008067f89 */ /* 0x000fe800000e0000 */
[----:B------:R-:W2:Y:S04]  /*137c0*/  SHFL.IDX PT, R7, R5, 0x1, 0x1c1f ;  /* 0x003c1f0005077f89 */ /* 0x000ea800000e0000 */
[----:B------:R-:W-:Y:S04]  /*137d0*/  SHFL.IDX PT, R12, R8, 0x2, 0x1c1f ;  /* 0x005c1f00080c7f89 */ /* 0x000fe800000e0000 */
[----:B------:R-:W3:Y:S04]  /*137e0*/  SHFL.IDX PT, R13, R5, 0x2, 0x1c1f ;  /* 0x005c1f00050d7f89 */ /* 0x000ee800000e0000 */
[----:B------:R-:W-:Y:S04]  /*137f0*/  SHFL.IDX PT, R8, R8, 0x3, 0x1c1f ;  /* 0x007c1f0008087f89 */ /* 0x000fe800000e0000 */
[----:B------:R-:W4:Y:S04]  /*13800*/  SHFL.IDX PT, R9, R5, 0x3, 0x1c1f ;  /* 0x007c1f0005097f89 */ /* 0x000f2800000e0000 */
[----:B-1----:R1:W-:Y:S04]  /*13810*/  @!P6 ST.E [R10.64], R30 ;  /* 0x0000001e0a00e985 */ /* 0x0023e8000c101908 */
[----:B--2---:R1:W-:Y:S04]  /*13820*/  @!P5 ST.E [R6.64], R31 ;  /* 0x0000001f0600d985 */ /* 0x0043e8000c101908 */
[----:B------:R1:W2:Y:S04]  /*13830*/  SHFL.IDX PT, R2, R19, RZ, 0x1c1f ;  /* 0x001c1fff13027589 */ /* 0x0002a800000e0000 */
[----:B---3--:R1:W-:Y:S04]  /*13840*/  @!P4 ST.E [R12.64], R32 ;  /* 0x000000200c00c985 */ /* 0x0083e8000c101908 */
[----:B------:R1:W3:Y:S04]  /*13850*/  SHFL.IDX PT, R3, R18, RZ, 0x1c1f ;  /* 0x001c1fff12037589 */ /* 0x0002e800000e0000 */
[----:B----4-:R1:W-:Y:S04]  /*13860*/  @!P1 ST.E [R8.64], R33 ;  /* 0x0000002108009985 */ /* 0x0103e8000c101908 */
[----:B------:R1:W4:Y:S04]  /*13870*/  LDS.128 R32, [R0+0x880] ;  /* 0x0008800000207984 */ /* 0x0003280000000c00 */
[----:B------:R1:W1:Y:S04]  /*13880*/  LDS.128 R44, [R0+0x1080] ;  /* 0x00108000002c7984 */ /* 0x0002680000000c00 */
[----:B------:R1:W1:Y:S04]  /*13890*/  LDS.128 R52, [R0+0x1880] ;  /* 0x0018800000347984 */ /* 0x0002680000000c00 */
[----:B------:R1:W1:Y:S04]  /*138a0*/  LDS.128 R28, [R0+0x2880] ;  /* 0x00288000001c7984 */ /* 0x0002680000000c00 */
[----:B------:R1:W1:Y:S04]  /*138b0*/  LDS.128 R40, [R0+0x3080] ;  /* 0x0030800000287984 */ /* 0x0002680000000c00 */
[----:B------:R1:W1:Y:S04]  /*138c0*/  LDS.128 R48, [R0+0x3880] ;  /* 0x0038800000307984 */ /* 0x0002680000000c00 */
[----:B------:R1:W1:Y:S04]  /*138d0*/  LDS.128 R24, [R0+0x4880] ;  /* 0x0048800000187984 */ /* 0x0002680000000c00 */
[----:B------:R1:W1:Y:S04]  /*138e0*/  LDS.128 R36, [R0+0x5080] ;  /* 0x0050800000247984 */ /* 0x0002680000000c00 */
[----:B------:R1:W1:Y:S01]  /*138f0*/  LDS.128 R56, [R0+0x5880] ;  /* 0x0058800000387984 */ /* 0x0002620000000c00 */
[----:B------:R-:W-:Y:S05]  /*13900*/  @P0 BRA `(.L_x_246) ;  /* 0x0000014000000947 */ /* 0x000fea0003800000 */
[----:B--23--:R-:W2:Y:S01]  /*13910*/  LDS.128 R20, [R0+0x80] ;  /* 0x0000800000147984 */ /* 0x00cea20000000c00 */
[----:B------:R-:W-:-:S02]  /*13920*/  IADD3 R5, R16, 0x20, RZ ;  /* 0x0000002010057810 */ /* 0x000fc40007ffe0ff */
[----:B-1----:R-:W-:Y:S01]  /*13930*/  IADD3 R6, R16, 0x40, RZ ;  /* 0x0000004010067810 */ /* 0x002fe20007ffe0ff */
[----:B------:R-:W1:Y:S01]  /*13940*/  LDS.128 R12, [R0+0x2080] ;  /* 0x00208000000c7984 */ /* 0x000e620000000c00 */
[----:B------:R-:W-:Y:S02]  /*13950*/  ISETP.GE.AND P1, PT, R5, c[0x0][0x3c8], PT ;  /* 0x0000f20005007a0c */ /* 0x000fe40003f26270 */
[----:B------:R-:W-:Y:S01]  /*13960*/  ISETP.GE.AND P0, PT, R6, c[0x0][0x3c8], PT ;  /* 0x0000f20006007a0c */ /* 0x000fe20003f06270 */
[----:B------:R3:W5:Y:S01]  /*13970*/  LDS.128 R8, [R0+0x4080] ;  /* 0x0040800000087984 */ /* 0x0007620000000c00 */
[----:B------:R-:W-:-:S09]  /*13980*/  ISETP.GE.AND P2, PT, R16, c[0x0][0x3c8], PT ;  /* 0x0000f20010007a0c */ /* 0x000fd20003f46270 */
[----:B------:R-:W-:-:S04]  /*13990*/  @!P1 SHF.R.S32.HI R4, RZ, 0x1f, R5 ;  /* 0x0000001fff049819 */ /* 0x000fc80000011405 */
[----:B------:R-:W-:-:S04]  /*139a0*/  @!P1 LEA.HI R4, R4, R5, RZ, 0x3 ;  /* 0x0000000504049211 */ /* 0x000fc800078f18ff */
[----:B------:R-:W-:Y:S02]  /*139b0*/  @!P1 LOP3.LUT R4, R4, 0xfffffff8, RZ, 0xc0, !PT ;  /* 0xfffffff804049812 */ /* 0x000fe400078ec0ff */
[----:B---3--:R-:W-:-:S03]  /*139c0*/  @!P0 SHF.R.S32.HI R0, RZ, 0x1f, R6 ;  /* 0x0000001fff008819 */ /* 0x008fc60000011406 */
[----:B------:R-:W-:Y:S01]  /*139d0*/  @!P1 IMAD.WIDE R4, R4, 0x2, R2 ;  /* 0x0000000204049825 */ /* 0x000fe200078e0202 */
[----:B------:R-:W-:-:S03]  /*139e0*/  @!P0 LEA.HI R0, R0, R6, RZ, 0x3 ;  /* 0x0000000600008211 */ /* 0x000fc600078f18ff */
[----:B------:R-:W-:Y:S01]  /*139f0*/  @!P2 IMAD.WIDE R6, R16, 0x2, R2 ;  /* 0x000000021006a825 */ /* 0x000fe200078e0202 */
[----:B------:R-:W-:-:S04]  /*13a00*/  @!P0 LOP3.LUT R0, R0, 0xfffffff8, RZ, 0xc0, !PT ;  /* 0xfffffff800008812 */ /* 0x000fc800078ec0ff */
[----:B--2---:R2:W-:Y:S01]  /*13a10*/  @!P2 ST.E.128 [R6.64], R20 ;  /* 0x000000140600a985 */ /* 0x0045e2000c101d08 */
[----:B------:R-:W-:-:S03]  /*13a20*/  @!P0 IMAD.WIDE R2, R0, 0x2, R2 ;  /* 0x0000000200028825 */ /* 0x000fc600078e0202 */
[----:B-1----:R2:W-:Y:S04]  /*13a30*/  @!P1 ST.E.128 [R4.64], R12 ;  /* 0x0000000c04009985 */ /* 0x0025e8000c101d08 */
[----:B-----5:R2:W-:Y:S02]  /*13a40*/  @!P0 ST.E.128 [R2.64], R8 ;  /* 0x0000000802008985 */ /* 0x0205e4000c101d08 */
.L_x_246:
[----:B--23--:R-:W-:Y:S05]  /*13a50*/  BSYNC B0 ;  /* 0x0000000000007941 */ /* 0x00cfea0003800000 */
.L_x_245:
[----:B-1----:R-:W-:Y:S01]  /*13a60*/  IADD3 R0, R17, 0x20, RZ ;  /* 0x0000002011007810 */ /* 0x002fe20007ffe0ff */
[----:B------:R1:W2:Y:S01]  /*13a70*/  SHFL.IDX PT, R3, R18, 0x1, 0x1c1f ;  /* 0x003c1f0012037f89 */ /* 0x0002a200000e0000 */
[----:B------:R-:W-:Y:S02]  /*13a80*/  BSSY B0, `(.L_x_247) ;  /* 0x0000015000007945 */ /* 0x000fe40003800000 */
[----:B------:R-:W-:Y:S01]  /*13a90*/  ISETP.GE.AND P0, PT, R0, R61, PT ;  /* 0x0000003d0000720c */ /* 0x000fe20003f06270 */
[----:B------:R1:W3:-:S12]  /*13aa0*/  SHFL.IDX PT, R2, R19, 0x1, 0x1c1f ;  /* 0x003c1f0013027f89 */ /* 0x0002d800000e0000 */
[----:B------:R-:W-:Y:S05]  /*13ab0*/  @P0 BRA `(.L_x_248) ;  /* 0x0000011000000947 */ /* 0x000fea0003800000 */
[C---:B------:R-:W-:Y:S02]  /*13ac0*/  IADD3 R5, R16.reuse, 0x20, RZ ;  /* 0x0000002010057810 */ /* 0x040fe40007ffe0ff */
[----:B------:R-:W-:Y:S02]  /*13ad0*/  IADD3 R6, R16, 0x40, RZ ;  /* 0x0000004010067810 */ /* 0x000fe40007ffe0ff */
[----:B------:R-:W-:Y:S02]  /*13ae0*/  ISETP.GE.AND P1, PT, R5, c[0x0][0x3c8], PT ;  /* 0x0000f20005007a0c */ /* 0x000fe40003f26270 */
[----:B------:R-:W-:Y:S02]  /*13af0*/  ISETP.GE.AND P0, PT, R6, c[0x0][0x3c8], PT ;  /* 0x0000f20006007a0c */ /* 0x000fe40003f06270 */
[----:B------:R-:W-:-:S09]  /*13b00*/  ISETP.GE.AND P2, PT, R16, c[0x0][0x3c8], PT ;  /* 0x0000f20010007a0c */ /* 0x000fd20003f46270 */
[----:B------:R-:W-:Y:S02]  /*13b10*/  @!P1 SHF.R.S32.HI R4, RZ, 0x1f, R5 ;  /* 0x0000001fff049819 */ /* 0x000fe40000011405 */
[----:B------:R-:W-:Y:S02]  /*13b20*/  @!P0 SHF.R.S32.HI R0, RZ, 0x1f, R6 ;  /* 0x0000001fff008819 */ /* 0x000fe40000011406 */
[----:B------:R-:W-:Y:S02]  /*13b30*/  @!P1 LEA.HI R4, R4, R5, RZ, 0x3 ;  /* 0x0000000504049211 */ /* 0x000fe400078f18ff */
[----:B------:R-:W-:Y:S01]  /*13b40*/  @!P0 LEA.HI R0, R0, R6, RZ, 0x3 ;  /* 0x0000000600008211 */ /* 0x000fe200078f18ff */
[----:B--23--:R-:W-:Y:S01]  /*13b50*/  @!P2 IMAD.WIDE R6, R16, 0x2, R2 ;  /* 0x000000021006a825 */ /* 0x00cfe200078e0202 */
[----:B------:R-:W-:Y:S02]  /*13b60*/  @!P1 LOP3.LUT R4, R4, 0xfffffff8, RZ, 0xc0, !PT ;  /* 0xfffffff804049812 */ /* 0x000fe400078ec0ff */
[----:B------:R-:W-:-:S02]  /*13b70*/  @!P0 LOP3.LUT R0, R0, 0xfffffff8, RZ, 0xc0, !PT ;  /* 0xfffffff800008812 */ /* 0x000fc400078ec0ff */
[----:B----4-:R2:W-:Y:S01]  /*13b80*/  @!P2 ST.E.128 [R6.64], R32 ;  /* 0x000000200600a985 */ /* 0x0105e2000c101d08 */
[----:B------:R-:W-:-:S04]  /*13b90*/  @!P1 IMAD.WIDE R4, R4, 0x2, R2 ;  /* 0x0000000204049825 */ /* 0x000fc800078e0202 */
[----:B------:R-:W-:Y:S01]  /*13ba0*/  @!P0 IMAD.WIDE R2, R0, 0x2, R2 ;  /* 0x0000000200028825 */ /* 0x000fe200078e0202 */
[----:B------:R2:W-:Y:S04]  /*13bb0*/  @!P1 ST.E.128 [R4.64], R28 ;  /* 0x0000001c04009985 */ /* 0x0005e8000c101d08 */
[----:B------:R2:W-:Y:S02]  /*13bc0*/  @!P0 ST.E.128 [R2.64], R24 ;  /* 0x0000001802008985 */ /* 0x0005e4000c101d08 */
.L_x_248:
[----:B------:R-:W-:Y:S05]  /*13bd0*/  BSYNC B0 ;  /* 0x0000000000007941 */ /* 0x000fea0003800000 */
.L_x_247:
[----:B------:R-:W-:Y:S01]  /*13be0*/  IADD3 R0, R17, 0x40, RZ ;  /* 0x0000004011007810 */ /* 0x000fe20007ffe0ff */
[----:B--2---:R2:W1:Y:S01]  /*13bf0*/  SHFL.IDX PT, R3, R18, 0x2, 0x1c1f ;  /* 0x005c1f0012037f89 */ /* 0x00446200000e0000 */
[----:B------:R-:W-:Y:S02]  /*13c00*/  BSSY B0, `(.L_x_249) ;  /* 0x0000015000007945 */ /* 0x000fe40003800000 */
[----:B------:R-:W-:Y:S01]  /*13c10*/  ISETP.GE.AND P0, PT, R0, R61, PT ;  /* 0x0000003d0000720c */ /* 0x000fe20003f06270 */
[----:B---3--:R2:W3:-:S12]  /*13c20*/  SHFL.IDX PT, R2, R19, 0x2, 0x1c1f ;  /* 0x005c1f0013027f89 */ /* 0x0084d800000e0000 */
        /* <DEDUP_REMOVED lines=10> */
[----:B-1-3--:R-:W-:Y:S01]  /*13cd0*/  @!P2 IMAD.WIDE R6, R16, 0x2, R2 ;  /* 0x000000021006a825 */ /* 0x00afe200078e0202 */
[----:B------:R-:W-:Y:S02]  /*13ce0*/  @!P1 LOP3.LUT R4, R4, 0xfffffff8, RZ, 0xc0, !PT ;  /* 0xfffffff804049812 */ /* 0x000fe400078ec0ff */
[----:B------:R-:W-:-:S02]  /*13cf0*/  @!P0 LOP3.LUT R0, R0, 0xfffffff8, RZ, 0xc0, !PT ;  /* 0xfffffff800008812 */ /* 0x000fc400078ec0ff */
[----:B------:R1:W-:Y:S01]  /*13d00*/  @!P2 ST.E.128 [R6.64], R44 ;  /* 0x0000002c0600a985 */ /* 0x0003e2000c101d08 */
[----:B------:R-:W-:-:S04]  /*13d10*/  @!P1 IMAD.WIDE R4, R4, 0x2, R2 ;  /* 0x0000000204049825 */ /* 0x000fc800078e0202 */
[----:B------:R-:W-:Y:S01]  /*13d20*/  @!P0 IMAD.WIDE R2, R0, 0x2, R2 ;  /* 0x0000000200028825 */ /* 0x000fe200078e0202 */
[----:B------:R1:W-:Y:S04]  /*13d30*/  @!P1 ST.E.128 [R4.64], R40 ;  /* 0x0000002804009985 */ /* 0x0003e8000c101d08 */
[----:B------:R1:W-:Y:S02]  /*13d40*/  @!P0 ST.E.128 [R2.64], R36 ;  /* 0x0000002402008985 */ /* 0x0003e4000c101d08 */
.L_x_250:
[----:B------:R-:W-:Y:S05]  /*13d50*/  BSYNC B0 ;  /* 0x0000000000007941 */ /* 0x000fea0003800000 */
.L_x_249:
[----:B------:R-:W-:Y:S01]  /*13d60*/  IADD3 R0, R17, 0x60, RZ ;  /* 0x0000006011007810 */ /* 0x000fe20007ffe0ff */
[----:B-1----:R1:W2:Y:S03]  /*13d70*/  SHFL.IDX PT, R7, R18, 0x3, 0x1c1f ;  /* 0x007c1f0012077f89 */ /* 0x0022a600000e0000 */
[----:B------:R-:W-:Y:S01]  /*13d80*/  ISETP.GE.AND P0, PT, R0, R61, PT ;  /* 0x0000003d0000720c */ /* 0x000fe20003f06270 */
[----:B------:R1:W4:-:S12]  /*13d90*/  SHFL.IDX PT, R6, R19, 0x3, 0x1c1f ;  /* 0x007c1f0013067f89 */ /* 0x00031800000e0000 */
[----:B------:R-:W-:Y:S05]  /*13da0*/  @P0 EXIT ;  /* 0x000000000000094d */ /* 0x000fea0003800000 */
[C---:B---3--:R-:W-:Y:S02]  /*13db0*/  IADD3 R2, R16.reuse, 0x20, RZ ;  /* 0x0000002010027810 */ /* 0x048fe40007ffe0ff */
[----:B------:R-:W-:Y:S02]  /*13dc0*/  ISETP.GE.AND P1, PT, R16, c[0x0][0x3c8], PT ;  /* 0x0000f20010007a0c */ /* 0x000fe40003f26270 */
[----:B------:R-:W-:-:S11]  /*13dd0*/  ISETP.GE.AND P0, PT, R2, c[0x0][0x3c8], PT ;  /* 0x0000f20002007a0c */ /* 0x000fd60003f06270 */
[----:B--2-4-:R-:W-:Y:S02]  /*13de0*/  @!P1 IMAD.WIDE R4, R16, 0x2, R6 ;  /* 0x0000000210049825 */ /* 0x014fe400078e0206 */
        /* <DEDUP_REMOVED lines=15> */
.L_x_244:
[----:B------:R-:W2:Y:S01]  /*13ee0*/  S2R R8, SR_TID.X ;  /* 0x0000000000087919 */ /* 0x000ea20000002100 */
[----:B------:R-:W-:Y:S03]  /*13ef0*/  BSSY B0, `(.L_x_251) ;  /* 0x0000028000007945 */ /* 0x000fe60003800000 */
[----:B------:R-:W3:Y:S01]  /*13f00*/  S2R R9, SR_CTAID.Z ;  /* 0x0000000000097919 */ /* 0x000ee20000002700 */
[----:B--2---:R-:W-:Y:S02]  /*13f10*/  ISETP.GT.AND P0, PT, R8, 0x7f, PT ;  /* 0x0000007f0800780c */ /* 0x004fe40003f04270 */
[----:B---3--:R-:W-:-:S11]  /*13f20*/  SHF.R.S32.HI R10, RZ, 0x1f, R9 ;  /* 0x0000001fff0a7819 */ /* 0x008fd60000011409 */
[----:B------:R-:W-:Y:S05]  /*13f30*/  @P0 BRA `(.L_x_252) ;  /* 0x0000023000000947 */ /* 0x000fea0003800000 */
[----:B------:R-:W2:Y:S01]  /*13f40*/  S2R R5, SR_CTAID.X ;  /* 0x0000000000057919 */ /* 0x000ea20000002500 */
[----:B------:R-:W-:-:S05]  /*13f50*/  MOV R2, c[0x0][0x4e8] ;  /* 0x00013a0000027a02 */ /* 0x000fca0000000f00 */
[----:B------:R-:W-:Y:S01]  /*13f60*/  IMAD R0, R2, c[0x0][0x388], RZ ;  /* 0x0000e20002007a24 */ /* 0x000fe200078e02ff */
[----:B--2---:R-:W-:-:S04]  /*13f70*/  LEA R5, R5, R8, 0x7 ;  /* 0x0000000805057211 */ /* 0x004fc800078e38ff */
[----:B------:R-:W-:-:S13]  /*13f80*/  ISETP.GE.AND P0, PT, R5, R0, PT ;  /* 0x000000000500720c */ /* 0x000fda0003f06270 */
[----:B------:R-:W-:Y:S05]  /*13f90*/  @P0 BRA `(.L_x_252) ;  /* 0x000001d000000947 */ /* 0x000fea0003800000 */
[----:B------:R-:W-:Y:S01]  /*13fa0*/  ISETP.NE.AND P0, PT, R2, 0x1, PT ;  /* 0x000000010200780c */ /* 0x000fe20003f05270 */
[----:B------:R-:W-:Y:S01]  /*13fb0*/  ULDC.64 UR4, c[0x0][0x490] ;  /* 0x0001240000047ab9 */ /* 0x000fe20000000a00 */
[----:B------:R-:W-:Y:S01]  /*13fc0*/  MOV R0, R5 ;  /* 0x0000000500007202 */ /* 0x000fe20000000f00 */
[----:B------:R-:W-:Y:S01]  /*13fd0*/  UIMAD UR10, UR6, UR4, URZ ;  /* 0x00000004060a72a4 */ /* 0x000fe2000f8e023f */
[----:B------:R-:W-:Y:S01]  /*13fe0*/  IMAD R6, R10, c[0x0][0x498], RZ ;  /* 0x000126000a067a24 */ /* 0x000fe200078e02ff */
[----:B------:R-:W-:Y:S02]  /*13ff0*/  UIMAD.WIDE.U32 UR12, UR7, UR4, URZ ;  /* 0x00000004070c72a5 */ /* 0x000fe4000f8e003f */
[----:B------:R-:W-:Y:S01]  /*14000*/  UIMAD UR4, UR7, UR5, UR10 ;  /* 0x00000005070472a4 */ /* 0x000fe2000f8e020a */
[----:B------:R-:W-:-:S03]  /*14010*/  IMAD R6, R9, c[0x0][0x49c], R6 ;  /* 0x0001270009067a24 */ /* 0x000fc600078e0206 */
[----:B------:R-:W-:Y:S01]  /*14020*/  UIADD3 UR4, UR13, UR4, URZ ;  /* 0x000000040d047290 */ /* 0x000fe2000fffe03f */
[----:B------:R-:W-:Y:S01]  /*14030*/  MOV R3, UR13 ;  /* 0x0000000d00037c02 */ /* 0x000fe20008000f00 */
[----:B------:R-:W-:-:S04]  /*14040*/  @P0 IMAD.HI.U32 R2, R5, c[0x0][0x4ec], RZ ;  /* 0x00013b0005020a27 */ /* 0x000fc800078e00ff */
[----:B------:R-:W-:Y:S01]  /*14050*/  IMAD.U32 R3, RZ, RZ, UR4 ;  /* 0x00000004ff037e24 */ /* 0x000fe2000f8e00ff */
[----:B------:R-:W-:Y:S01]  /*14060*/  @P0 SHF.R.U32.HI R0, RZ, c[0x0][0x4f0], R2 ;  /* 0x00013c00ff000a19 */ /* 0x000fe20000011602 */
[----:B------:R-:W-:-:S03]  /*14070*/  IMAD.U32 R2, RZ, RZ, UR12 ;  /* 0x0000000cff027e24 */ /* 0x000fc6000f8e00ff */
[----:B------:R-:W-:Y:S01]  /*14080*/  IADD3 R4, -R0, RZ, RZ ;  /* 0x000000ff00047210 */ /* 0x000fe20007ffe1ff */
[----:B------:R-:W-:Y:S01]  /*14090*/  IMAD.WIDE.U32 R2, R9, c[0x0][0x498], R2 ;  /* 0x0001260009027a25 */ /* 0x000fe200078e0002 */
[----:B------:R-:W-:-:S03]  /*140a0*/  SHF.R.S32.HI R7, RZ, 0x1f, R0 ;  /* 0x0000001fff077819 */ /* 0x000fc60000011400 */
[----:B------:R-:W-:Y:S01]  /*140b0*/  IMAD R4, R4, c[0x0][0x4e8], R5 ;  /* 0x00013a0004047a24 */ /* 0x000fe200078e0205 */
[----:B------:R-:W-:-:S04]  /*140c0*/  IADD3 R2, P0, R0, R2, RZ ;  /* 0x0000000200027210 */ /* 0x000fc80007f1e0ff */
[----:B------:R-:W-:Y:S02]  /*140d0*/  SHF.R.S32.HI R5, RZ, 0x1f, R4 ;  /* 0x0000001fff057819 */ /* 0x000fe40000011404 */
[----:B------:R-:W-:-:S03]  /*140e0*/  IADD3.X R3, R7, R3, R6, P0, !PT ;  /* 0x0000000307037210 */ /* 0x000fc600007fe406 */
[----:B------:R-:W-:Y:S02]  /*140f0*/  IMAD R0, R5, c[0x0][0x488], RZ ;  /* 0x0001220005007a24 */ /* 0x000fe400078e02ff */
[----:B------:R-:W-:-:S04]  /*14100*/  IMAD.WIDE.U32 R2, R4, c[0x0][0x488], R2 ;  /* 0x0001220004027a25 */ /* 0x000fc800078e0002 */
[----:B------:R-:W-:Y:S01]  /*14110*/  IMAD R0, R4, c[0x0][0x48c], R0 ;  /* 0x0001230004007a24 */ /* 0x000fe200078e0200 */
[----:B------:R-:W-:-:S04]  /*14120*/  LEA R4, P0, R2, c[0x0][0x450], 0x2 ;  /* 0x0001140002047a11 */ /* 0x000fc800078010ff */
[----:B------:R-:W-:-:S04]  /*14130*/  IADD3 R0, R3, R0, RZ ;  /* 0x0000000003007210 */ /* 0x000fc80007ffe0ff */
[----:B------:R-:W-:Y:S01]  /*14140*/  LEA.HI.X R5, R2, c[0x0][0x454], R0, 0x2, P0 ;  /* 0x0001150002057a11 */ /* 0x000fe200000f1400 */
[----:B------:R-:W-:-:S05]  /*14150*/  IMAD.MOV.U32 R0, RZ, RZ, -0x800000 ;  /* 0xff800000ff007424 */ /* 0x000fca00078e00ff */
[----:B------:R2:W-:Y:S02]  /*14160*/  STG.E [R4.64], R0 ;  /* 0x0000000004007986 */ /* 0x0005e4000c101908 */
.L_x_252:
[----:B------:R-:W-:Y:S05]  /*14170*/  BSYNC B0 ;  /* 0x0000000000007941 */ /* 0x000fea0003800000 */
.L_x_251:
[----:B------:R-:W3:Y:S01]  /*14180*/  S2R R15, SR_CTAID.X ;  /* 0x00000000000f7919 */ /* 0x000ee20000002500 */
[----:B--2---:R-:W-:Y:S01]  /*14190*/  SHF.R.S32.HI R0, RZ, 0x1f, R8 ;  /* 0x0000001fff007819 */ /* 0x004fe20000011408 */
[----:B------:R-:W-:Y:S01]  /*141a0*/  IMAD.MOV.U32 R14, RZ, RZ, c[0x0][0x4e8] ;  /* 0x00013a00ff0e7624 */ /* 0x000fe200078e00ff */
[----:B------:R-:W-:Y:S01]  /*141b0*/  ULDC.64 UR4, c[0x0][0x3e8] ;  /* 0x0000fa0000047ab9 */ /* 0x000fe20000000a00 */
[----:B------:R-:W-:Y:S01]  /*141c0*/  IMAD R7, R10, c[0x0][0x3f0], RZ ;  /* 0x0000fc000a077a24 */ /* 0x000fe200078e02ff */
[----:B------:R-:W-:Y:S01]  /*141d0*/  LEA.HI R0, R0, R8, RZ, 0x2 ;  /* 0x0000000800007211 */ /* 0x000fe200078f10ff */
[----:B------:R-:W-:Y:S01]  /*141e0*/  UIMAD UR6, UR6, UR4, URZ ;  /* 0x00000004060672a4 */ /* 0x000fe2000f8e023f */
[----:B------:R-:W-:Y:S01]  /*141f0*/  ISETP.NE.AND P0, PT, R14, 0x1, PT ;  /* 0x000000010e00780c */ /* 0x000fe20003f05270 */
[----:B------:R-:W-:Y:S01]  /*14200*/  UIMAD.WIDE.U32 UR10, UR7, UR4, URZ ;  /* 0x00000004070a72a5 */ /* 0x000fe2000f8e003f */
[----:B------:R-:W-:Y:S01]  /*14210*/  LOP3.LUT R2, R0, 0xfffffffc, RZ, 0xc0, !PT ;  /* 0xfffffffc00027812 */ /* 0x000fe200078ec0ff */
[----:B------:R-:W-:Y:S01]  /*14220*/  UIMAD UR4, UR7, UR5, UR6 ;  /* 0x00000005070472a4 */ /* 0x000fe2000f8e0206 */
[----:B------:R-:W-:Y:S01]  /*14230*/  SHF.R.S32.HI R11, RZ, 0x2, R0 ;  /* 0x00000002ff0b7819 */ /* 0x000fe20000011400 */
[----:B------:R-:W-:Y:S01]  /*14240*/  IMAD R7, R9, c[0x0][0x3f4], R7 ;  /* 0x0000fd0009077a24 */ /* 0x000fe200078e0207 */
[----:B------:R-:W-:Y:S01]  /*14250*/  BSSY B0, `(.L_x_253) ;  /* 0x0000033000007945 */ /* 0x000fe20003800000 */
[----:B------:R-:W-:Y:S01]  /*14260*/  IMAD.IADD R8, R8, 0x1, -R2 ;  /* 0x0000000108087824 */ /* 0x000fe200078e0a02 */
[----:B------:R-:W-:Y:S01]  /*14270*/  UIADD3 UR4, UR11, UR4, URZ ;  /* 0x000000040b047290 */ /* 0x000fe2000fffe03f */
[----:B------:R-:W-:Y:S01]  /*14280*/  IMAD.U32 R3, RZ, RZ, UR11 ;  /* 0x0000000bff037e24 */ /* 0x000fe2000f8e00ff */
[----:B------:R-:W-:Y:S01]  /*14290*/  MOV R2, UR10 ;  /* 0x0000000a00027c02 */ /* 0x000fe20008000f00 */
[----:B------:R-:W-:Y:S01]  /*142a0*/  IMAD R14, R14, c[0x0][0x388], RZ ;  /* 0x0000e2000e0e7a24 */ /* 0x000fe200078e02ff */
[----:B------:R-:W-:-:S02]  /*142b0*/  LEA R0, R8, R11, 0x5 ;  /* 0x0000000b08007211 */ /* 0x000fc400078e28ff */
[----:B------:R-:W-:-:S03]  /*142c0*/  MOV R3, UR4 ;  /* 0x0000000400037c02 */ /* 0x000fc60008000f00 */
[C---:B---3--:R-:W-:Y:S01]  /*142d0*/  IMAD R4, R15.reuse, 0x80, R0 ;  /* 0x000000800f047824 */ /* 0x048fe200078e0200 */
[----:B------:R-:W-:Y:S01]  /*142e0*/  LEA R11, R15, R11, 0x7 ;  /* 0x0000000b0f0b7211 */ /* 0x000fe200078e38ff */
[----:B------:R-:W-:-:S04]  /*142f0*/  IMAD.WIDE.U32 R2, R9, c[0x0][0x3f0], R2 ;  /* 0x0000fc0009027a25 */ /* 0x000fc800078e0002 */
[----:B------:R-:W-:-:S04]  /*14300*/  @P0 IMAD.HI.U32 R5, R4, c[0x0][0x4ec], RZ ;  /* 0x00013b0004050a27 */ /* 0x000fc800078e00ff */
[----:B------:R-:W-:Y:S01]  /*14310*/  IMAD.MOV.U32 R0, RZ, RZ, R4 ;  /* 0x000000ffff007224 */ /* 0x000fe200078e0004 */
[----:B------:R-:W-:Y:S01]  /*14320*/  @P0 SHF.R.U32.HI R0, RZ, c[0x0][0x4f0], R5 ;  /* 0x00013c00ff000a19 */ /* 0x000fe20000011605 */
[----:B------:R-:W-:-:S03]  /*14330*/  IMAD.IADD R3, R3, 0x1, R7 ;  /* 0x0000000103037824 */ /* 0x000fc600078e0207 */
[----:B------:R-:W-:Y:S01]  /*14340*/  SHF.R.S32.HI R6, RZ, 0x1f, R0 ;  /* 0x0000001fff067819 */ /* 0x000fe20000011400 */
[C---:B------:R-:W-:Y:S01]  /*14350*/  IMAD.WIDE.U32 R2, R0.reuse, c[0x0][0x3e0], R2 ;  /* 0x0000f80000027a25 */ /* 0x040fe200078e0002 */
[----:B------:R-:W-:-:S03]  /*14360*/  IADD3 R5, -R0, RZ, RZ ;  /* 0x000000ff00057210 */ /* 0x000fc60007ffe1ff */
[----:B------:R-:W-:Y:S02]  /*14370*/  IMAD R6, R6, c[0x0][0x3e0], RZ ;  /* 0x0000f80006067a24 */ /* 0x000fe400078e02ff */
[----:B------:R-:W-:Y:S02]  /*14380*/  IMAD R5, R5, c[0x0][0x4e8], R4 ;  /* 0x00013a0005057a24 */ /* 0x000fe400078e0204 */
[----:B------:R-:W-:-:S03]  /*14390*/  IMAD R0, R0, c[0x0][0x3e4], R6 ;  /* 0x0000f90000007a24 */ /* 0x000fc600078e0206 */
[----:B------:R-:W-:Y:S02]  /*143a0*/  SHF.R.S32.HI R4, RZ, 0x1f, R5 ;  /* 0x0000001fff047819 */ /* 0x000fe40000011405 */
[----:B------:R-:W-:-:S03]  /*143b0*/  IADD3 R3, R3, R0, RZ ;  /* 0x0000000003037210 */ /* 0x000fc60007ffe0ff */
[----:B------:R-:W-:Y:S02]  /*143c0*/  IMAD R0, R4, c[0x0][0x3d8], RZ ;  /* 0x0000f60004007a24 */ /* 0x000fe400078e02ff */
[----:B------:R-:W-:-:S04]  /*143d0*/  IMAD.WIDE.U32 R2, R5, c[0x0][0x3d8], R2 ;  /* 0x0000f60005027a25 */ /* 0x000fc800078e0002 */
[----:B------:R-:W-:Y:S01]  /*143e0*/  IMAD R0, R5, c[0x0][0x3dc], R0 ;  /* 0x0000f70005007a24 */ /* 0x000fe200078e0200 */
[----:B------:R-:W-:-:S03]  /*143f0*/  LEA R13, P0, R2, c[0x0][0x380], 0x1 ;  /* 0x0000e000020d7a11 */ /* 0x000fc600078008ff */
[----:B------:R-:W-:-:S05]  /*14400*/  IMAD.IADD R0, R3, 0x1, R0 ;  /* 0x0000000103007824 */ /* 0x000fca00078e0200 */
[----:B------:R-:W-:Y:S02]  /*14410*/  LEA.HI.X R12, R2, c[0x0][0x384], R0, 0x1, P0 ;  /* 0x0000e100020c7a11 */ /* 0x000fe400000f0c00 */
[----:B------:R-:W-:Y:S01]  /*14420*/  ISETP.GE.AND P0, PT, R11, R14, PT ;  /* 0x0000000e0b00720c */ /* 0x000fe20003f06270 */
[----:B------:R2:W3:Y:S01]  /*14430*/  SHFL.IDX PT, R2, R13, RZ, 0x1c1f ;  /* 0x001c1fff0d027589 */ /* 0x0004e200000e0000 */
[----:B------:R-:W-:-:S03]  /*14440*/  SHF.L.U32 R0, R8, 0x3, RZ ;  /* 0x0000000308007819 */ /* 0x000fc600000006ff */
[----:B------:R2:W4:Y:S01]  /*14450*/  SHFL.IDX PT, R3, R12, RZ, 0x1c1f ;  /* 0x001c1fff0c037589 */ /* 0x00052200000e0000 */
        /* <DEDUP_REMOVED lines=18> */
.L_x_254:
[----:B------:R-:W-:Y:S05]  /*14580*/  BSYNC B0 ;  /* 0x0000000000007941 */ /* 0x000fea0003800000 */
.L_x_253:
[----:B---3--:R-:W-:Y:S01]  /*14590*/  IADD3 R4, R11, 0x20, RZ ;  /* 0x000000200b047810 */ /* 0x008fe20007ffe0ff */
[----:B----4-:R3:W4:Y:S01]  /*145a0*/  SHFL.IDX PT, R3, R12, 0x1, 0x1c1f ;  /* 0x003c1f000c037f89 */ /* 0x01072200000e0000 */
[----:B------:R-:W-:Y:S02]  /*145b0*/  BSSY B0, `(.L_x_255) ;  /* 0x0000013000007945 */ /* 0x000fe40003800000 */
[----:B------:R-:W-:Y:S01]  /*145c0*/  ISETP.GE.AND P0, PT, R4, R14, PT ;  /* 0x0000000e0400720c */ /* 0x000fe20003f06270 */
[----:B------:R3:W1:-:S12]  /*145d0*/  SHFL.IDX PT, R2, R13, 0x1, 0x1c1f ;  /* 0x003c1f000d027f89 */ /* 0x00065800000e0000 */
        /* <DEDUP_REMOVED lines=16> */
.L_x_256:
[----:B------:R-:W-:Y:S05]  /*146e0*/  BSYNC B0 ;  /* 0x0000000000007941 */ /* 0x000fea0003800000 */
.L_x_255:
[----:B-1----:R-:W-:Y:S01]  /*146f0*/  IADD3 R4, R11, 0x40, RZ ;  /* 0x000000400b047810 */ /* 0x002fe20007ffe0ff */
[----:B----4-:R1:W4:Y:S01]  /*14700*/  SHFL.IDX PT, R3, R12, 0x2, 0x1c1f ;  /* 0x005c1f000c037f89 */ /* 0x01032200000e0000 */
[----:B------:R-:W-:Y:S02]  /*14710*/  BSSY B0, `(.L_x_257) ;  /* 0x0000013000007945 */ /* 0x000fe40003800000 */
[----:B------:R-:W-:Y:S01]  /*14720*/  ISETP.GE.AND P0, PT, R4, R14, PT ;  /* 0x0000000e0400720c */ /* 0x000fe20003f06270 */
[----:B------:R1:W2:-:S12]  /*14730*/  SHFL.IDX PT, R2, R13, 0x2, 0x1c1f ;  /* 0x005c1f000d027f89 */ /* 0x00029800000e0000 */
[----:B------:R-:W-:Y:S05]  /*14740*/  @P0 BRA `(.L_x_258) ;  /* 0x000000f000000947 */ /* 0x000fea0003800000 */
[----:B------:R-:W-:Y:S02]  /*14750*/  ISETP.GE.AND P1, PT, R9, c[0x0][0x3c8], PT ;  /* 0x0000f20009007a0c */ /* 0x000fe40003f26270 */
[----:B------:R-:W-:Y:S02]  /*14760*/  ISETP.GE.AND P0, PT, R10, c[0x0][0x3c8], PT ;  /* 0x0000f2000a007a0c */ /* 0x000fe40003f06270 */
[----:B------:R-:W-:-:S09]  /*14770*/  ISETP.GE.AND P2, PT, R0, c[0x0][0x3c8], PT ;  /* 0x0000f20000007a0c */ /* 0x000fd20003f46270 */
[----:B------:R-:W-:Y:S02]  /*14780*/  @!P1 SHF.R.S32.HI R5, RZ, 0x1f, R9 ;  /* 0x0000001fff059819 */ /* 0x000fe40000011409 */
[----:B------:R-:W-:Y:S02]  /*14790*/  @!P0 SHF.R.S32.HI R4, RZ, 0x1f, R10 ;  /* 0x0000001fff048819 */ /* 0x000fe4000001140a */
[----:B------:R-:W-:Y:S01]  /*147a0*/  @!P1 LEA.HI R5, R5, R9, RZ, 0x3 ;  /* 0x0000000905059211 */ /* 0x000fe200078f18ff */
[--C-:B--2-4-:R-:W-:Y:S01]  /*147b0*/  @!P2 IMAD.WIDE R6, R0, 0x2, R2.reuse ;  /* 0x000000020006a825 */ /* 0x114fe200078e0202 */
        /* <DEDUP_REMOVED lines=8> */
.L_x_258:
[----:B------:R-:W-:Y:S05]  /*14840*/  BSYNC B0 ;  /* 0x0000000000007941 */ /* 0x000fea0003800000 */
.L_x_257:
[----:B--2---:R-:W-:Y:S01]  /*14850*/  IADD3 R4, R11, 0x60, RZ ;  /* 0x000000600b047810 */ /* 0x004fe20007ffe0ff */
[----:B----4-:R2:W4:Y:S03]  /*14860*/  SHFL.IDX PT, R3, R12, 0x3, 0x1c1f ;  /* 0x007c1f000c037f89 */ /* 0x01052600000e0000 */
[----:B------:R-:W-:Y:S01]  /*14870*/  ISETP.GE.AND P0, PT, R4, R14, PT ;  /* 0x0000000e0400720c */ /* 0x000fe20003f06270 */
[----:B------:R2:W1:-:S12]  /*14880*/  SHFL.IDX PT, R2, R13, 0x3, 0x1c1f ;  /* 0x007c1f000d027f89 */ /* 0x00045800000e0000 */
[----:B------:R-:W-:Y:S05]  /*14890*/  @P0 EXIT ;  /* 0x000000000000094d */ /* 0x000fea0003800000 */
[----:B------:R-:W-:Y:S02]  /*148a0*/  ISETP.GE.AND P0, PT, R9, c[0x0][0x3c8], PT ;  /* 0x0000f20009007a0c */ /* 0x000fe40003f06270 */
[----:B------:R-:W-:-:S11]  /*148b0*/  ISETP.GE.AND P1, PT, R0, c[0x0][0x3c8], PT ;  /* 0x0000f20000007a0c */ /* 0x000fd60003f26270 */
[----:B------:R-:W-:Y:S02]  /*148c0*/  @!P0 SHF.R.S32.HI R4, RZ, 0x1f, R9 ;  /* 0x0000001fff048819 */ /* 0x000fe40000011409 */
[----:B-1--4-:R-:W-:Y:S02]  /*148d0*/  @!P1 IMAD.WIDE R6, R0, 0x2, R2 ;  /* 0x0000000200069825 */ /* 0x012fe400078e0202 */
        /* <DEDUP_REMOVED lines=13> */
.L_x_170:
[----:B------:R-:W-:Y:S02]  /*149b0*/  MOV R3, R28 ;  /* 0x0000001c00037202 */ /* 0x000fe40000000f00 */
[----:B------:R-:W-:Y:S02]  /*149c0*/  MOV R2, 0x149e0 ;  /* 0x000149e000027802 */ /* 0x000fe40000000f00 */
[----:B------:R-:W-:Y:S05]  /*149d0*/  CALL.REL.NOINC `($__internal_0_$__cuda_sm70_shflsync_idx_p) ;  /* 0x000001e000007944 */ /* 0x000fea0003c00000 */
[----:B------:R-:W-:Y:S01]  /*149e0*/  IMAD.MOV.U32 R6, RZ, RZ, R7 ;  /* 0x000000ffff067224 */ /* 0x000fe200078e0007 */
[----:B------:R-:W-:Y:S02]  /*149f0*/  MOV R3, R30 ;  /* 0x0000001e00037202 */ /* 0x000fe40000000f00 */
[----:B------:R-:W-:Y:S02]  /*14a00*/  MOV R2, 0x14a20 ;  /* 0x00014a2000027802 */ /* 0x000fe40000000f00 */
[----:B------:R-:W-:Y:S05]  /*14a10*/  CALL.REL.NOINC `($__internal_0_$__cuda_sm70_shflsync_idx_p) ;  /* 0x000001a000007944 */ /* 0x000fea0003c00000 */
[----:B------:R-:W-:Y:S01]  /*14a20*/  MOV R2, R7 ;  /* 0x0000000700027202 */ /* 0x000fe20000000f00 */
[----:B------:R-:W-:Y:S05]  /*14a30*/  BRA `(.L_x_259) ;  /* 0xfffed24000007947 */ /* 0x000fea000383ffff */
.L_x_194:
[----:B------:R-:W-:Y:S02]  /*14a40*/  MOV R2, 0x14a60 ;  /* 0x00014a6000027802 */ /* 0x000fe40000000f00 */
[----:B--2---:R-:W-:Y:S05]  /*14a50*/  CALL.REL.NOINC `($__internal_0_$__cuda_sm70_shflsync_idx_p) ;  /* 0x0000016000007944 */ /* 0x004fea0003c00000 */
[----:B------:R-:W-:Y:S01]  /*14a60*/  MOV R3, R10 ;  /* 0x0000000a00037202 */ /* 0x000fe20000000f00 */
[----:B------:R-:W-:Y:S01]  /*14a70*/  IMAD.MOV.U32 R4, RZ, RZ, R7 ;  /* 0x000000ffff047224 */ /* 0x000fe200078e0007 */
[----:B------:R-:W-:Y:S02]  /*14a80*/  MOV R2, 0x14aa0 ;  /* 0x00014aa000027802 */ /* 0x000fe40000000f00 */
[----:B------:R-:W-:Y:S05]  /*14a90*/  CALL.REL.NOINC `($__internal_0_$__cuda_sm70_shflsync_idx_p) ;  /* 0x0000012000007944 */ /* 0x000fea0003c00000 */
[----:B------:R-:W-:Y:S01]  /*14aa0*/  MOV R0, R7 ;  /* 0x0000000700007202 */ /* 0x000fe20000000f00 */
[----:B------:R-:W-:-:S05]  /*14ab0*/  BRA `(.L_x_260) ;  /* 0xffff15d000007947 */ /* 0x000fca000383ffff */
.L_x_219:
        /* <DEDUP_REMOVED lines=8> */
.L_x_225:
[----:B------:R-:W-:Y:S02]  /*14b40*/  MOV R2, 0x14b60 ;  /* 0x00014b6000027802 */ /* 0x000fe40000000f00 */
[----:B----4-:R-:W-:Y:S05]  /*14b50*/  CALL.REL.NOINC `($__internal_0_$__cuda_sm70_shflsync_idx_p) ;  /* 0x0000006000007944 */ /* 0x010fea0003c00000 */
[----:B------:R-:W-:Y:S01]  /*14b60*/  MOV R3, R10 ;  /* 0x0000000a00037202 */ /* 0x000fe20000000f00 */
[----:B------:R-:W-:Y:S01]  /*14b70*/  IMAD.MOV.U32 R4, RZ, RZ, R7 ;  /* 0x000000ffff047224 */ /* 0x000fe200078e0007 */
[----:B------:R-:W-:Y:S02]  /*14b80*/  MOV R2, 0x14ba0 ;  /* 0x00014ba000027802 */ /* 0x000fe40000000f00 */
[----:B------:R-:W-:Y:S05]  /*14b90*/  CALL.REL.NOINC `($__internal_0_$__cuda_sm70_shflsync_idx_p) ;  /* 0x0000002000007944 */ /* 0x000fea0003c00000 */
[----:B------:R-:W-:Y:S01]  /*14ba0*/  MOV R0, R7 ;  /* 0x0000000700007202 */ /* 0x000fe20000000f00 */
[----:B------:R-:W-:-:S05]  /*14bb0*/  BRA `(.L_x_262) ;  /* 0xffff912000007947 */ /* 0x000fca000383ffff */
        .weak           $__internal_0_$__cuda_sm70_shflsync_idx_p
        .type           $__internal_0_$__cuda_sm70_shflsync_idx_p,@function
        .size           $__internal_0_$__cuda_sm70_shflsync_idx_p,(.L_x_858 - $__internal_0_$__cuda_sm70_shflsync_idx_p)
$__internal_0_$__cuda_sm70_shflsync_idx_p:
[----:B------:R-:W-:Y:S01]  /*14bc0*/  MOV R7, 0x1 ;  /* 0x0000000100077802 */ /* 0x000fe20000000f00 */
[----:B------:R-:W-:-:S02]  /*14bd0*/  IMAD.MOV.U32 R25, RZ, RZ, -0x1 ;  /* 0xffffffffff197424 */ /* 0x000fc400078e00ff */
[----:B------:R-:W-:Y:S02]  /*14be0*/  IMAD.MOV.U32 R24, RZ, RZ, 0x1c1f ;  /* 0x00001c1fff187424 */ /* 0x000fe400078e00ff */
[----:B------:R-:W-:Y:S04]  /*14bf0*/  WARPSYNC R25 ;  /* 0x0000001900007348 */ /* 0x000fe80003800000 */
[----:B------:R1:W2:Y:S02]  /*14c00*/  SHFL.IDX PT, R7, R3, R7, R24 ;  /* 0x0000000703077389 */ /* 0x0002a400000e0018 */
[----:B-1----:R-:W-:-:S04]  /*14c10*/  MOV R3, 0x0 ;  /* 0x0000000000037802 */ /* 0x002fc80000000f00 */
[----:B--2---:R-:W-:Y:S05]  /*14c20*/  RET.REL.NODEC R2 `(_ZN7cutlass13device_kernelIN5flash19enable_sm80_to_sm89INS1_16FlashAttnFwdSm80INS1_25CollectiveMainloopFwdSm80ILi4ELi1ELb0EN4cute5tupleIJNS5_1CILi128EEENS7_ILi48EEENS7_ILi96EEEEEELi96ENS_10bfloat16_tEfNS_4arch4Sm80ELb0ELb1ELb1ELb0ELb1ELb0ELb1ELb0EEENS1_21CollectiveEpilogueFwdINS6_IJS8_SA_S9_EEENS6_IJNS7_ILi1EEESI_SI_EEESC_SE_Li128ELb0ELb1ELb0ELb0EEENS1_19SingleTileSchedulerILb0ELb0ELb1ELi128EEEEEEEEEvNT_6ParamsE) ;  /* 0xfffeb3d002007950 */ /* 0x004fea0003c3ffff */
.L_x_263:
        /* <DEDUP_REMOVED lines=13> */
.L_x_858:


//--------------------- .text._ZN7cutlass13device_kernelIN5flash19enable_sm80_to_sm89INS1_16FlashAttnFwdSm80INS1_25CollectiveMainloopFwdSm80ILi4ELi1ELb0EN4cute5tupleIJNS5_1CILi128EEENS7_ILi48EEENS7_ILi96EEEEEELi96ENS_10bfloat16_tEfNS_4arch4Sm80ELb0ELb1ELb1ELb1ELb1ELb0ELb1ELb0EEENS1_21CollectiveEpilogueFwdINS6_IJS8_SA_S9_EEENS6_IJNS7_ILi1EEESI_SI_EEESC_SE_Li128ELb1ELb1ELb0ELb0EEENS1_19SingleTileSchedulerILb1ELb0ELb1ELi128EEEEEEEEEvNT_6ParamsE --------------------------
	.section	.text._ZN7cutlass13device_kernelIN5flash19enable_sm80_to_sm89INS1_16FlashAttnFwdSm80INS1_25CollectiveMainloopFwdSm80ILi4ELi1ELb0EN4cute5tupleIJNS5_1CILi128EEENS7_ILi48EEENS7_ILi96EEEEEELi96ENS_10bfloat16_tEfNS_4arch4Sm80ELb0ELb1ELb1ELb1ELb1ELb0ELb1ELb0EEENS1_21CollectiveEpilogueFwdINS6_IJS8_SA_S9_EEENS6_IJNS7_ILi1EEESI_SI_EEESC_SE_Li128ELb1ELb1ELb0ELb0EEENS1_19SingleTileSchedulerILb1ELb0ELb1ELi128EEEEEEEEEvNT_6ParamsE,"ax",@progbits
	.sectioninfo	@"SHI_REGISTERS=255"
	.align	128
.text._ZN7cutlass13device_kernelIN5flash19enable_sm80_to_sm89INS1_16FlashAttnFwdSm80INS1_25CollectiveMainloopFwdSm80ILi4ELi1ELb0EN4cute5tupleIJNS5_1CILi128EEENS7_ILi48EEENS7_ILi96EEEEEELi96ENS_10bfloat16_tEfNS_4arch4Sm80ELb0ELb1ELb1ELb1ELb1ELb0ELb1ELb0EEENS1_21CollectiveEpilogueFwdINS6_IJS8_SA_S9_EEENS6_IJNS7_ILi1EEESI_SI_EEESC_SE_Li128ELb1ELb1ELb0ELb0EEENS1_19SingleTileSchedulerILb1ELb0ELb1ELi128EEEEEEEEEvNT_6ParamsE:
        .type           _ZN7cutlass13device_kernelIN5flash19enable_sm80_to_sm89INS1_16FlashAttnFwdSm80INS1_25CollectiveMainloopFwdSm80ILi4ELi1ELb0EN4cute5tupleIJNS5_1CILi128EEENS7_ILi48EEENS7_ILi96EEEEEELi96ENS_10bfloat16_tEfNS_4arch4Sm80ELb0ELb1ELb1ELb1ELb1ELb0ELb1ELb0EEENS1_21CollectiveEpilogueFwdINS6_IJS8_SA_S9_EEENS6_IJNS7_ILi1EEESI_SI_EEESC_SE_Li128ELb1ELb1ELb0ELb0EEENS1_19SingleTileSchedulerILb1ELb0ELb1ELi128EEEEEEEEEvNT_6ParamsE,@function
        .size           _ZN7cutlass13device_kernelIN5flash19enable_sm80_to_sm89INS1_16FlashAttnFwdSm80INS1_25CollectiveMainloopFwdSm80ILi4ELi1ELb0EN4cute5tupleIJNS5_1CILi128EEENS7_ILi48EEENS7_ILi96EEEEEELi96ENS_10bfloat16_tEfNS_4arch4Sm80ELb0ELb1ELb1ELb1ELb1ELb0ELb1ELb0EEENS1_21CollectiveEpilogueFwdINS6_IJS8_SA_S9_EEENS6_IJNS7_ILi1EEESI_SI_EEESC_SE_Li128ELb1ELb1ELb0ELb0EEENS1_19SingleTileSchedulerILb1ELb0ELb1ELi128EEEEEEEEEvNT_6ParamsE,(.L_x_860 - _ZN7cutlass13device_kernelIN5flash19enable_sm80_to_sm89INS1_16FlashAttnFwdSm80INS1_25CollectiveMainloopFwdSm80ILi4ELi1ELb0EN4cute5tupleIJNS5_1CILi128EEENS7_ILi48EEENS7_ILi96EEEEEELi96ENS_10bfloat16_tEfNS_4arch4Sm80ELb0ELb1ELb1ELb1ELb1ELb0ELb1ELb0EEENS1_21CollectiveEpilogueFwdINS6_IJS8_SA_S9_EEENS6_IJNS7_ILi1EEESI_SI_EEESC_SE_Li128ELb1ELb1ELb0ELb0EEENS1_19SingleTileSchedulerILb1ELb0ELb1ELi128EEEEEEEEEvNT_6ParamsE)
        .other          _ZN7cutlass13device_kernelIN5flash19enable_sm80_to_sm89INS1_16FlashAttnFwdSm80INS1_25CollectiveMainloopFwdSm80ILi4ELi1ELb0EN4cute5tupleIJNS5_1CILi128EEENS7_ILi48EEENS7_ILi96EEEEEELi96ENS_10bfloat16_tEfNS_4arch4Sm80ELb0ELb1ELb1ELb1ELb1ELb0ELb1ELb0EEENS1_21CollectiveEpilogueFwdINS6_IJS8_SA_S9_EEENS6_IJNS7_ILi1EEESI_SI_EEESC_SE_Li128ELb1ELb1ELb0ELb0EEENS1_19SingleTileSchedulerILb1ELb0ELb1ELi128EEEEEEEEEvNT_6ParamsE,@"STO_CUDA_ENTRY STV_DEFAULT"
_ZN7cutlass13device_kernelIN5flash19enable_sm80_to_sm89INS1_16FlashAttnFwdSm80INS1_25CollectiveMainloopFwdSm80ILi4ELi1ELb0EN4cute5tupleIJNS5_1CILi128EEENS7_ILi48EEENS7_ILi96EEEEEELi96ENS_10bfloat16_tEfNS_4arch4Sm80ELb0ELb1ELb1ELb1ELb1ELb0ELb1ELb0EEENS1_21CollectiveEpilogueFwdINS6_IJS8_SA_S9_EEENS6_IJNS7_ILi1EEESI_SI_EEESC_SE_Li128ELb1ELb1ELb0ELb0EEENS1_19SingleTileSchedulerILb1ELb0ELb1ELi128EEEEEEEEEvNT_6ParamsE:
[----:B------:R-:W-:Y:S02]  /*0000*/  MOV R1, c[0x0][0x28] ;  /* 0x00000a0000017a02 */ /* 0x000fe40000000f00 */
[----:B------:R-:W1:Y:S01]  /*0010*/  S2R R48, SR_TID.X ;  /* 0x0000000000307919 */ /* 0x000e620000002100 */
[----:B------:R-:W-:Y:S01]  /*0020*/  IMAD.MOV.U32 R10, RZ, RZ, 0x4 ;  /* 0x00000004ff0a7424 */ /* 0x000fe200078e00ff */
[----:B------:R-:W2:Y:S01]  /*0030*/  S2UR UR4, SR_CTAID.X ;  /* 0x00000000000479c3 */ /* 0x000ea20000002500 */
[----:B------:R-:W-:Y:S01]  /*0040*/  ULDC.64 UR6, c[0x0][0x118] ;  /* 0x0000460000067ab9 */ /* 0x000fe20000000a00 */
[----:B------:R-:W3:Y:S01]  /*0050*/  S2R R5, SR_CTAID.Z ;  /* 0x0000000000057919 */ /* 0x000ee20000002700 */
[----:B------:R-:W-:Y:S02]  /*0060*/  IADD3 R1, R1, -0x48, RZ ;  /* 0xffffffb801017810 */ /* 0x000fe40007ffe0ff */
[----:B-1----:R-:W-:Y:S01]  /*0070*/  SHF.R.U32.HI R0, RZ, 0x5, R48 ;  /* 0x00000005ff007819 */ /* 0x002fe20000011630 */
[----:B---3--:R-:W-:-:S05]  /*0080*/  IMAD.WIDE R2, R5, R10, c[0x0][0x568] ;  /* 0x00015a0005027625 */ /* 0x008fca00078e020a */
[----:B------:R-:W1:Y:S02]  /*0090*/  SHFL.IDX PT, R0, R0, RZ, 0x1f ;  /* 0x00001fff00007589 */ /* 0x000e6400000e0000 */
[----:B-1----:R-:W-:-:S13]  /*00a0*/  ISETP.NE.AND P0, PT, R0, RZ, PT ;  /* 0x000000ff0000720c */ /* 0x002fda0003f05270 */
[----:B--2---:R-:W-:Y:S05]  /*00b0*/  @!P0 BRA `(.L_x_264) ;  /* 0x0000015000008947 */ /* 0x004fea0003800000 */
[----:B------:R-:W-:-:S04]  /*00c0*/  ISETP.NE.U32.AND P0, PT, RZ, c[0x0][0x568], PT ;  /* 0x00015a00ff007a0c */ /* 0x000fc80003f05070 */
[----:B------:R-:W-:-:S13]  /*00d0*/  ISETP.NE.AND.EX P0, PT, RZ, c[0x0][0x56c], PT, P0 ;  /* 0x00015b00ff007a0c */ /* 0x000fda0003f05300 */
[----:B------:R-:W-:Y:S05]  /*00e0*/  @!P0 BRA `(.L_x_265) ;  /* 0x0000002000008947 */ /* 0x000fea0003800000 */
[----:B------:R1:W5:Y:S01]  /*00f0*/  LDG.E R0, [R2.64] ;  /* 0x0000000602007981 */ /* 0x000362000c1e1900 */
[----:B------:R-:W-:Y:S05]  /*0100*/  BRA `(.L_x_266) ;  /* 0x0000009000007947 */ /* 0x000fea0003800000 */
.L_x_265:
        /* <DEDUP_REMOVED lines=8> */
.L_x_267:
[----:B------:R-:W-:-:S04]  /*0190*/  MOV R0, c[0x0][0x54c] ;  /* 0x0001530000007a02 */ /* 0x000fc80000000f00 */
.L_x_266:
[----:B------:R-:W-:Y:S01]  /*01a0*/  USHF.L.U32 UR4, UR4, 0x7, URZ ;  /* 0x0000000704047899 */ /* 0x000fe2000800063f */
[----:B-----5:R-:W-:-:S05]  /*01b0*/  IMAD R0, R0, c[0x0][0x548], RZ ;  /* 0x0001520000007a24 */ /* 0x020fca00078e02ff */
[----:B------:R-:W-:-:S04]  /*01c0*/  MOV R8, UR4 ;  /* 0x0000000400087c02 */ /* 0x000fc80008000f00 */
[----:B------:R-:W-:-:S04]  /*01d0*/  ISETP.GE.AND P0, PT, R8, R0, PT ;  /* 0x000000000800720c */ /* 0x000fc80003f06270 */
[----:B------:R-:W-:-:S05]  /*01e0*/  SEL R0, R5, 0xffffffff, !P0 ;  /* 0xffffffff05007807 */ /* 0x000fca0004000000 */
[----:B------:R2:W-:Y:S01]  /*01f0*/  STL [R1+0x44], R0 ;  /* 0x0000440001007387 */ /* 0x0005e20000100800 */
[----:B------:R-:W-:Y:S05]  /*0200*/  BRA `(.L_x_268) ;  /* 0x0000014000007947 */ /* 0x000fea0003800000 */
.L_x_264:
[----:B------:R-:W-:-:S04]  /*0210*/  ISETP.NE.U32.AND P0, PT, RZ, c[0x0][0x568], PT ;  /* 0x00015a00ff007a0c */ /* 0x000fc80003f05070 */
[----:B------:R-:W-:-:S13]  /*0220*/  ISETP.NE.AND.EX P0, PT, RZ, c[0x0][0x56c], PT, P0 ;  /* 0x00015b00ff007a0c */ /* 0x000fda0003f05300 */
[----:B------:R-:W-:Y:S05]  /*0230*/  @!P0 BRA `(.L_x_269) ;  /* 0x0000002000008947 */ /* 0x000fea0003800000 */
[----:B------:R1:W5:Y:S01]  /*0240*/  LDG.E R0, [R2.64] ;  /* 0x0000000602007981 */ /* 0x000362000c1e1900 */
[----:B------:R-:W-:Y:S05]  /*0250*/  BRA `(.L_x_270) ;  /* 0x0000009000007947 */ /* 0x000fea0003800000 */
.L_x_269:
        /* <DEDUP_REMOVED lines=8> */
.L_x_271:
[----:B------:R-:W-:-:S04]  /*02e0*/  MOV R0, c[0x0][0x54c] ;  /* 0x0001530000007a02 */ /* 0x000fc80000000f00 */
.L_x_270:
[----:B------:R-:W-:Y:S01]  /*02f0*/  USHF.L.U32 UR4, UR4, 0x7, URZ ;  /* 0x0000000704047899 */ /* 0x000fe2000800063f */
[----:B-----5:R-:W-:-:S05]  /*0300*/  IMAD R0, R0, c[0x0][0x548], RZ ;  /* 0x0001520000007a24 */ /* 0x020fca00078e02ff */
[----:B------:R-:W-:-:S04]  /*0310*/  MOV R8, UR4 ;  /* 0x0000000400087c02 */ /* 0x000fc80008000f00 */
[----:B------:R-:W-:-:S04]  /*0320*/  ISETP.GE.AND P0, PT, R8, R0, PT ;  /* 0x000000000800720c */ /* 0x000fc80003f06270 */
[----:B------:R-:W-:-:S05]  /*0330*/  SEL R0, R5, 0xffffffff, !P0 ;  /* 0xffffffff05007807 */ /* 0x000fca0004000000 */
[----:B------:R2:W-:Y:S04]  /*0340*/  STL [R1+0x44], R0 ;  /* 0x0000440001007387 */ /* 0x0005e80000100800 */
.L_x_268:
[----:B------:R-:W3:Y:S02]  /*0350*/  LDL R52, [R1+0x44] ;  /* 0x0000440001347983 */ /* 0x000ee40000100800 */
[----:B---3--:R-:W-:-:S13]  /*0360*/  ISETP.GE.AND P0, PT, R52, RZ, PT ;  /* 0x000000ff3400720c */ /* 0x008fda0003f06270 */
[----:B------:R-:W-:Y:S05]  /*0370*/  @!P0 EXIT ;  /* 0x000000000000894d */ /* 0x000fea0003800000 */
[----:B------:R-:W-:Y:S01]  /*0380*/  ISETP.NE.U32.AND P0, PT, RZ, c[0x0][0x370], PT ;  /* 0x0000dc00ff007a0c */ /* 0x000fe20003f05070 */
[----:B------:R-:W-:Y:S01]  /*0390*/  IMAD.MOV.U32 R49, RZ, RZ, RZ ;  /* 0x000000ffff317224 */ /* 0x000fe200078e00ff */
[----:B------:R-:W-:Y:S01]  /*03a0*/  ISETP.NE.U32.AND P2, PT, RZ, c[0x0][0x360], PT ;  /* 0x0000d800ff007a0c */ /* 0x000fe20003f45070 */
[----:B------:R-:W-:Y:S01]  /*03b0*/  IMAD.MOV.U32 R9, RZ, RZ, RZ ;  /* 0x000000ffff097224 */ /* 0x000fe200078e00ff */
[----:B------:R-:W-:Y:S01]  /*03c0*/  ISETP.NE.AND.EX P1, PT, RZ, c[0x0][0x374], PT, P0 ;  /* 0x0000dd00ff007a0c */ /* 0x000fe20003f25300 */
[----:B-1----:R-:W-:Y:S01]  /*03d0*/  IMAD.WIDE R2, R52, R10, c[0x0][0x348] ;  /* 0x0000d20034027625 */ /* 0x002fe200078e020a */
[----:B------:R-:W-:Y:S02]  /*03e0*/  ISETP.NE.U32.AND P3, PT, RZ, c[0x0][0x348], PT ;  /* 0x0000d200ff007a0c */ /* 0x000fe40003f65070 */
[----:B------:R-:W-:Y:S01]  /*03f0*/  ISETP.NE.AND.EX P0, PT, RZ, c[0x0][0x364], PT, P2 ;  /* 0x0000d900ff007a0c */ /* 0x000fe20003f05320 */
[----:B------:R-:W-:Y:S01]  /*0400*/  IMAD.MOV.U32 R230, RZ, RZ, c[0x0][0x168] ;  /* 0x00005a00ffe67624 */ /* 0x000fe200078e00ff */
[----:B------:R-:W-:-:S07]  /*0410*/  ISETP.NE.AND.EX P2, PT, RZ, c[0x0][0x34c], PT, P3 ;  /* 0x0000d300ff007a0c */ /* 0x000fce0003f45330 */
[CC--:B------:R-:W-:Y:S01]  /*0420*/  @P1 IMAD.WIDE R6, R52.reuse, R10.reuse, c[0x0][0x370] ;  /* 0x0000dc0034061625 */ /* 0x0c0fe200078e020a */
[----:B------:R-:W1:Y:S01]  /*0430*/  S2R R29, SR_CTAID.Y ;  /* 0x00000000001d7919 */ /* 0x000e620000002600 */
[----:B------:R-:W-:Y:S02]  /*0440*/  ULDC UR5, c[0x0][0x2ac] ;  /* 0x0000ab0000057ab9 */ /* 0x000fe40000000800 */
[----:B------:R-:W-:Y:S01]  /*0450*/  ULDC UR4, c[0x0][0x1d0] ;  /* 0x0000740000047ab9 */ /* 0x000fe20000000800 */
[----:B------:R-:W3:Y:S01]  /*0460*/  @P1 LDG.E R49, [R6.64] ;  /* 0x0000000606311981 */ /* 0x000ee2000c1e1900 */
[----:B------:R-:W-:-:S03]  /*0470*/  @P0 IMAD.WIDE R4, R52, R10, c[0x0][0x360] ;  /* 0x0000d80034040625 */ /* 0x000fc600078e020a */
[----:B------:R4:W5:Y:S01]  /*0480*/  @P2 LDG.E R9, [R2.64] ;  /* 0x0000000602092981 */ /* 0x000962000c1e1900 */
[----:B------:R-:W-:-:S03]  /*0490*/  UIMAD UR4, UR5, UR4, URZ ;  /* 0x00000004050472a4 */ /* 0x000fc6000f8e023f */
[----:B------:R2:W5:Y:S01]  /*04a0*/  @P0 LDG.E R230, [R4.64] ;  /* 0x0000000604e60981 */ /* 0x000562000c1e1900 */
[----:B-1----:R-:W-:Y:S02]  /*04b0*/  SHF.R.S32.HI R61, RZ, 0x1f, R29 ;  /* 0x0000001fff3d7819 */ /* 0x002fe4000001141d */
[----:B--2---:R-:W-:Y:S01]  /*04c0*/  IMAD.U32 R4, RZ, RZ, UR4 ;  /* 0x00000004ff047e24 */ /* 0x004fe2000f8e00ff */
[----:B---3--:R4:W-:Y:S01]  /*04d0*/  STL [R1+0x28], R49 ;  /* 0x0000283101007387 */ /* 0x0089e20000100800 */
[----:B------:R-:W-:Y:S05]  /*04e0*/  @P0 BRA `(.L_x_272) ;  /* 0x0000004000000947 */ /* 0x000fea0003800000 */
[----:B------:R-:W-:Y:S05]  /*04f0*/  @!P2 BRA `(.L_x_272) ;  /* 0x000000300000a947 */ /* 0x000fea0003800000 */
[----:B------:R1:W2:Y:S04]  /*0500*/  LDG.E R0, [R2.64] ;  /* 0x0000000602007981 */ /* 0x0002a8000c1e1900 */
[----:B-1--4-:R-:W2:Y:S02]  /*0510*/  LDG.E R2, [R2.64+0x4] ;  /* 0x0000040602027981 */ /* 0x012ea4000c1e1900 */
[----:B--2--5:R-:W-:-:S02]  /*0520*/  IADD3 R230, -R0, R2, RZ ;  /* 0x0000000200e67210 */ /* 0x024fc40007ffe1ff */
.L_x_272:
[----:B------:R-:W-:-:S04]  /*0530*/  ISETP.NE.U32.AND P0, PT, RZ, c[0x0][0x368], PT ;  /* 0x0000da00ff007a0c */ /* 0x000fc80003f05070 */
[----:B------:R-:W-:-:S13]  /*0540*/  ISETP.NE.AND.EX P0, PT, RZ, c[0x0][0x36c], PT, P0 ;  /* 0x0000db00ff007a0c */ /* 0x000fda0003f05300 */
[----:B------:R-:W-:Y:S05]  /*0550*/  @!P0 BRA `(.L_x_273) ;  /* 0x0000003000008947 */ /* 0x000fea0003800000 */
[----:B----4-:R-:W-:-:S05]  /*0560*/  IMAD.WIDE R2, R52, R10, c[0x0][0x368] ;  /* 0x0000da0034027625 */ /* 0x010fca00078e020a */
[----:B------:R1:W5:Y:S01]  /*0570*/  LDG.E R4, [R2.64] ;  /* 0x0000000602047981 */ /* 0x000362000c1e1900 */
[----:B------:R-:W-:Y:S05]  /*0580*/  BRA `(.L_x_274) ;  /* 0x0000007000007947 */ /* 0x000fea0003800000 */
.L_x_273:
[----:B------:R-:W-:-:S04]  /*0590*/  ISETP.NE.U32.AND P0, PT, RZ, c[0x0][0x350], PT ;  /* 0x0000d400ff007a0c */ /* 0x000fc80003f05070 */
[----:B------:R-:W-:-:S13]  /*05a0*/  ISETP.NE.AND.EX P0, PT, RZ, c[0x0][0x354], PT, P0 ;  /* 0x0000d500ff007a0c */ /* 0x000fda0003f05300 */
[----:B------:R-:W-:Y:S05]  /*05b0*/  @!P0 BRA `(.L_x_274) ;  /* 0x0000004000008947 */ /* 0x000fea0003800000 */
[----:B----4-:R-:W-:-:S05]  /*05c0*/  IMAD.WIDE R2, R52, R10, c[0x0][0x350] ;  /* 0x0000d40034027625 */ /* 0x010fca00078e020a */
[----:B------:R1:W2:Y:S04]  /*05d0*/  LDG.E R4, [R2.64] ;  /* 0x0000000602047981 */ /* 0x0002a8000c1e1900 */
[----:B-1----:R-:W2:Y:S02]  /*05e0*/  LDG.E R2, [R2.64+0x4] ;  /* 0x0000040602027981 */ /* 0x002ea4000c1e1900 */
[----:B--2---:R-:W-:Y:S02]  /*05f0*/  IADD3 R4, -R4, R2, RZ ;  /* 0x0000000204047210 */ /* 0x004fe40007ffe1ff */
.L_x_274:
[----:B------:R-:W-:Y:S01]  /*0600*/  IMAD.MOV.U32 R0, RZ, RZ, c[0x0][0x2c4] ;  /* 0x0000b100ff007624 */ /* 0x000fe200078e00ff */
[----:B------:R-:W-:Y:S01]  /*0610*/  LOP3.LUT R26, R26, 0xffffefff, RZ, 0xc0, !PT ;  /* 0xffffefff1a1a7812 */ /* 0x000fe200078ec0ff */
[----:B------:R-:W-:Y:S02]  /*0620*/  IMAD.MOV.U32 R172, RZ, RZ, R8 ;  /* 0x000000ffffac7224 */ /* 0x000fe400078e0008 */
[----:B------:R-:W-:Y:S01]  /*0630*/  IMAD.MOV.U32 R6, RZ, RZ, c[0x0][0x32c] ;  /* 0x0000cb00ff067624 */ /* 0x000fe200078e00ff */
[----:B------:R-:W-:Y:S01]  /*0640*/  ISETP.NE.AND P3, PT, R0, 0x1, PT ;  /* 0x000000010000780c */ /* 0x000fe20003f65270 */
[----:B-----5:R-:W-:-:S03]  /*0650*/  IMAD.IADD R229, R4, 0x1, -R49 ;  /* 0x0000000104e57824 */ /* 0x020fc600078e0a31 */
[----:B------:R-:W-:Y:S02]  /*0660*/  ISETP.GE.AND P1, PT, R6, 0x1, PT ;  /* 0x000000010600780c */ /* 0x000fe40003f26270 */
[----:B-1--4-:R-:W-:-:S07]  /*0670*/  IADD3 R2, R229, 0x1, -R230 ;  /* 0x00000001e5027810 */ /* 0x012fce0007ffe8e6 */
[----:B------:R-:W-:Y:S02]  /*0680*/  @P3 IADD3 R0, R172, 0x7f, RZ ;  /* 0x0000007fac003810 */ /* 0x000fe40007ffe0ff */
[----:B------:R-:W-:-:S03]  /*0690*/  @P3 LOP3.LUT R26, R26, 0x1000, RZ, 0xfc, !PT ;  /* 0x000010001a1a3812 */ /* 0x000fc600078efcff */
[----:B------:R-:W-:Y:S01]  /*06a0*/  @P3 IMAD.HI.U32 R3, R0, c[0x0][0x2c8], RZ ;  /* 0x0000b20000033a27 */ /* 0x000fe200078e00ff */
[----:B------:R-:W-:Y:S02]  /*06b0*/  IADD3 R0, R8, 0x7f, RZ ;  /* 0x0000007f08007810 */ /* 0x000fe40007ffe0ff */
[----:B------:R-:W-:Y:S02]  /*06c0*/  LOP3.LUT R26, R26, 0xfffffbff, RZ, 0xc0, !PT ;  /* 0xfffffbff1a1a7812 */ /* 0x000fe400078ec0ff */
[----:B------:R-:W-:Y:S02]  /*06d0*/  @P3 SHF.R.U32.HI R0, RZ, c[0x0][0x2cc], R3 ;  /* 0x0000b300ff003a19 */ /* 0x000fe40000011603 */
[----:B------:R-:W-:-:S03]  /*06e0*/  @P1 LOP3.LUT R26, R26, 0x400, RZ, 0xfc, !PT ;  /* 0x000004001a1a1812 */ /* 0x000fc600078efcff */
[----:B------:R-:W-:-:S05]  /*06f0*/  IMAD.IADD R0, R2, 0x1, R0 ;  /* 0x0000000102007824 */ /* 0x000fca00078e0200 */
[----:B------:R-:W-:Y:S01]  /*0700*/  IADD3 R3, R0, c[0x0][0x328], RZ ;  /* 0x0000ca0000037a10 */ /* 0x000fe20007ffe0ff */
[----:B------:R-:W-:Y:S05]  /*0710*/  @!P1 BRA `(.L_x_275) ;  /* 0x000000e000009947 */ /* 0x000fea0003800000 */
[C---:B------:R-:W-:Y:S02]  /*0720*/  ISETP.GT.AND P0, PT, R0.reuse, RZ, PT ;  /* 0x000000ff0000720c */ /* 0x040fe40003f04270 */
[----:B------:R-:W-:-:S11]  /*0730*/  IADD3 R2, R0, -0x1, RZ ;  /* 0xffffffff00027810 */ /* 0x000fd60007ffe0ff */
[----:B------:R-:W-:Y:S05]  /*0740*/  @P0 BRA `(.L_x_276) ;  /* 0x0000006000000947 */ /* 0x000fea0003800000 */
[----:B------:R-:W-:Y:S01]  /*0750*/  ISETP.NE.AND P0, PT, R6, 0x1, PT ;  /* 0x000000010600780c */ /* 0x000fe20003f05270 */
[----:B------:R-:W-:-:S12]  /*0760*/  IMAD.MOV R0, RZ, RZ, -R0 ;  /* 0x000000ffff007224 */ /* 0x000fd800078e0a00 */
[----:B------:R-:W-:-:S05]  /*0770*/  @P0 IMAD.HI.U32 R2, R0, c[0x0][0x330], RZ ;  /* 0x0000cc0000020a27 */ /* 0x000fca00078e00ff */
[----:B------:R-:W-:-:S04]  /*0780*/  @P0 SHF.R.U32.HI R0, RZ, c[0x0][0x334], R2 ;  /* 0x0000cd00ff000a19 */ /* 0x000fc80000011602 */
[----:B------:R-:W-:Y:S01]  /*0790*/  LOP3.LUT R2, RZ, R0, RZ, 0x33, !PT ;  /* 0x00000000ff027212 */ /* 0x000fe200078e33ff */
[----:B------:R-:W-:Y:S05]  /*07a0*/  BRA `(.L_x_277) ;  /* 0x0000003000007947 */ /* 0x000fea0003800000 */
.L_x_276:
[----:B------:R-:W-:-:S13]  /*07b0*/  ISETP.NE.AND P0, PT, R6, 0x1, PT ;  /* 0x000000010600780c */ /* 0x000fda0003f05270 */
[----:B------:R-:W-:-:S05]  /*07c0*/  @P0 IMAD.HI.U32 R0, R2, c[0x0][0x330], RZ ;  /* 0x0000cc0002000a27 */ /* 0x000fca00078e00ff */
[----:B------:R-:W-:-:S05]  /*07d0*/  @P0 SHF.R.U32.HI R2, RZ, c[0x0][0x334], R0 ;  /* 0x0000cd00ff020a19 */ /* 0x000fca0000011600 */
.L_x_277:
[----:B------:R-:W-:-:S05]  /*07e0*/  IMAD R2, R2, R6, c[0x0][0x32c] ;  /* 0x0000cb0002027624 */ /* 0x000fca00078e0206 */
[----:B------:R-:W-:-:S04]  /*07f0*/  IMNMX R3, R3, R2, PT ;  /* 0x0000000203037217 */ /* 0x000fc80003800200 */
.L_x_275:
[----:B------:R-:W-:Y:S01]  /*0800*/  IADD3 R2, R3, 0x2f, RZ ;  /* 0x0000002f03027810 */ /* 0x000fe20007ffe0ff */
[----:B------:R-:W-:Y:S01]  /*0810*/  @P3 IMAD.HI.U32 R4, R172, c[0x0][0x2c8], RZ ;  /* 0x0000b200ac043a27 */ /* 0x000fe200078e00ff */
[----:B------:R-:W-:-:S03]  /*0820*/  IADD3 R3, R229, 0x2f, RZ ;  /* 0x0000002fe5037810 */ /* 0x000fc60007ffe0ff */
[----:B------:R-:W-:-:S04]  /*0830*/  IMAD.HI R5, R2, 0x2aaaaaab, RZ ;  /* 0x2aaaaaab02057827 */ /* 0x000fc800078e02ff */
[----:B------:R-:W-:-:S04]  /*0840*/  IMAD.HI R2, R3, 0x2aaaaaab, RZ ;  /* 0x2aaaaaab03027827 */ /* 0x000fc800078e02ff */
[----:B------:R-:W-:Y:S01]  /*0850*/  IMAD.MOV.U32 R0, RZ, RZ, R172 ;  /* 0x000000ffff007224 */ /* 0x000fe200078e00ac */
[----:B------:R-:W-:Y:S01]  /*0860*/  @P3 SHF.R.U32.HI R0, RZ, c[0x0][0x2cc], R4 ;  /* 0x0000b300ff003a19 */ /* 0x000fe20000011604 */
[----:B------:R-:W-:Y:S01]  /*0870*/  IMAD.IADD R249, R229, 0x1, -R230 ;  /* 0x00000001e5f97824 */ /* 0x000fe200078e0ae6 */
[----:B------:R-:W-:Y:S02]  /*0880*/  SHF.R.U32.HI R4, RZ, 0x1f, R5 ;  /* 0x0000001fff047819 */ /* 0x000fe40000011605 */
[----:B------:R-:W-:Y:S01]  /*0890*/  SHF.R.U32.HI R3, RZ, 0x1f, R2 ;  /* 0x0000001fff037819 */ /* 0x000fe20000011602 */
[----:B------:R-:W-:Y:S01]  /*08a0*/  IMAD.IADD R0, R249, 0x1, R0 ;  /* 0x00000001f9007824 */ /* 0x000fe200078e0200 */
[----:B------:R-:W-:Y:S02]  /*08b0*/  LEA.HI.SX32 R4, R5, R4, 0x1d ;  /* 0x0000000405047211 */ /* 0x000fe400078feaff */
[----:B------:R-:W-:Y:S02]  /*08c0*/  LEA.HI.SX32 R2, R2, R3, 0x1d ;  /* 0x0000000302027211 */ /* 0x000fe400078feaff */
[----:B------:R-:W-:-:S02]  /*08d0*/  IADD3 R3, R0, -c[0x0][0x324], RZ ;  /* 0x8000c90000037a10 */ /* 0x000fc40007ffe0ff */
[----:B------:R-:W-:Y:S01]  /*08e0*/  IMNMX R224, R2, R4, PT ;  /* 0x0000000402e07217 */ /* 0x000fe20003800200 */
[----:B------:R-:W-:Y:S05]  /*08f0*/  @!P1 BRA `(.L_x_278) ;  /* 0x000000d000009947 */ /* 0x000fea0003800000 */
[----:B------:R-:W-:-:S13]  /*0900*/  ISETP.GT.AND P0, PT, R0, -0x1, PT ;  /* 0xffffffff0000780c */ /* 0x000fda0003f04270 */
[----:B------:R-:W-:Y:S05]  /*0910*/  @P0 BRA `(.L_x_279) ;  /* 0x0000006000000947 */ /* 0x000fea0003800000 */
[----:B------:R-:W-:Y:S02]  /*0920*/  ISETP.NE.AND P0, PT, R6, 0x1, PT ;  /* 0x000000010600780c */ /* 0x000fe40003f05270 */
[----:B------:R-:W-:-:S11]  /*0930*/  LOP3.LUT R0, RZ, R0, RZ, 0x33, !PT ;  /* 0x00000000ff007212 */ /* 0x000fd600078e33ff */
[----:B------:R-:W-:-:S05]  /*0940*/  @P0 IMAD.HI.U32 R2, R0, c[0x0][0x330], RZ ;  /* 0x0000cc0000020a27 */ /* 0x000fca00078e00ff */
[----:B------:R-:W-:-:S04]  /*0950*/  @P0 SHF.R.U32.HI R0, RZ, c[0x0][0x334], R2 ;  /* 0x0000cd00ff000a19 */ /* 0x000fc80000011602 */
[----:B------:R-:W-:Y:S01]  /*0960*/  LOP3.LUT R0, RZ, R0, RZ, 0x33, !PT ;  /* 0x00000000ff007212 */ /* 0x000fe200078e33ff */
[----:B------:R-:W-:Y:S05]  /*0970*/  BRA `(.L_x_280) ;  /* 0x0000003000007947 */ /* 0x000fea0003800000 */
.L_x_279:
[----:B------:R-:W-:-:S13]  /*0980*/  ISETP.NE.AND P0, PT, R6, 0x1, PT ;  /* 0x000000010600780c */ /* 0x000fda0003f05270 */
[----:B------:R-:W-:-:S05]  /*0990*/  @P0 IMAD.HI.U32 R2, R0, c[0x0][0x330], RZ ;  /* 0x0000cc0000020a27 */ /* 0x000fca00078e00ff */
[----:B------:R-:W-:-:S05]  /*09a0*/  @P0 SHF.R.U32.HI R0, RZ, c[0x0][0x334], R2 ;  /* 0x0000cd00ff000a19 */ /* 0x000fca0000011602 */
.L_x_280:
[----:B------:R-:W-:-:S05]  /*09b0*/  IMAD R0, R0, c[0x0][0x32c], RZ ;  /* 0x0000cb0000007a24 */ /* 0x000fca00078e02ff */
[----:B------:R-:W-:-:S05]  /*09c0*/  IMNMX R3, R3, R0, !PT ;  /* 0x0000000003037217 */ /* 0x000fca0007800200 */
.L_x_278:
[----:B------:R-:W-:Y:S01]  /*09d0*/  IMAD.HI R0, R3, 0x2aaaaaab, RZ ;  /* 0x2aaaaaab03007827 */ /* 0x000fe200078e02ff */
[----:B------:R-:W-:Y:S01]  /*09e0*/  PLOP3.LUT P4, PT, PT, PT, PT, 0x80, 0x0 ;  /* 0x000000000000781c */ /* 0x000fe20003f8f070 */
[----:B------:R-:W-:Y:S01]  /*09f0*/  CS2R R94, SRZ ;  /* 0x00000000005e7805 */ /* 0x000fe2000001ff00 */
[----:B------:R-:W-:Y:S01]  /*0a00*/  CS2R R98, SRZ ;  /* 0x0000000000627805 */ /* 0x000fe2000001ff00 */
[----:B------:R-:W-:Y:S01]  /*0a10*/  IMAD.MOV.U32 R11, RZ, RZ, RZ ;  /* 0x000000ffff0b7224 */ /* 0x000fe200078e00ff */
[----:B------:R-:W-:Y:S01]  /*0a20*/  SHF.R.U32.HI R2, RZ, 0x1f, R0 ;  /* 0x0000001fff027819 */ /* 0x000fe20000011600 */
[----:B------:R-:W-:Y:S01]  /*0a30*/  IMAD.MOV.U32 R92, RZ, RZ, RZ ;  /* 0x000000ffff5c7224 */ /* 0x000fe200078e00ff */
[----:B------:R-:W-:Y:S01]  /*0a40*/  CS2R R96, SRZ ;  /* 0x0000000000607805 */ /* 0x000fe2000001ff00 */
[----:B------:R-:W-:Y:S01]  /*0a50*/  CS2R R12, SRZ ;  /* 0x00000000000c7805 */ /* 0x000fe2000001ff00 */
[----:B------:R-:W-:Y:S01]  /*0a60*/  LEA.HI.SX32 R0, R0, R2, 0x1d ;  /* 0x0000000200007211 */ /* 0x000fe200078feaff */
[----:B------:R-:W-:Y:S01]  /*0a70*/  CS2R R88, SRZ ;  /* 0x0000000000587805 */ /* 0x000fe2000001ff00 */
[----:B------:R-:W-:Y:S01]  /*0a80*/  MOV R90, RZ ;  /* 0x000000ff005a7202 */ /* 0x000fe20000000f00 */
[----:B------:R-:W-:Y:S01]  /*0a90*/  CS2R R86, SRZ ;  /* 0x0000000000567805 */ /* 0x000fe2000001ff00 */
[----:B------:R-:W-:Y:S01]  /*0aa0*/  IMNMX R4, RZ, R0, !PT ;  /* 0x00000000ff047217 */ /* 0x000fe20007800200 */
[----:B------:R-:W-:Y:S01]  /*0ab0*/  CS2R R84, SRZ ;  /* 0x0000000000547805 */ /* 0x000fe2000001ff00 */
[----:B------:R-:W-:Y:S01]  /*0ac0*/  CS2R R14, SRZ ;  /* 0x00000000000e7805 */ /* 0x000fe2000001ff00 */
[----:B------:R-:W-:Y:S01]  /*0ad0*/  IMAD.MOV.U32 R78, RZ, RZ, RZ ;  /* 0x000000ffff4e7224 */ /* 0x000fe200078e00ff */
[----:B------:R-:W-:Y:S01]  /*0ae0*/  ISETP.GT.AND P0, PT, R224, R4, PT ;  /* 0x00000004e000720c */ /* 0x000fe20003f04270 */
[----:B------:R1:W-:Y:S01]  /*0af0*/  STL [R1+0x18], R4 ;  /* 0x0000180401007387 */ /* 0x0003e20000100800 */
        /* <DEDUP_REMOVED lines=55> */
[----:B------:R-:W-:Y:S01]  /*0e70*/  CS2R R50, SRZ ;  /* 0x0000000000327805 */ /* 0x000fe2000001ff00 */
[----:B------:R-:W-:Y:S05]  /*0e80*/  @!P0 BRA `(.L_x_281) ;  /* 0x0001236000008947 */ /* 0x000fea0003800000 */
[----:B-1----:R-:W-:-:S04]  /*0e90*/  ISETP.NE.U32.AND P1, PT, RZ, c[0x0][0x340], PT ;  /* 0x0000d000ff007a0c */ /* 0x002fc80003f25070 */
[----:B------:R-:W-:-:S13]  /*0ea0*/  ISETP.NE.AND.EX P1, PT, RZ, c[0x0][0x344], PT, P1 ;  /* 0x0000d100ff007a0c */ /* 0x000fda0003f25310 */
[----:B------:R-:W-:-:S05]  /*0eb0*/  @P1 IMAD.WIDE R2, R52, R10, c[0x0][0x340] ;  /* 0x0000d00034021625 */ /* 0x000fca00078e020a */
[----:B------:R1:W5:Y:S01]  /*0ec0*/  @P1 LDG.E R15, [R2.64] ;  /* 0x00000006020f1981 */ /* 0x000362000c1e1900 */
[----:B------:R-:W-:Y:S01]  /*0ed0*/  SHF.R.S32.HI R10, RZ, 0x1f, R48 ;  /* 0x0000001fff0a7819 */ /* 0x000fe20000011430 */
[----:B------:R-:W-:Y:S01]  /*0ee0*/  IMAD R6, R61, c[0x0][0x1b8], RZ ;  /* 0x00006e003d067a24 */ /* 0x000fe200078e02ff */
[----:B------:R-:W-:Y:S01]  /*0ef0*/  SHF.R.S32.HI R0, RZ, 0x1f, R9 ;  /* 0x0000001fff007819 */ /* 0x000fe20000011409 */
[----:B------:R-:W-:Y:S01]  /*0f00*/  IMAD R12, R230, c[0x0][0x2c4], RZ ;  /* 0x0000b100e60c7a24 */ /* 0x000fe200078e02ff */
[CC--:B------:R-:W-:Y:S01]  /*0f10*/  LEA.HI R5, R10.reuse, R48.reuse, RZ, 0x2 ;  /* 0x000000300a057211 */ /* 0x0c0fe200078f10ff */
[----:B------:R-:W-:Y:S01]  /*0f20*/  IMAD R6, R29, c[0x0][0x1bc], R6 ;  /* 0x00006f001d067a24 */ /* 0x000fe200078e0206 */
[-C--:B------:R-:W-:Y:S01]  /*0f30*/  LEA.HI R20, R10, R48.reuse, RZ, 0x4 ;  /* 0x000000300a147211 */ /* 0x080fe200078f20ff */
[----:B------:R-:W-:Y:S01]  /*0f40*/  IMAD R0, R0, c[0x0][0x178], RZ ;  /* 0x00005e0000007a24 */ /* 0x000fe200078e02ff */
[----:B------:R-:W-:Y:S01]  /*0f50*/  LOP3.LUT R4, R5, 0xfffffffc, RZ, 0xc0, !PT ;  /* 0xfffffffc05047812 */ /* 0x000fe200078ec0ff */
[----:B------:R-:W-:Y:S01]  /*0f60*/  BSSY B0, `(.L_x_282) ;  /* 0x0000056000007945 */ /* 0x000fe20003800000 */
[----:B------:R-:W-:Y:S01]  /*0f70*/  SHF.R.S32.HI R22, RZ, 0x2, R5 ;  /* 0x00000002ff167819 */ /* 0x000fe20000011405 */
[----:B------:R-:W-:Y:S01]  /*0f80*/  IMAD R0, R9, c[0x0][0x17c], R0 ;  /* 0x00005f0009007a24 */ /* 0x000fe200078e0200 */
[-C--:B------:R-:W-:Y:S01]  /*0f90*/  LEA.HI R21, R10, R48.reuse, RZ, 0x3 ;  /* 0x000000300a157211 */ /* 0x080fe200078f18ff */
[----:B------:R-:W-:Y:S01]  /*0fa0*/  IMAD.IADD R41, R48, 0x1, -R4 ;  /* 0x0000000130297824 */ /* 0x000fe200078e0a04 */
[----:B------:R-:W-:Y:S01]  /*0fb0*/  SEL R4, R52, RZ, !P2 ;  /* 0x000000ff34047207 */ /* 0x000fe20005000000 */
[--C-:B------:R-:W-:Y:S01]  /*0fc0*/  IMAD.IADD R11, R172, 0x1, R22.reuse ;  /* 0x00000001ac0b7824 */ /* 0x100fe200078e0216 */
[----:B------:R-:W-:Y:S01]  /*0fd0*/  SHF.R.S32.HI R19, RZ, 0x3, R21 ;  /* 0x00000003ff137819 */ /* 0x000fe20000011415 */
[C---:B------:R-:W-:Y:S01]  /*0fe0*/  IMAD R31, R41.reuse, 0x20, R22 ;  /* 0x00000020291f7824 */ /* 0x040fe200078e0216 */
[----:B------:R-:W-:Y:S01]  /*0ff0*/  LEA.HI R126, R10, R48, RZ, 0x5 ;  /* 0x000000300a7e7211 */ /* 0x000fe200078f28ff */
[----:B------:R-:W-:Y:S01]  /*1000*/  IMAD.SHL.U32 R226, R41, 0x8, RZ ;  /* 0x0000000829e27824 */ /* 0x000fe200078e00ff */
[----:B------:R-:W-:Y:S01]  /*1010*/  ISETP.GE.AND P4, PT, R11, R12, PT ;  /* 0x0000000c0b00720c */ /* 0x000fe20003f86270 */
[----:B------:R-:W-:Y:S01]  /*1020*/  IMAD.IADD R5, R172, 0x1, R31 ;  /* 0x00000001ac057824 */ /* 0x000fe200078e021f */
[----:B------:R2:W-:Y:S01]  /*1030*/  STL [R1+0x1c], R31 ;  /* 0x00001c1f01007387 */ /* 0x0005e20000100800 */
[----:B------:R-:W-:Y:S01]  /*1040*/  SHF.R.S32.HI R125, RZ, 0x5, R126 ;  /* 0x00000005ff7d7819 */ /* 0x000fe2000001147e */
[----:B-1----:R-:W-:Y:S01]  /*1050*/  IMAD.WIDE.U32 R2, R9, c[0x0][0x178], RZ ;  /* 0x00005e0009027a25 */ /* 0x002fe200078e00ff */
[----:B------:R-:W-:-:S03]  /*1060*/  IADD3 R51, R226, 0x40, RZ ;  /* 0x00000040e2337810 */ /* 0x000fc60007ffe0ff */
[----:B------:R-:W-:Y:S01]  /*1070*/  IMAD.IADD R3, R3, 0x1, R0 ;  /* 0x0000000103037824 */ /* 0x000fe200078e0200 */
[----:B------:R-:W-:Y:S01]  /*1080*/  SHF.R.S32.HI R0, RZ, 0x1f, R52 ;  /* 0x0000001fff007819 */ /* 0x000fe20000011434 */
[----:B------:R-:W-:-:S03]  /*1090*/  @P3 IMAD.HI.U32 R8, R5, c[0x0][0x2c8], RZ ;  /* 0x0000b20005083a27 */ /* 0x000fc600078e00ff */
[----:B------:R-:W-:Y:S01]  /*10a0*/  SEL R7, R0, RZ, !P2 ;  /* 0x000000ff00077207 */ /* 0x000fe20005000000 */
[----:B------:R-:W-:-:S04]  /*10b0*/  IMAD.WIDE.U32 R2, R29, c[0x0][0x1b8], R2 ;  /* 0x00006e001d027a25 */ /* 0x000fc800078e0002 */
[----:B------:R-:W-:Y:S02]  /*10c0*/  IMAD.IADD R3, R3, 0x1, R6 ;  /* 0x0000000103037824 */ /* 0x000fe400078e0206 */
[----:B------:R-:W-:Y:S01]  /*10d0*/  IMAD.MOV.U32 R0, RZ, RZ, R5 ;  /* 0x000000ffff007224 */ /* 0x000fe200078e0005 */
[----:B------:R-:W-:Y:S01]  /*10e0*/  @P3 SHF.R.U32.HI R0, RZ, c[0x0][0x2cc], R8 ;  /* 0x0000b300ff003a19 */ /* 0x000fe20000011608 */
[----:B------:R-:W-:Y:S01]  /*10f0*/  IMAD R6, R7, c[0x0][0x1c0], RZ ;  /* 0x0000700007067a24 */ /* 0x000fe200078e02ff */
[----:B------:R-:W-:Y:S01]  /*1100*/  ISETP.GE.AND P3, PT, R51, c[0x0][0x198], PT ;  /* 0x0000660033007a0c */ /* 0x000fe20003f66270 */
[----:B------:R-:W-:-:S04]  /*1110*/  IMAD.WIDE.U32 R2, R4, c[0x0][0x1c0], R2 ;  /* 0x0000700004027a25 */ /* 0x000fc800078e0002 */
[----:B------:R-:W-:Y:S01]  /*1120*/  IMAD R7, R4, c[0x0][0x1c4], R6 ;  /* 0x0000710004077a24 */ /* 0x000fe200078e0206 */
[--C-:B------:R-:W-:Y:S01]  /*1130*/  SHF.R.S32.HI R6, RZ, 0x1f, R0.reuse ;  /* 0x0000001fff067819 */ /* 0x100fe20000011400 */
[----:B------:R-:W-:Y:S02]  /*1140*/  IMAD.MOV R4, RZ, RZ, -R0 ;  /* 0x000000ffff047224 */ /* 0x000fe400078e0a00 */
[----:B------:R-:W-:Y:S02]  /*1150*/  IMAD.IADD R3, R3, 0x1, R7 ;  /* 0x0000000103037824 */ /* 0x000fe400078e0207 */
[----:B------:R-:W-:Y:S02]  /*1160*/  IMAD R6, R6, c[0x0][0x1b0], RZ ;  /* 0x00006c0006067a24 */ /* 0x000fe400078e02ff */
[----:B------:R-:W-:Y:S01]  /*1170*/  IMAD R4, R4, c[0x0][0x2c4], R5 ;  /* 0x0000b10004047a24 */ /* 0x000fe200078e0205 */
[----:B------:R-:W-:Y:S01]  /*1180*/  LOP3.LUT R5, R20, 0xfffffff0, RZ, 0xc0, !PT ;  /* 0xfffffff014057812 */ /* 0x000fe200078ec0ff */
[----:B------:R-:W-:-:S02]  /*1190*/  IMAD R6, R0, c[0x0][0x1b4], R6 ;  /* 0x00006d0000067a24 */ /* 0x000fc400078e0206 */
[----:B------:R-:W-:Y:S01]  /*11a0*/  IMAD.WIDE.U32 R2, R0, c[0x0][0x1b0], R2 ;  /* 0x00006c0000027a25 */ /* 0x000fe200078e0002 */
[----:B------:R-:W-:-:S03]  /*11b0*/  SHF.R.S32.HI R0, RZ, 0x1f, R4 ;  /* 0x0000001fff007819 */ /* 0x000fc60000011404 */
[----:B------:R-:W-:Y:S02]  /*11c0*/  IMAD.IADD R16, R48, 0x1, -R5 ;  /* 0x0000000130107824 */ /* 0x000fe400078e0a05 */
[----:B------:R-:W-:Y:S02]  /*11d0*/  IMAD R0, R0, c[0x0][0x1a8], RZ ;  /* 0x00006a0000007a24 */ /* 0x000fe400078e02ff */
[----:B------:R-:W-:Y:S01]  /*11e0*/  IMAD.SHL.U32 R5, R19, 0x40, RZ ;  /* 0x0000004013057824 */ /* 0x000fe200078e00ff */
[----:B------:R-:W-:Y:S01]  /*11f0*/  LEA.HI R17, R16, R16, RZ, 0x1 ;  /* 0x0000001010117211 */ /* 0x000fe200078f08ff */
[----:B------:R-:W-:Y:S02]  /*1200*/  IMAD.IADD R3, R3, 0x1, R6 ;  /* 0x0000000103037824 */ /* 0x000fe400078e0206 */
[C---:B------:R-:W-:Y:S01]  /*1210*/  IMAD R6, R4.reuse, c[0x0][0x1ac], R0 ;  /* 0x00006b0004067a24 */ /* 0x040fe200078e0200 */
[----:B------:R-:W-:Y:S01]  /*1220*/  LOP3.LUT R0, R5, 0xc0, RZ, 0xc0, !PT ;  /* 0x000000c005007812 */ /* 0x000fe200078ec0ff */
[----:B------:R-:W-:Y:S01]  /*1230*/  IMAD.WIDE.U32 R2, R4, c[0x0][0x1a8], R2 ;  /* 0x00006a0004027a25 */ /* 0x000fe200078e0002 */
[----:B------:R-:W-:-:S02]  /*1240*/  SHF.R.S32.HI R5, RZ, 0x1, R17 ;  /* 0x00000001ff057819 */ /* 0x000fc40000011411 */
[----:B------:R-:W-:Y:S01]  /*1250*/  SHF.R.S32.HI R4, RZ, 0x1f, R17 ;  /* 0x0000001fff047819 */ /* 0x000fe20000011411 */
[----:B------:R-:W-:Y:S01]  /*1260*/  IMAD.IADD R6, R3, 0x1, R6 ;  /* 0x0000000103067824 */ /* 0x000fe200078e0206 */
[----:B------:R-:W-:Y:S02]  /*1270*/  SHF.R.U32.HI R7, RZ, 0x3, R0 ;  /* 0x00000003ff077819 */ /* 0x000fe40000011600 */
[----:B------:R-:W-:Y:S02]  /*1280*/  LOP3.LUT R0, R0, 0x18, R226, 0xf8, !PT ;  /* 0x0000001800007812 */ /* 0x000fe400078ef8e2 */
[----:B------:R-:W-:Y:S02]  /*1290*/  LEA.HI R3, R4, R5, RZ, 0x2 ;  /* 0x0000000504037211 */ /* 0x000fe400078f10ff */
[----:B------:R-:W-:Y:S02]  /*12a0*/  LEA R14, P0, R2, c[0x0][0x160], 0x1 ;  /* 0x00005800020e7a11 */ /* 0x000fe400078008ff */
[----:B------:R-:W-:-:S02]  /*12b0*/  LOP3.LUT R4, R0, R7, RZ, 0x3c, !PT ;  /* 0x0000000700047212 */ /* 0x000fc400078e3cff */
[----:B------:R-:W-:Y:S02]  /*12c0*/  LOP3.LUT R0, R3, 0xfffffffc, RZ, 0xc0, !PT ;  /* 0xfffffffc03007812 */ /* 0x000fe400078ec0ff */
[----:B------:R-:W-:Y:S02]  /*12d0*/  LEA.HI.X R13, R2, c[0x0][0x164], R6, 0x1, P0 ;  /* 0x00005900020d7a11 */ /* 0x000fe400000f0c06 */
[----:B------:R-:W-:Y:S01]  /*12e0*/  LEA.HI R6, R22, R22, RZ, 0x1 ;  /* 0x0000001616067211 */ /* 0x000fe200078f08ff */
[----:B------:R-:W-:Y:S01]  /*12f0*/  IMAD.IADD R18, R5, 0x1, -R0 ;  /* 0x0000000105127824 */ /* 0x000fe200078e0a00 */
[----:B------:R2:W1:Y:S01]  /*1300*/  SHFL.IDX PT, R2, R14, RZ, 0x1c1f ;  /* 0x001c1fff0e027589 */ /* 0x00046200000e0000 */
[----:B------:R-:W-:Y:S01]  /*1310*/  IMAD.MOV.U32 R5, RZ, RZ, 0x10 ;  /* 0x00000010ff057424 */ /* 0x000fe200078e00ff */
[----:B------:R-:W-:Y:S02]  /*1320*/  LOP3.LUT R0, R6, 0x7fffffe, RZ, 0xc0, !PT ;  /* 0x07fffffe06007812 */ /* 0x000fe400078ec0ff */
[----:B------:R-:W-:Y:S01]  /*1330*/  LOP3.LUT P0, RZ, R18, 0x2, RZ, 0xc0, !PT ;  /* 0x0000000212ff7812 */ /* 0x000fe2000780c0ff */
[----:B------:R2:W3:Y:S02]  /*1340*/  SHFL.IDX PT, R3, R13, RZ, 0x1c1f ;  /* 0x001c1fff0d037589 */ /* 0x0004e400000e0000 */
[----:B------:R-:W-:-:S04]  /*1350*/  IMAD.IADD R0, R22, 0x1, -R0 ;  /* 0x0000000116007824 */ /* 0x000fc800078e0a00 */
[----:B------:R-:W-:-:S04]  /*1360*/  IMAD R0, R125, 0x8, R0 ;  /* 0x000000087d007824 */ /* 0x000fc800078e0200 */
[----:B------:R-:W-:Y:S01]  /*1370*/  IMAD.U32 R222, R0, 0x20, R4 ;  /* 0x0000002000de7824 */ /* 0x000fe200078e0004 */
[----:B------:R-:W-:Y:S01]  /*1380*/  SEL R4, R5, 0xfffffff0, !P0 ;  /* 0xfffffff005047807 */ /* 0x000fe20004000000 */
[----:B------:R-:W-:Y:S01]  /*1390*/  @!P1 IMAD.MOV.U32 R15, RZ, RZ, R52 ;  /* 0x000000ffff0f9224 */ /* 0x000fe200078e0034 */
[C---:B------:R-:W-:Y:S02]  /*13a0*/  IADD3 R52, R226.reuse, 0x20, RZ ;  /* 0x00000020e2347810 */ /* 0x040fe40007ffe0ff */
[----:B------:R-:W-:Y:S02]  /*13b0*/  ISETP.GE.AND P1, PT, R226, c[0x0][0x198], PT ;  /* 0x00006600e2007a0c */ /* 0x000fe40003f26270 */
[----:B------:R-:W-:Y:S01]  /*13c0*/  ISETP.GE.AND P2, PT, R52, c[0x0][0x198], PT ;  /* 0x0000660034007a0c */ /* 0x000fe20003f46270 */
[----:B------:R-:W-:Y:S07]  /*13d0*/  @P4 BRA `(.L_x_283) ;  /* 0x000000e000004947 */ /* 0x000fee0003800000 */
[----:B-123--:R-:W-:Y:S01]  /*13e0*/  SHF.R.S32.HI R5, RZ, 0x1f, R52 ;  /* 0x0000001fff057819 */ /* 0x00efe20000011434 */
[----:B------:R-:W-:Y:S01]  /*13f0*/  IMAD.WIDE R8, R226, 0x2, R2 ;  /* 0x00000002e2087825 */ /* 0x000fe200078e0202 */
[----:B------:R-:W-:-:S02]  /*1400*/  SHF.R.S32.HI R0, RZ, 0x1f, R51 ;  /* 0x0000001fff007819 */ /* 0x000fc40000011433 */
[----:B------:R-:W-:Y:S02]  /*1410*/  LEA.HI R5, R5, R52, RZ, 0x3 ;  /* 0x0000003405057211 */ /* 0x000fe400078f18ff */
[----:B------:R-:W-:Y:S02]  /*1420*/  LEA.HI R0, R0, R51, RZ, 0x3 ;  /* 0x0000003300007211 */ /* 0x000fe400078f18ff */
        /* <DEDUP_REMOVED lines=9> */
.L_x_283:
[----:B-123--:R-:W-:Y:S05]  /*14c0*/  BSYNC B0 ;  /* 0x0000000000007941 */ /* 0x00efea0003800000 */
.L_x_282:
        /* <DEDUP_REMOVED lines=20> */
.L_x_285:
[----:B------:R-:W-:Y:S05]  /*1610*/  BSYNC B0 ;  /* 0x0000000000007941 */ /* 0x000fea0003800000 */
.L_x_284:
        /* <DEDUP_REMOVED lines=20> */
.L_x_287:
[----:B------:R-:W-:Y:S05]  /*1760*/  BSYNC B0 ;  /* 0x0000000000007941 */ /* 0x000fea0003800000 */
.L_x_286:
[----:B---3--:R-:W-:Y:S01]  /*1770*/  SHFL.IDX PT, R2, R14, 0x3, 0x1c1f ;  /* 0x007c1f000e027f89 */ /* 0x008fe200000e0000 */
[----:B------:R-:W-:Y:S01]  /*1780*/  IADD3 R0, R11, 0x60, RZ ;  /* 0x000000600b007810 */ /* 0x000fe20007ffe0ff */
[----:B------:R-:W-:Y:S01]  /*1790*/  IMAD.MOV.U32 R5, RZ, RZ, c[0x0][0x2b8] ;  /* 0x0000ae00ff057624 */ /* 0x000fe200078e00ff */
[----:B------:R-:W-:Y:S01]  /*17a0*/  SHF.R.S32.HI R9, RZ, 0x1f, R51 ;  /* 0x0000001fff097819 */ /* 0x000fe20000011433 */
[----:B----4-:R3:W4:Y:S01]  /*17b0*/  SHFL.IDX PT, R3, R13, 0x3, 0x1c1f ;  /* 0x007c1f000d037f89 */ /* 0x01072200000e0000 */
[----:B------:R-:W-:Y:S01]  /*17c0*/  ISETP.GE.AND P0, PT, R0, R12, PT ;  /* 0x0000000c0000720c */ /* 0x000fe20003f06270 */
[----:B------:R-:W-:Y:S01]  /*17d0*/  IMAD.MOV.U32 R40, RZ, RZ, 0x30 ;  /* 0x00000030ff287424 */ /* 0x000fe200078e00ff */
[----:B------:R-:W-:Y:S01]  /*17e0*/  ISETP.NE.AND P4, PT, R5, 0x1, PT ;  /* 0x000000010500780c */ /* 0x000fe20003f85270 */
[----:B------:R-:W-:Y:S01]  /*17f0*/  IMAD.SHL.U32 R222, R222, 0x2, RZ ;  /* 0x00000002dede7824 */ /* 0x000fe200078e00ff */
[----:B------:R-:W-:Y:S01]  /*1800*/  SHF.R.S32.HI R5, RZ, 0x1f, R52 ;  /* 0x0000001fff057819 */ /* 0x000fe20000011434 */
[----:B------:R-:W-:Y:S01]  /*1810*/  IMAD R43, R224, R40, -0x30 ;  /* 0xffffffd0e02b7424 */ /* 0x000fe200078e0228 */
[----:B-----5:R-:W-:Y:S01]  /*1820*/  SHF.R.S32.HI R8, RZ, 0x1f, R15 ;  /* 0x0000001fff087819 */ /* 0x020fe2000001140f */
[----:B------:R-:W-:Y:S01]  /*1830*/  IMAD.MOV.U32 R223, RZ, RZ, RZ ;  /* 0x000000ffffdf7224 */ /* 0x000fe200078e00ff */
[----:B------:R-:W-:Y:S01]  /*1840*/  LEA.HI R5, R5, R52, RZ, 0x3 ;  /* 0x0000003405057211 */ /* 0x000fe200078f18ff */
[----:B------:R-:W-:Y:S01]  /*1850*/  IMAD.IADD R0, R31, 0x1, R43 ;  /* 0x000000011f007824 */ /* 0x000fe200078e022b */
[----:B------:R-:W-:-:S02]  /*1860*/  LEA.HI R9, R9, R51, RZ, 0x3 ;  /* 0x0000003309097211 */ /* 0x000fc400078f18ff */
[----:B------:R-:W-:Y:S01]  /*1870*/  LOP3.LUT R50, R5, 0xfffffff8, RZ, 0xc0, !PT ;  /* 0xfffffff805327812 */ /* 0x000fe200078ec0ff */
[----:B-123--:R-:W-:-:S04]  /*1880*/  IMAD.WIDE.U32 R12, R15, c[0x0][0x2b0], RZ ;  /* 0x0000ac000f0c7a25 */ /* 0x00efc800078e00ff */
[----:B----4-:R-:W-:Y:S01]  /*1890*/  @!P0 IMAD.WIDE R6, R226, 0x2, R2 ;  /* 0x00000002e2068825 */ /* 0x010fe200078e0202 */
[----:B------:R-:W-:Y:S04]  /*18a0*/  STL.64 [R1+0x30], R12 ;  /* 0x0000300c01007387 */ /* 0x000fe80000100a00 */
[----:B------:R-:W-:Y:S01]  /*18b0*/  @!PT LDS RZ, [RZ] ;  /* 0x00000000fffff984 */ /* 0x000fe20000000800 */
[----:B------:R1:W-:Y:S01]  /*18c0*/  @!P0 LDGSTS.E.BYPASS.LTC128B.128 [R222+0x7880], [R6.64], !P1 ;  /* 0x0788000006de8fae */ /* 0x0003e2000c901d46 */
[----:B------:R-:W-:-:S04]  /*18d0*/  ISETP.GE.AND P1, PT, R0, R229, PT ;  /* 0x000000e50000720c */ /* 0x000fc80003f26270 */
[----:B------:R-:W-:Y:S01]  /*18e0*/  ISETP.GT.OR P1, PT, R31, 0x2f, P1 ;  /* 0x0000002f1f00780c */ /* 0x000fe20000f24670 */
[----:B-1----:R-:W-:Y:S02]  /*18f0*/  IMAD R6, R8, c[0x0][0x2b0], RZ ;  /* 0x0000ac0008067a24 */ /* 0x002fe400078e02ff */
[----:B------:R-:W-:Y:S01]  /*1900*/  IMAD.IADD R8, R0, 0x1, R49 ;  /* 0x0000000100087824 */ /* 0x000fe200078e0231 */
[----:B------:R-:W-:Y:S01]  /*1910*/  LOP3.LUT R49, R9, 0xfffffff8, RZ, 0xc0, !PT ;  /* 0xfffffff809317812 */ /* 0x000fe200078ec0ff */
[----:B------:R-:W-:Y:S02]  /*1920*/  IMAD R10, R15, c[0x0][0x2b4], R6 ;  /* 0x0000ad000f0a7a24 */ /* 0x000fe400078e0206 */
[----:B------:R-:W-:-:S04]  /*1930*/  @!P0 IMAD.WIDE R6, R50, 0x2, R2 ;  /* 0x0000000232068825 */ /* 0x000fc800078e0202 */
[----:B------:R-:W-:Y:S01]  /*1940*/  @!P0 IMAD.WIDE R2, R49, 0x2, R2 ;  /* 0x0000000231028825 */ /* 0x000fe200078e0202 */
[----:B------:R1:W-:Y:S03]  /*1950*/  @!P0 LDGSTS.E.BYPASS.LTC128B.128 [R222+0x9880], [R6.64], !P2 ;  /* 0x0988000006de8fae */ /* 0x0003e6000d101d46 */
[----:B------:R-:W-:Y:S01]  /*1960*/  @P4 IMAD.HI.U32 R5, R8, c[0x0][0x2bc], RZ ;  /* 0x0000af0008054a27 */ /* 0x000fe200078e00ff */
[----:B------:R2:W-:Y:S03]  /*1970*/  @!P0 LDGSTS.E.BYPASS.LTC128B.128 [R222+0xb880], [R2.64], !P3 ;  /* 0x0b88000002de8fae */ /* 0x0005e6000d901d46 */
[----:B------:R-:W-:Y:S01]  /*1980*/  IMAD.MOV.U32 R0, RZ, RZ, R8 ;  /* 0x000000ffff007224 */ /* 0x000fe200078e0008 */
[----:B------:R-:W0:Y:S01]  /*1990*/  LDGDEPBAR ;  /* 0x00000000000079af */ /* 0x000e220000000000 */
[----:B------:R-:W-:Y:S01]  /*19a0*/  @P4 SHF.R.U32.HI R0, RZ, c[0x0][0x2c0], R5 ;  /* 0x0000b000ff004a19 */ /* 0x000fe20000011605 */
[----:B------:R-:W-:-:S03]  /*19b0*/  IMAD.IADD R11, R13, 0x1, R10 ;  /* 0x000000010d0b7824 */ /* 0x000fc600078e020a */
[C---:B------:R-:W-:Y:S02]  /*19c0*/  @!P1 IADD3 R5, P2, R0.reuse, R12, RZ ;  /* 0x0000000c00059210 */ /* 0x040fe40007f5e0ff */
[----:B------:R3:W-:Y:S02]  /*19d0*/  STL [R1+0x38], R11 ;  /* 0x0000380b01007387 */ /* 0x0007e40000100800 */
[----:B-1----:R-:W-:Y:S02]  /*19e0*/  @!P1 LEA.HI.X.SX32 R7, R0, R11, 0x1, P2 ;  /* 0x0000000b00079211 */ /* 0x002fe400010f0eff */
[----:B------:R-:W-:-:S04]  /*19f0*/  @!P1 LEA R6, P2, R5, c[0x0][0x2a0], 0x2 ;  /* 0x0000a80005069a11 */ /* 0x000fc800078410ff */
[----:B------:R-:W-:Y:S01]  /*1a00*/  @!P1 LEA.HI.X R7, R5, c[0x0][0x2a4], R7, 0x2, P2 ;  /* 0x0000a90005079a11 */ /* 0x000fe200010f1407 */
[----:B------:R-:W-:Y:S06]  /*1a10*/  BAR.SYNC.DEFER_BLOCKING 0x0 ;  /* 0x0000000000007b1d */ /* 0x000fec0000010000 */
[----:B------:R-:W4:Y:S01]  /*1a20*/  @!P1 LDG.E R223, [R6.64] ;  /* 0x0000000606df9981 */ /* 0x000f22000c1e1900 */
[----:B------:R-:W-:Y:S01]  /*1a30*/  IMAD.MOV R0, RZ, RZ, -R0 ;  /* 0x000000ffff007224 */ /* 0x000fe200078e0a00 */
[----:B------:R-:W-:Y:S01]  /*1a40*/  ISETP.GE.AND P6, PT, R226, c[0x0][0x1d4], PT ;  /* 0x00007500e2007a0c */ /* 0x000fe20003fc6270 */
[----:B---3--:R-:W-:Y:S01]  /*1a50*/  IMAD.WIDE.U32 R10, R29, c[0x0][0x1e8], RZ ;  /* 0x00007a001d0a7a25 */ /* 0x008fe200078e00ff */
[----:B------:R-:W-:Y:S01]  /*1a60*/  ISETP.GE.AND P5, PT, R52, c[0x0][0x1d4], PT ;  /* 0x0000750034007a0c */ /* 0x000fe20003fa6270 */
[----:B------:R-:W-:Y:S01]  /*1a70*/  BSSY B0, `(.L_x_288) ;  /* 0x00000ac000007945 */ /* 0x000fe20003800000 */
[----:B------:R-:W-:Y:S01]  /*1a80*/  ISETP.GE.AND P4, PT, R51, c[0x0][0x1d4], PT ;  /* 0x0000750033007a0c */ /* 0x000fe20003f86270 */
[----:B------:R-:W-:Y:S01]  /*1a90*/  IMAD R225, R0, c[0x0][0x2b8], R8 ;  /* 0x0000ae0000e17a24 */ /* 0x000fe200078e0208 */
[----:B------:R-:W-:Y:S01]  /*1aa0*/  ISETP.GE.AND P3, PT, R226, c[0x0][0x1d4], PT ;  /* 0x00007500e2007a0c */ /* 0x000fe20003f66270 */
[----:B------:R-:W-:Y:S01]  /*1ab0*/  IMAD R40, R224, -0x30, R40 ;  /* 0xffffffd0e0287824 */ /* 0x000fe200078e0228 */
[----:B------:R-:W-:Y:S01]  /*1ac0*/  ISETP.GE.AND P2, PT, R52, c[0x0][0x1d4], PT ;  /* 0x0000750034007a0c */ /* 0x000fe20003f46270 */
[----:B--2---:R-:W-:Y:S01]  /*1ad0*/  IMAD.WIDE.U32 R2, R225, c[0x0][0x1e0], RZ ;  /* 0x00007800e1027a25 */ /* 0x004fe200078e00ff */
[----:B------:R-:W-:-:S02]  /*1ae0*/  SHF.R.S32.HI R12, RZ, 0x1f, R225 ;  /* 0x0000001fff0c7819 */ /* 0x000fc400000114e1 */
[----:B------:R-:W-:Y:S01]  /*1af0*/  ISETP.GE.AND P1, PT, R51, c[0x0][0x1d4], PT ;  /* 0x0000750033007a0c */ /* 0x000fe20003f26270 */
[----:B------:R-:W-:Y:S01]  /*1b00*/  IMAD.IADD R42, R229, 0x1, R40 ;  /* 0x00000001e52a7824 */ /* 0x000fe200078e0228 */
[----:B------:R-:W-:Y:S01]  /*1b10*/  IADD3 R124, R224, -0x1, RZ ;  /* 0xffffffffe07c7810 */ /* 0x000fe20007ffe0ff */
[----:B------:R-:W-:Y:S02]  /*1b20*/  IMAD R0, R12, c[0x0][0x1e0], RZ ;  /* 0x000078000c007a24 */ /* 0x000fe400078e02ff */
[----:B------:R-:W-:-:S04]  /*1b30*/  IMAD.WIDE.U32 R14, R29, c[0x0][0x210], RZ ;  /* 0x000084001d0e7a25 */ /* 0x000fc800078e00ff */
[----:B------:R-:W-:-:S04]  /*1b40*/  IMAD R0, R225, c[0x0][0x1e4], R0 ;  /* 0x00007900e1007a24 */ /* 0x000fc800078e0200 */
[----:B------:R-:W-:Y:S02]  /*1b50*/  IMAD.IADD R3, R3, 0x1, R0 ;  /* 0x0000000103037824 */ /* 0x000fe400078e0200 */
[----:B------:R-:W-:-:S04]  /*1b60*/  IMAD R0, R61, c[0x0][0x1e8], RZ ;  /* 0x00007a003d007a24 */ /* 0x000fc800078e02ff */
[----:B------:R-:W-:-:S04]  /*1b70*/  IMAD R0, R29, c[0x0][0x1ec], R0 ;  /* 0x00007b001d007a24 */ /* 0x000fc800078e0200 */
[----:B------:R-:W-:Y:S01]  /*1b80*/  IMAD.IADD R9, R11, 0x1, R0 ;  /* 0x000000010b097824 */ /* 0x000fe200078e0200 */
[----:B----4-:R-:W-:Y:S01]  /*1b90*/  SHF.R.S32.HI R13, RZ, 0x1f, R223 ;  /* 0x0000001fff0d7819 */ /* 0x010fe200000114df */
[----:B------:R-:W-:-:S04]  /*1ba0*/  IMAD.WIDE.U32 R2, R223, c[0x0][0x1f0], R2 ;  /* 0x00007c00df027a25 */ /* 0x000fc800078e0002 */
[----:B------:R-:W-:Y:S01]  /*1bb0*/  IMAD R5, R13, c[0x0][0x1f0], RZ ;  /* 0x00007c000d057a24 */ /* 0x000fe200078e02ff */
[----:B------:R-:W-:-:S03]  /*1bc0*/  IADD3 R0, P0, R10, R2, RZ ;  /* 0x000000020a007210 */ /* 0x000fc60007f1e0ff */
[----:B------:R-:W-:-:S05]  /*1bd0*/  IMAD R5, R223, c[0x0][0x1f4], R5 ;  /* 0x00007d00df057a24 */ /* 0x000fca00078e0205 */
[----:B------:R-:W-:Y:S02]  /*1be0*/  IADD3.X R2, R9, R3, R5, P0, !PT ;  /* 0x0000000309027210 */ /* 0x000fe400007fe405 */
[----:B------:R-:W-:Y:S02]  /*1bf0*/  LEA R6, P0, R0, c[0x0][0x1c8], 0x1 ;  /* 0x0000720000067a11 */ /* 0x000fe400078008ff */
[----:B------:R-:W-:Y:S02]  /*1c00*/  IMNMX R5, R42, 0x30, PT ;  /* 0x000000302a057817 */ /* 0x000fe40003800200 */
[----:B------:R-:W-:Y:S02]  /*1c10*/  LEA.HI.X R0, R0, c[0x0][0x1cc], R2, 0x1, P0 ;  /* 0x0000730000007a11 */ /* 0x000fe400000f0c02 */
[----:B------:R-:W-:Y:S01]  /*1c20*/  SHFL.IDX PT, R2, R6, RZ, 0x1c1f ;  /* 0x001c1fff06027589 */ /* 0x000fe200000e0000 */
[----:B------:R-:W-:-:S03]  /*1c30*/  IMAD.IADD R5, R5, 0x1, -R22 ;  /* 0x0000000105057824 */ /* 0x000fc600078e0a16 */
[----:B------:R-:W1:Y:S02]  /*1c40*/  SHFL.IDX PT, R3, R0, RZ, 0x1c1f ;  /* 0x001c1fff00037589 */ /* 0x000e6400000e0000 */
[----:B------:R-:W-:Y:S02]  /*1c50*/  ISETP.GE.AND P0, PT, R5, 0x1, PT ;  /* 0x000000010500780c */ /* 0x000fe40003f06270 */
[----:B------:R-:W-:Y:S04]  /*1c60*/  SHFL.IDX PT, R6, R6, 0x1, 0x1c1f ;  /* 0x003c1f0006067f89 */ /* 0x000fe800000e0000 */
[----:B------:R2:W3:Y:S07]  /*1c70*/  SHFL.IDX PT, R7, R0, 0x1, 0x1c1f ;  /* 0x003c1f0000077f89 */ /* 0x0004ee00000e0000 */
[----:B-1----:R-:W-:-:S04]  /*1c80*/  @P0 IMAD.WIDE R10, R226, 0x2, R2 ;  /* 0x00000002e20a0825 */ /* 0x002fc800078e0202 */
[--C-:B------:R-:W-:Y:S01]  /*1c90*/  @P0 IMAD.WIDE R8, R50, 0x2, R2.reuse ;  /* 0x0000000232080825 */ /* 0x100fe200078e0202 */
[----:B------:R3:W-:Y:S03]  /*1ca0*/  @P0 LDGSTS.E.BYPASS.LTC128B.128 [R222+0x3c80], [R10.64], !P6 ;  /* 0x03c800000ade0fae */ /* 0x0007e6000f101d46 */
[----:B------:R-:W-:Y:S01]  /*1cb0*/  @P0 IMAD.WIDE R2, R49, 0x2, R2 ;  /* 0x0000000231020825 */ /* 0x000fe200078e0202 */
[----:B------:R1:W-:Y:S03]  /*1cc0*/  @P0 LDGSTS.E.BYPASS.LTC128B.128 [R222+0x4880], [R8.64], !P5 ;  /* 0x0488000008de0fae */ /* 0x0003e6000e901d46 */
[----:B--2---:R-:W-:Y:S01]  /*1cd0*/  IMAD R0, R12, c[0x0][0x208], RZ ;  /* 0x000082000c007a24 */ /* 0x004fe200078e02ff */
[----:B------:R2:W-:Y:S01]  /*1ce0*/  @P0 LDGSTS.E.BYPASS.LTC128B.128 [R222+0x5480], [R2.64], !P4 ;  /* 0x0548000002de0fae */ /* 0x0005e2000e101d46 */
[----:B------:R-:W-:Y:S01]  /*1cf0*/  ISETP.GT.AND P0, PT, R5, 0x20, PT ;  /* 0x000000200500780c */ /* 0x000fe20003f04270 */
[----:B------:R-:W-:-:S02]  /*1d00*/  IMAD R5, R13, c[0x0][0x218], RZ ;  /* 0x000086000d057a24 */ /* 0x000fc400078e02ff */
[----:B------:R-:W-:Y:S02]  /*1d10*/  IMAD R0, R225, c[0x0][0x20c], R0 ;  /* 0x00008300e1007a24 */ /* 0x000fe400078e0200 */
[----:B------:R-:W-:-:S08]  /*1d20*/  IMAD R5, R223, c[0x0][0x21c], R5 ;  /* 0x00008700df057a24 */ /* 0x000fd000078e0205 */
[----:B---3--:R-:W-:-:S04]  /*1d30*/  @P0 IMAD.WIDE R10, R226, 0x2, R6 ;  /* 0x00000002e20a0825 */ /* 0x008fc800078e0206 */
[--C-:B-1----:R-:W-:Y:S01]  /*1d40*/  @P0 IMAD.WIDE R8, R50, 0x2, R6.reuse ;  /* 0x0000000232080825 */ /* 0x102fe200078e0206 */
[----:B------:R1:W-:Y:S03]  /*1d50*/  @P0 LDGSTS.E.BYPASS.LTC128B.128 [R222+0x4480], [R10.64], !P6 ;  /* 0x044800000ade0fae */ /* 0x0003e6000f101d46 */
[----:B------:R-:W-:Y:S01]  /*1d60*/  @P0 IMAD.WIDE R6, R49, 0x2, R6 ;  /* 0x0000000231060825 */ /* 0x000fe200078e0206 */
[----:B------:R3:W-:Y:S03]  /*1d70*/  @P0 LDGSTS.E.BYPASS.LTC128B.128 [R222+0x5080], [R8.64], !P5 ;  /* 0x0508000008de0fae */ /* 0x0007e6000e901d46 */
[----:B--2---:R-:W-:Y:S01]  /*1d80*/  IMAD.WIDE.U32 R2, R225, c[0x0][0x208], RZ ;  /* 0x00008200e1027a25 */ /* 0x004fe200078e00ff */
[----:B------:R2:W-:Y:S01]  /*1d90*/  @P0 LDGSTS.E.BYPASS.LTC128B.128 [R222+0x5c80], [R6.64], !P4 ;  /* 0x05c8000006de0fae */ /* 0x0005e2000e101d46 */
[----:B------:R-:W-:-:S02]  /*1da0*/  ISETP.GT.AND P4, PT, R31, 0x2f, PT ;  /* 0x0000002f1f00780c */ /* 0x000fc40003f84270 */
[----:B------:R-:W-:Y:S01]  /*1db0*/  IMAD.IADD R3, R3, 0x1, R0 ;  /* 0x0000000103037824 */ /* 0x000fe200078e0200 */
[----:B------:R-:W0:Y:S01]  /*1dc0*/  LDGDEPBAR ;  /* 0x00000000000079af */ /* 0x000e220000000000 */
[----:B------:R-:W-:Y:S02]  /*1dd0*/  IMAD R0, R61, c[0x0][0x210], RZ ;  /* 0x000084003d007a24 */ /* 0x000fe400078e02ff */
[----:B------:R-:W-:-:S04]  /*1de0*/  IMAD.WIDE.U32 R2, R223, c[0x0][0x218], R2 ;  /* 0x00008600df027a25 */ /* 0x000fc800078e0002 */
[----:B------:R-:W-:Y:S01]  /*1df0*/  IMAD R0, R29, c[0x0][0x214], R0 ;  /* 0x000085001d007a24 */ /* 0x000fe200078e0200 */
[----:B------:R-:W-:-:S03]  /*1e00*/  IADD3 R2, P0, R14, R2, RZ ;  /* 0x000000020e027210 */ /* 0x000fc60007f1e0ff */
[----:B-1----:R-:W-:Y:S01]  /*1e10*/  IMAD.IADD R11, R15, 0x1, R0 ;  /* 0x000000010f0b7824 */ /* 0x002fe200078e0200 */
[----:B------:R-:W-:Y:S02]  /*1e20*/  SHF.R.S32.HI R10, RZ, 0x4, R20 ;  /* 0x00000004ff0a7819 */ /* 0x000fe40000011414 */
[----:B---3--:R-:W-:Y:S02]  /*1e30*/  LOP3.LUT R8, R17, 0x7fffffe, RZ, 0xc0, !PT ;  /* 0x07fffffe11087812 */ /* 0x008fe400078ec0ff */
[----:B------:R-:W-:Y:S02]  /*1e40*/  IADD3.X R3, R11, R3, R5, P0, !PT ;  /* 0x000000030b037210 */ /* 0x000fe400007fe405 */
[----:B--2---:R-:W-:Y:S01]  /*1e50*/  LOP3.LUT R7, R21, 0xfffffff8, RZ, 0xc0, !PT ;  /* 0xfffffff815077812 */ /* 0x004fe200078ec0ff */
[----:B------:R-:W-:Y:S01]  /*1e60*/  IMAD.IADD R29, R16, 0x1, -R8 ;  /* 0x00000001101d7824 */ /* 0x000fe200078e0a08 */
[----:B------:R-:W-:Y:S01]  /*1e70*/  LEA.HI R6, R20, R10, RZ, 0x1 ;  /* 0x0000000a14067211 */ /* 0x000fe200078f08ff */
[----:B------:R-:W-:-:S04]  /*1e80*/  DEPBAR.LE SB0, 0x1 ;  /* 0x000080400000791a */ /* 0x000fc80000000000 */
[----:B------:R-:W-:Y:S01]  /*1e90*/  IMAD.IADD R7, R48, 0x1, -R7 ;  /* 0x0000000130077824 */ /* 0x000fe200078e0a07 */
[----:B------:R-:W-:Y:S01]  /*1ea0*/  LEA R30, P0, R2, c[0x0][0x1f8], 0x1 ;  /* 0x00007e00021e7a11 */ /* 0x000fe200078008ff */
[----:B------:R-:W-:-:S04]  /*1eb0*/  DEPBAR.LE SB0, 0x0 ;  /* 0x000080000000791a */ /* 0x000fc80000000000 */
[C---:B------:R-:W-:Y:S01]  /*1ec0*/  LEA.HI R0, R7.reuse, R7, RZ, 0x1 ;  /* 0x0000000707007211 */ /* 0x040fe200078f08ff */
[----:B------:R-:W-:Y:S01]  /*1ed0*/  SHFL.IDX PT, R24, R30, RZ, 0x1c1f ;  /* 0x001c1fff1e187589 */ /* 0x000fe200000e0000 */
[----:B------:R-:W-:Y:S02]  /*1ee0*/  SHF.R.S32.HI R9, RZ, 0x1f, R16 ;  /* 0x0000001fff097819 */ /* 0x000fe40000011410 */
[----:B------:R-:W-:Y:S02]  /*1ef0*/  LOP3.LUT R5, R0, 0x3fffffe, RZ, 0xc0, !PT ;  /* 0x03fffffe00057812 */ /* 0x000fe400078ec0ff */
[----:B------:R-:W-:Y:S02]  /*1f00*/  SHF.R.S32.HI R0, RZ, 0x1, R0 ;  /* 0x00000001ff007819 */ /* 0x000fe40000011400 */
[----:B------:R-:W-:Y:S01]  /*1f10*/  LOP3.LUT R6, R6, 0xfffffffe, RZ, 0xc0, !PT ;  /* 0xfffffffe06067812 */ /* 0x000fe200078ec0ff */
[----:B------:R-:W-:Y:S01]  /*1f20*/  IMAD.IADD R5, R7, 0x1, -R5 ;  /* 0x0000000107057824 */ /* 0x000fe200078e0a05 */
[----:B------:R-:W-:Y:S01]  /*1f30*/  LEA.HI.X R28, R2, c[0x0][0x1fc], R3, 0x1, P0 ;  /* 0x00007f00021c7a11 */ /* 0x000fe200000f0c03 */
[----:B------:R-:W-:Y:S01]  /*1f40*/  IMAD.SHL.U32 R2, R0, 0x40, RZ ;  /* 0x0000004000027824 */ /* 0x000fe200078e00ff */
[----:B------:R-:W-:Y:S01]  /*1f50*/  LEA.HI R9, R9, R16, RZ, 0x3 ;  /* 0x0000001009097211 */ /* 0x000fe200078f18ff */
[----:B------:R-:W-:Y:S01]  /*1f60*/  IMAD.SHL.U32 R3, R18, 0x40, RZ ;  /* 0x0000004012037824 */ /* 0x000fe200078e00ff */
[----:B------:R-:W-:Y:S01]  /*1f70*/  IADD3 R8, R10, -R6, RZ ;  /* 0x800000060a087210 */ /* 0x000fe20007ffe0ff */
[----:B------:R-:W-:Y:S01]  /*1f80*/  IMAD.SHL.U32 R10, R19, 0x8, RZ ;  /* 0x00000008130a7824 */ /* 0x000fe200078e00ff */
[----:B------:R-:W-:Y:S01]  /*1f90*/  BAR.SYNC.DEFER_BLOCKING 0x0 ;  /* 0x0000000000007b1d */ /* 0x000fe20000010000 */
[----:B------:R-:W-:Y:S01]  /*1fa0*/  LOP3.LUT P0, RZ, R0, 0x2, RZ, 0xc0, !PT ;  /* 0x0000000200ff7812 */ /* 0x000fe2000780c0ff */
[----:B------:R-:W-:Y:S01]  /*1fb0*/  IMAD.SHL.U32 R6, R9, 0x20, RZ ;  /* 0x0000002009067824 */ /* 0x000fe200078e00ff */
[----:B------:R-:W-:Y:S01]  /*1fc0*/  LOP3.LUT R0, R2, 0xc0, RZ, 0xc0, !PT ;  /* 0x000000c002007812 */ /* 0x000fe200078ec0ff */
[C---:B------:R-:W-:Y:S01]  /*1fd0*/  IMAD R7, R8.reuse, 0x8, R5 ;  /* 0x0000000808077824 */ /* 0x040fe200078e0205 */
[----:B------:R-:W-:Y:S01]  /*1fe0*/  LOP3.LUT R2, R3, 0xc0, RZ, 0xc0, !PT ;  /* 0x000000c003027812 */ /* 0x000fe200078ec0ff */
[----:B------:R-:W-:Y:S01]  /*1ff0*/  IMAD.SHL.U32 R5, R8, 0x8, RZ ;  /* 0x0000000808057824 */ /* 0x000fe200078e00ff */
[----:B------:R-:W-:Y:S01]  /*2000*/  LOP3.LUT R3, R0, 0x8, R10, 0xf8, !PT ;  /* 0x0000000800037812 */ /* 0x000fe200078ef80a */
[----:B------:R-:W1:Y:S01]  /*2010*/  SHFL.IDX PT, R25, R28, RZ, 0x1c1f ;  /* 0x001c1fff1c197589 */ /* 0x000e6200000e0000 */
[----:B------:R-:W-:-:S02]  /*2020*/  SHF.R.U32.HI R0, RZ, 0x3, R0 ;  /* 0x00000003ff007819 */ /* 0x000fc40000011600 */
[----:B------:R-:W-:Y:S02]  /*2030*/  LOP3.LUT R27, R6, 0xffffff00, RZ, 0xc0, !PT ;  /* 0xffffff00061b7812 */ /* 0x000fe400078ec0ff */
[----:B------:R-:W-:Y:S02]  /*2040*/  LOP3.LUT R0, R3, R0, RZ, 0x3c, !PT ;  /* 0x0000000003007212 */ /* 0x000fe400078e3cff */
[----:B------:R-:W-:Y:S02]  /*2050*/  LOP3.LUT R5, R2, 0x8, R5, 0xf8, !PT ;  /* 0x0000000802057812 */ /* 0x000fe400078ef805 */
[----:B------:R-:W-:Y:S01]  /*2060*/  SHF.R.U32.HI R3, RZ, 0x3, R2 ;  /* 0x00000003ff037819 */ /* 0x000fe20000011602 */
[----:B------:R-:W-:Y:S02]  /*2070*/  IMAD R2, R125, 0x200, R27 ;  /* 0x000002007d027824 */ /* 0x000fe400078e021b */
[----:B------:R-:W-:Y:S01]  /*2080*/  IMAD.U32 R0, R7, 0x20, R0 ;  /* 0x0000002007007824 */ /* 0x000fe200078e0000 */
[----:B------:R-:W-:Y:S01]  /*2090*/  LOP3.LUT R3, R5, R3, RZ, 0x3c, !PT ;  /* 0x0000000305037212 */ /* 0x000fe200078e3cff */
[----:B------:R-:W-:Y:S01]  /*20a0*/  IMAD.IADD R5, R42, 0x1, -R22 ;  /* 0x000000012a057824 */ /* 0x000fe200078e0a16 */
[----:B------:R-:W-:Y:S01]  /*20b0*/  LEA R2, R29, R2, 0x5 ;  /* 0x000000021d027211 */ /* 0x000fe200078e28ff */
[----:B------:R-:W-:-:S04]  /*20c0*/  IMAD.SHL.U32 R208, R0, 0x2, RZ ;  /* 0x0000000200d07824 */ /* 0x000fc800078e00ff */
[----:B------:R-:W-:Y:S01]  /*20d0*/  IMAD.IADD R0, R3, 0x1, R2 ;  /* 0x0000000103007824 */ /* 0x000fe200078e0202 */
[C---:B------:R-:W-:Y:S01]  /*20e0*/  IADD3 R2, R208.reuse, 0x3c80, RZ ;  /* 0x00003c80d0027810 */ /* 0x040fe20007ffe0ff */
[----:B------:R2:W3:Y:S01]  /*20f0*/  LDSM.16.M88.4 R44, [R208+0x3c80] ;  /* 0x003c8000d02c783b */ /* 0x0004e20000000200 */
[----:B------:R-:W-:Y:S01]  /*2100*/  IADD3 R213, R208, 0x3ca0, RZ ;  /* 0x00003ca0d0d57810 */ /* 0x000fe20007ffe0ff */
[----:B------:R-:W-:Y:S01]  /*2110*/  IMAD.SHL.U32 R211, R0, 0x2, RZ ;  /* 0x0000000200d37824 */ /* 0x000fe200078e00ff */
[----:B------:R-:W-:Y:S01]  /*2120*/  @P0 IADD3 R213, R2, -0x20, RZ ;  /* 0xffffffe002d50810 */ /* 0x000fe20007ffe0ff */
[----:B-1----:R-:W-:Y:S01]  /*2130*/  IMAD.WIDE R6, R226, 0x2, R24 ;  /* 0x00000002e2067825 */ /* 0x002fe200078e0218 */
[----:B------:R-:W-:Y:S01]  /*2140*/  ISETP.LT.OR P0, PT, R5, 0x1, P3 ;  /* 0x000000010500780c */ /* 0x000fe20001f01670 */
[----:B------:R2:W1:Y:S01]  /*2150*/  LDSM.16.M88.4 R36, [R208+0x4080] ;  /* 0x00408000d024783b */ /* 0x0004620000000200 */
[----:B------:R-:W-:Y:S01]  /*2160*/  SHF.R.S32.HI R2, RZ, 0x1f, R49 ;  /* 0x0000001fff027819 */ /* 0x000fe20000011431 */
[----:B------:R-:W-:Y:S01]  /*2170*/  IMAD R212, R4, 0x2, R211 ;  /* 0x0000000204d47824 */ /* 0x000fe200078e02d3 */
[----:B------:R-:W-:Y:S01]  /*2180*/  IADD3 R221, R213, 0x400, RZ ;  /* 0x00000400d5dd7810 */ /* 0x000fe20007ffe0ff */
[----:B------:R2:W4:Y:S01]  /*2190*/  LDSM.16.M88.4 R16, [R211+0x6080] ;  /* 0x00608000d310783b */ /* 0x0005220000000200 */
[----:B------:R-:W-:Y:S01]  /*21a0*/  IMAD R0, R29, 0x20, R27 ;  /* 0x000000201d007824 */ /* 0x000fe200078e021b */
[----:B------:R-:W-:-:S02]  /*21b0*/  IADD3 R220, R213, 0x800, RZ ;  /* 0x00000800d5dc7810 */ /* 0x000fc40007ffe0ff */
[----:B------:R2:W1:Y:S01]  /*21c0*/  LDSM.16.M88.4 R12, [R211+0x7080] ;  /* 0x00708000d30c783b */ /* 0x0004620000000200 */
[----:B------:R-:W-:Y:S01]  /*21d0*/  IMAD.IADD R0, R3, 0x1, R0 ;  /* 0x0000000103007824 */ /* 0x000fe200078e0200 */
[----:B------:R-:W-:Y:S02]  /*21e0*/  SHF.R.S32.HI R3, RZ, 0x1f, R50 ;  /* 0x0000001fff037819 */ /* 0x000fe40000011432 */
[----:B------:R2:W1:Y:S04]  /*21f0*/  LDSM.16.M88.4 R32, [R208+0x4480] ;  /* 0x00448000d020783b */ /* 0x0004680000000200 */
        /* <DEDUP_REMOVED lines=12> */
[----:B--2---:R-:W-:-:S05]  /*22c0*/  IMAD.WIDE R6, R50, 0x2, R24 ;  /* 0x0000000232067825 */ /* 0x004fca00078e0218 */
[----:B------:R2:W-:Y:S01]  /*22d0*/  LDGSTS.E.BYPASS.LTC128B.128 [R222+0x2480], [R6.64], !P0 ;  /* 0x0248000006de7fae */ /* 0x0005e2000c101d46 */
[----:B------:R-:W-:Y:S01]  /*22e0*/  ISETP.LT.OR P0, PT, R5, 0x1, P1 ;  /* 0x000000010500780c */ /* 0x000fe20000f01670 */
[----:B--2---:R-:W-:-:S12]  /*22f0*/  IMAD.WIDE R6, R49, 0x2, R24 ;  /* 0x0000000231067825 */ /* 0x004fd800078e0218 */
[----:B------:R2:W-:Y:S01]  /*2300*/  LDGSTS.E.BYPASS.LTC128B.128 [R222+0x3080], [R6.64], !P0 ;  /* 0x0308000006de7fae */ /* 0x0005e2000c101d46 */
[----:B------:R-:W-:Y:S02]  /*2310*/  ISETP.GT.AND P0, PT, R48, 0x3f, PT ;  /* 0x0000003f3000780c */ /* 0x000fe40003f04270 */
[----:B--2---:R-:W-:-:S11]  /*2320*/  SHF.R.S32.HI R6, RZ, 0x1f, R226 ;  /* 0x0000001fff067819 */ /* 0x004fd600000114e2 */
[----:B------:R-:W-:Y:S05]  /*2330*/  @P0 BRA `(.L_x_289) ;  /* 0x000001f000000947 */ /* 0x000fea0003800000 */
[----:B-1-34-:R-:W-:Y:S05]  /*2340*/  BRA.DIV ~URZ, `(.L_x_290) ;  /* 0x000132327f007947 */ /* 0x01afea000b800000 */
[----:B------:R1:W2:Y:S04]  /*2350*/  SHFL.IDX PT, R6, R28, 0x1, 0x1c1f ;  /* 0x003c1f001c067f89 */ /* 0x0002a800000e0000 */
[----:B------:R1:W3:Y:S02]  /*2360*/  SHFL.IDX PT, R2, R30, 0x1, 0x1c1f ;  /* 0x003c1f001e027f89 */ /* 0x0002e400000e0000 */
.L_x_384:
[----:B------:R-:W4:Y:S04]  /*2370*/  LDL R31, [R1+0x40] ;  /* 0x00004000011f7983 */ /* 0x000f280000100800 */
[----:B------:R-:W5:Y:S01]  /*2380*/  LDL R29, [R1+0x3c] ;  /* 0x00003c00011d7983 */ /* 0x000f620000100800 */
[C---:B------:R-:W-:Y:S02]  /*2390*/  IADD3 R3, R226.reuse, 0x20, RZ ;  /* 0x00000020e2037810 */ /* 0x040fe40007ffe0ff */
[----:B-1----:R-:W-:-:S02]  /*23a0*/  IADD3 R30, R226, 0x20, RZ ;  /* 0x00000020e21e7810 */ /* 0x002fc40007ffe0ff */
[----:B------:R-:W-:Y:S02]  /*23b0*/  SHF.R.S32.HI R3, RZ, 0x1f, R3 ;  /* 0x0000001fff037819 */ /* 0x000fe40000011403 */
[C---:B------:R-:W-:Y:S02]  /*23c0*/  IADD3 R7, R226.reuse, 0x40, RZ ;  /* 0x00000040e2077810 */ /* 0x040fe40007ffe0ff */
[----:B------:R-:W-:Y:S02]  /*23d0*/  LEA.HI R3, R3, R30, RZ, 0x3 ;  /* 0x0000001e03037211 */ /* 0x000fe400078f18ff */
[C---:B------:R-:W-:Y:S02]  /*23e0*/  IADD3 R28, R226.reuse, 0x40, RZ ;  /* 0x00000040e21c7810 */ /* 0x040fe40007ffe0ff */
[----:B------:R-:W-:Y:S02]  /*23f0*/  SHF.R.S32.HI R7, RZ, 0x1f, R7 ;  /* 0x0000001fff077819 */ /* 0x000fe40000011407 */
[----:B---3--:R-:W-:-:S02]  /*2400*/  LEA R26, P0, R226, R2, 0x1 ;  /* 0x00000002e21a7211 */ /* 0x008fc400078008ff */
[----:B------:R-:W-:Y:S02]  /*2410*/  SHF.R.S32.HI R24, RZ, 0x1f, R226 ;  /* 0x0000001fff187819 */ /* 0x000fe400000114e2 */
[----:B------:R-:W-:Y:S02]  /*2420*/  LOP3.LUT R3, R3, 0xfffffff8, RZ, 0xc0, !PT ;  /* 0xfffffff803037812 */ /* 0x000fe400078ec0ff */
[----:B------:R-:W-:Y:S02]  /*2430*/  LEA.HI R7, R7, R28, RZ, 0x3 ;  /* 0x0000001c07077211 */ /* 0x000fe400078f18ff */
[----:B--2---:R-:W-:Y:S02]  /*2440*/  LEA.HI.X R27, R226, R6, R24, 0x1, P0 ;  /* 0x00000006e21b7211 */ /* 0x004fe400000f0c18 */
[----:B------:R-:W-:Y:S02]  /*2450*/  LEA R24, P0, R3, R2, 0x1 ;  /* 0x0000000203187211 */ /* 0x000fe400078008ff */
[----:B------:R-:W-:-:S02]  /*2460*/  LOP3.LUT R7, R7, 0xfffffff8, RZ, 0xc0, !PT ;  /* 0xfffffff807077812 */ /* 0x000fc400078ec0ff */
        /* <DEDUP_REMOVED lines=12> */
.L_x_289:
[----:B-1-34-:R-:W-:Y:S05]  /*2530*/  BSYNC B0 ;  /* 0x0000000000007941 */ /* 0x01afea0003800000 */
.L_x_288:
        /* <DEDUP_REMOVED lines=19> */
[C---:B------:R-:W-:Y:S01]  /*2670*/  HMMA.16816.F32.BF16 R92, R16.reuse, R38, RZ ;  /* 0x00000026105c723c */ /* 0x040fe200000418ff */
[----:B------:R-:W-:Y:S07]  /*2680*/  LDSM.16.M88.4 R36, [R208+0x4880] ;  /* 0x00488000d024783b */ /* 0x000fee0000000200 */
[----:B------:R-:W-:Y:S01]  /*2690*/  HMMA.16816.F32.BF16 R100, R16, R34, RZ ;  /* 0x000000221064723c */ /* 0x000fe200000418ff */
[----:B------:R-:W-:Y:S04]  /*26a0*/  LDSM.16.M88.4 R32, [R208+0x4c80] ;  /* 0x004c8000d020783b */ /* 0x000fe80000000200 */
[----:B------:R-:W-:Y:S03]  /*26b0*/  LDSM.16.M88.4 R16, [R208+0x5080] ;  /* 0x00508000d010783b */ /* 0x000fe60000000200 */
[C---:B------:R-:W-:Y:S01]  /*26c0*/  HMMA.16816.F32.BF16 R116, R8.reuse, R64, R56 ;  /* 0x000000400874723c */ /* 0x040fe20000041838 */
[----:B------:R-:W-:Y:S07]  /*26d0*/  LDSM.16.M88.4 R56, [R213+0x1000] ;  /* 0x00100000d538783b */ /* 0x000fee0000000200 */
[C---:B------:R-:W-:Y:S08]  /*26e0*/  HMMA.16816.F32.BF16 R112, R8.reuse, R76, R48 ;  /* 0x0000004c0870723c */ /* 0x040ff00000041830 */
        /* <DEDUP_REMOVED lines=33> */
[----:B------:R-:W-:Y:S01]  /*2900*/  HMMA.16816.F32.BF16 R116, R24, R56, R112 ;  /* 0x000000381874723c */ /* 0x000fe20000041870 */
[----:B--2---:R-:W-:-:S07]  /*2910*/  ISETP.GT.AND P0, PT, R124, R250, PT ;  /* 0x000000fa7c00720c */ /* 0x004fce0003f04270 */
[C---:B----4-:R-:W-:Y:S08]  /*2920*/  HMMA.16816.F32.BF16 R72, R24.reuse, R60, R88 ;  /* 0x0000003c1848723c */ /* 0x050ff00000041858 */
[C---:B------:R-:W-:Y:S08]  /*2930*/  HMMA.16816.F32.BF16 R68, R24.reuse, R62, R104 ;  /* 0x0000003e1844723c */ /* 0x040ff00000041868 */
[C---:B------:R-:W-:Y:S08]  /*2940*/  HMMA.16816.F32.BF16 R112, R24.reuse, R58, R96 ;  /* 0x0000003a1870723c */ /* 0x040ff00000041860 */
[C---:B-----5:R-:W-:Y:S08]  /*2950*/  HMMA.16816.F32.BF16 R120, R24.reuse, R64, R108 ;  /* 0x000000401878723c */ /* 0x060ff0000004186c */
[----:B------:R-:W-:Y:S01]  /*2960*/  HMMA.16816.F32.BF16 R108, R24, R66, R84 ;  /* 0x00000042186c723c */ /* 0x000fe20000041854 */
[----:B------:R-:W-:Y:S07]  /*2970*/  LDSM.16.M88.4 R24, [R213+0x2000] ;  /* 0x00200000d518783b */ /* 0x000fee0000000200 */
[C---:B------:R-:W-:Y:S08]  /*2980*/  HMMA.16816.F32.BF16 R104, R28.reuse, R60, R80 ;  /* 0x0000003c1c68723c */ /* 0x040ff00000041850 */
[C---:B------:R-:W-:Y:S01]  /*2990*/  HMMA.16816.F32.BF16 R96, R28.reuse, R56, R36 ;  /* 0x000000381c60723c */ /* 0x040fe20000041824 */
[----:B------:R-:W-:Y:S07]  /*29a0*/  LDSM.16.M88.4 R36, [R213+0x1800] ;  /* 0x00180000d524783b */ /* 0x000fee0000000200 */
[C---:B------:R-:W-:Y:S08]  /*29b0*/  HMMA.16816.F32.BF16 R100, R28.reuse, R62, R76 ;  /* 0x0000003e1c64723c */ /* 0x040ff0000004184c */
        /* <DEDUP_REMOVED lines=8> */
[C---:B------:R-:W-:Y:S08]  /*2a40*/  HMMA.16816.F32.BF16 R76, R16.reuse, R54, R68 ;  /* 0x00000036104c723c */ /* 0x040ff00000041844 */
[C---:B------:R-:W-:Y:S08]  /*2a50*/  HMMA.16816.F32.BF16 R72, R16.reuse, R48, R116 ;  /* 0x000000301048723c */ /* 0x040ff00000041874 */
[C---:B------:R-:W-:Y:S08]  /*2a60*/  HMMA.16816.F32.BF16 R68, R16.reuse, R50, R112 ;  /* 0x000000321044723c */ /* 0x040ff00000041870 */
[C---:B------:R-:W-:Y:S08]  /*2a70*/  HMMA.16816.F32.BF16 R64, R16.reuse, R44, R120 ;  /* 0x0000002c1040723c */ /* 0x040ff00000041878 */
[----:B------:R-:W-:Y:S08]  /*2a80*/  HMMA.16816.F32.BF16 R60, R16, R46, R108 ;  /* 0x0000002e103c723c */ /* 0x000ff0000004186c */
[C---:B---3--:R-:W-:Y:S08]  /*2a90*/  HMMA.16816.F32.BF16 R56, R20.reuse, R52, R104 ;  /* 0x000000341438723c */ /* 0x048ff00000041868 */
[C---:B------:R-:W-:Y:S08]  /*2aa0*/  HMMA.16816.F32.BF16 R28, R20.reuse, R48, R96 ;  /* 0x00000030141c723c */ /* 0x040ff00000041860 */
[C---:B------:R-:W-:Y:S08]  /*2ab0*/  HMMA.16816.F32.BF16 R52, R20.reuse, R54, R100 ;  /* 0x000000361434723c */ /* 0x040ff00000041864 */
[C---:B------:R-:W-:Y:S08]  /*2ac0*/  HMMA.16816.F32.BF16 R48, R20.reuse, R50, R92 ;  /* 0x000000321430723c */ /* 0x040ff0000004185c */
[C---:B------:R-:W-:Y:S08]  /*2ad0*/  HMMA.16816.F32.BF16 R16, R20.reuse, R44, R88 ;  /* 0x0000002c1410723c */ /* 0x040ff00000041858 */
[----:B------:R-:W-:Y:S08]  /*2ae0*/  HMMA.16816.F32.BF16 R20, R20, R46, R84 ;  /* 0x0000002e1414723c */ /* 0x000ff00000041854 */
[C---:B--2---:R-:W-:Y:S08]  /*2af0*/  HMMA.16816.F32.BF16 R80, R8.reuse, R36, R80 ;  /* 0x000000240850723c */ /* 0x044ff00000041850 */
[----:B------:R-:W-:Y:S08]  /*2b00*/  HMMA.16816.F32.BF16 R76, R8, R38, R76 ;  /* 0x00000026084c723c */ /* 0x000ff0000004184c */
[C---:B----4-:R-:W-:Y:S08]  /*2b10*/  HMMA.16816.F32.BF16 R56, R12.reuse, R36, R56 ;  /* 0x000000240c38723c */ /* 0x050ff00000041838 */
[C---:B------:R-:W-:Y:S08]  /*2b20*/  HMMA.16816.F32.BF16 R52, R12.reuse, R38, R52 ;  /* 0x000000260c34723c */ /* 0x040ff00000041834 */
[-C--:B------:R-:W-:Y:S08]  /*2b30*/  HMMA.16816.F32.BF16 R44, R12, R32.reuse, R28 ;  /* 0x000000200c2c723c */ /* 0x080ff0000004181c */
[C---:B------:R-:W-:Y:S08]  /*2b40*/  HMMA.16816.F32.BF16 R72, R8.reuse, R32, R72 ;  /* 0x000000200848723c */ /* 0x040ff00000041848 */
[C---:B------:R-:W-:Y:S08]  /*2b50*/  HMMA.16816.F32.BF16 R68, R8.reuse, R34, R68 ;  /* 0x000000220844723c */ /* 0x040ff00000041844 */
[C---:B------:R-:W-:Y:S08]  /*2b60*/  HMMA.16816.F32.BF16 R64, R8.reuse, R24, R64 ;  /* 0x000000180840723c */ /* 0x040ff00000041840 */
[----:B------:R-:W-:Y:S08]  /*2b70*/  HMMA.16816.F32.BF16 R60, R8, R26, R60 ;  /* 0x0000001a083c723c */ /* 0x000ff0000004183c */
[C---:B------:R-:W-:Y:S08]  /*2b80*/  HMMA.16816.F32.BF16 R48, R12.reuse, R34, R48 ;  /* 0x000000220c30723c */ /* 0x040ff00000041830 */
[C---:B------:R-:W-:Y:S08]  /*2b90*/  HMMA.16816.F32.BF16 R36, R12.reuse, R24, R16 ;  /* 0x000000180c24723c */ /* 0x040ff00000041810 */
[----:B------:R-:W-:Y:S01]  /*2ba0*/  HMMA.16816.F32.BF16 R28, R12, R26, R20 ;  /* 0x0000001a0c1c723c */ /* 0x000fe20000041814 */
[----:B------:R-:W-:Y:S06]  /*2bb0*/  BAR.SYNC.DEFER_BLOCKING 0x0 ;  /* 0x0000000000007b1d */ /* 0x000fec0000010000 */
[----:B------:R-:W-:Y:S05]  /*2bc0*/  @!P0 BRA `(.L_x_291) ;  /* 0x0000065000008947 */ /* 0x000fea0003800000 */
[----:B------:R-:W2:Y:S04]  /*2bd0*/  LDL R3, [R1+0x28] ;  /* 0x0000280001037983 */ /* 0x000ea80000100800 */
[----:B------:R-:W3:Y:S04]  /*2be0*/  LDL.64 R128, [R1+0x30] ;  /* 0x0000300001807983 */ /* 0x000ee80000100a00 */
[----:B------:R-:W4:Y:S04]  /*2bf0*/  LDL R6, [R1+0x40] ;  /* 0x0000400001067983 */ /* 0x000f280000100800 */
[----:B------:R-:W5:Y:S04]  /*2c00*/  LDL R7, [R1+0x38] ;  /* 0x0000380001077983 */ /* 0x000f680000100800 */
[----:B------:R-:W1:Y:S04]  /*2c10*/  S2R R5, SR_TID.X ;  /* 0x0000000000057919 */ /* 0x000e680000002100 */
[----:B------:R-:W5:Y:S01]  /*2c20*/  LDL R127, [R1+0x3c] ;  /* 0x00003c00017f7983 */ /* 0x000f620000100800 */
[----:B-1----:R-:W-:-:S04]  /*2c30*/  SHF.R.S32.HI R2, RZ, 0x1f, R5 ;  /* 0x0000001fff027819 */ /* 0x002fc80000011405 */
[----:B------:R-:W-:Y:S01]  /*2c40*/  LEA.HI R2, R2, R5, RZ, 0x2 ;  /* 0x0000000502027211 */ /* 0x000fe200078f10ff */
[----:B------:R-:W-:-:S03]  /*2c50*/  IMAD.MOV.U32 R5, RZ, RZ, c[0x0][0x2b8] ;  /* 0x0000ae00ff057624 */ /* 0x000fc600078e00ff */
[----:B------:R-:W-:Y:S02]  /*2c60*/  SHF.R.S32.HI R2, RZ, 0x2, R2 ;  /* 0x00000002ff027819 */ /* 0x000fe40000011402 */
[----:B------:R-:W-:-:S03]  /*2c70*/  ISETP.NE.AND P2, PT, R5, 0x1, PT ;  /* 0x000000010500780c */ /* 0x000fc60003f45270 */
[----:B------:R-:W-:-:S05]  /*2c80*/  IMAD R2, R41, 0x20, R2 ;  /* 0x0000002029027824 */ /* 0x000fca00078e0202 */
[C---:B------:R-:W-:Y:S01]  /*2c90*/  ISETP.GT.AND P1, PT, R2.reuse, 0x2f, PT ;  /* 0x0000002f0200780c */ /* 0x040fe20003f24270 */
[----:B------:R-:W-:Y:S01]  /*2ca0*/  IMAD.MOV.U32 R223, RZ, RZ, RZ ;  /* 0x000000ffffdf7224 */ /* 0x000fe200078e00ff */
[----:B--2---:R-:W-:-:S04]  /*2cb0*/  IADD3 R3, R2, R43, R3 ;  /* 0x0000002b02037210 */ /* 0x004fc80007ffe003 */
[----:B------:R-:W-:-:S05]  /*2cc0*/  IADD3 R3, R3, -0x30, RZ ;  /* 0xffffffd003037810 */ /* 0x000fca0007ffe0ff */
[----:B------:R-:W-:-:S04]  /*2cd0*/  @P2 IMAD.HI.U32 R5, R3, c[0x0][0x2bc], RZ ;  /* 0x0000af0003052a27 */ /* 0x000fc800078e00ff */
[----:B------:R-:W-:Y:S01]  /*2ce0*/  IMAD.MOV.U32 R2, RZ, RZ, R3 ;  /* 0x000000ffff027224 */ /* 0x000fe200078e0003 */
[----:B------:R-:W-:-:S04]  /*2cf0*/  @P2 SHF.R.U32.HI R2, RZ, c[0x0][0x2c0], R5 ;  /* 0x0000b000ff022a19 */ /* 0x000fc80000011605 */
[----:B---3--:R-:W-:Y:S01]  /*2d00*/  @!P1 IADD3 R5, P0, R2, R128, RZ ;  /* 0x0000008002059210 */ /* 0x008fe20007f1e0ff */
[----:B----4-:R-:W-:-:S03]  /*2d10*/  IMAD.MOV.U32 R132, RZ, RZ, R6 ;  /* 0x000000ffff847224 */ /* 0x010fc600078e0006 */
[----:B-----5:R-:W-:Y:S02]  /*2d20*/  @!P1 LEA.HI.X.SX32 R7, R2, R7, 0x1, P0 ;  /* 0x0000000702079211 */ /* 0x020fe400000f0eff */
[----:B------:R-:W-:-:S04]  /*2d30*/  @!P1 LEA R6, P0, R5, c[0x0][0x2a0], 0x2 ;  /* 0x0000a80005069a11 */ /* 0x000fc800078010ff */
[----:B------:R-:W-:-:S05]  /*2d40*/  @!P1 LEA.HI.X R7, R5, c[0x0][0x2a4], R7, 0x2, P0 ;  /* 0x0000a90005079a11 */ /* 0x000fca00000f1407 */
[----:B------:R-:W2:Y:S01]  /*2d50*/  @!P1 LDG.E R223, [R6.64] ;  /* 0x0000000606df9981 */ /* 0x000ea2000c1e1900 */
[----:B------:R-:W-:-:S03]  /*2d60*/  IMAD.MOV.U32 R129, RZ, RZ, R127 ;  /* 0x000000ffff817224 */ /* 0x000fc600078e007f */
[----:B------:R-:W1:Y:S01]  /*2d70*/  S2R R127, SR_CTAID.Y ;  /* 0x00000000007f7919 */ /* 0x000e620000002600 */
[----:B------:R-:W-:-:S03]  /*2d80*/  IMAD.MOV R2, RZ, RZ, -R2 ;  /* 0x000000ffff027224 */ /* 0x000fc600078e0a02 */
[----:B------:R-:W3:Y:S01]  /*2d90*/  S2R R128, SR_CTAID.Y ;  /* 0x0000000000807919 */ /* 0x000ee20000002600 */
[----:B------:R-:W-:-:S05]  /*2da0*/  IMAD R225, R2, c[0x0][0x2b8], R3 ;  /* 0x0000ae0002e17a24 */ /* 0x000fca00078e0203 */
[----:B------:R-:W-:-:S05]  /*2db0*/  SHF.R.S32.HI R2, RZ, 0x1f, R225 ;  /* 0x0000001fff027819 */ /* 0x000fca00000114e1 */
[----:B------:R-:W-:Y:S02]  /*2dc0*/  IMAD R5, R2, c[0x0][0x1e0], RZ ;  /* 0x0000780002057a24 */ /* 0x000fe400078e02ff */
[----:B------:R-:W-:-:S04]  /*2dd0*/  IMAD.WIDE.U32 R2, R225, c[0x0][0x1e0], RZ ;  /* 0x00007800e1027a25 */ /* 0x000fc800078e00ff */
[----:B------:R-:W-:Y:S01]  /*2de0*/  IMAD R5, R225, c[0x0][0x1e4], R5 ;  /* 0x00007900e1057a24 */ /* 0x000fe200078e0205 */
[----:B-1----:R-:W-:-:S03]  /*2df0*/  SHF.R.S32.HI R127, RZ, 0x1f, R127 ;  /* 0x0000001fff7f7819 */ /* 0x002fc6000001147f */
[----:B------:R-:W-:Y:S02]  /*2e00*/  IMAD.IADD R3, R3, 0x1, R5 ;  /* 0x0000000103037824 */ /* 0x000fe400078e0205 */
[----:B------:R-:W-:Y:S02]  /*2e10*/  IMAD R127, R127, c[0x0][0x1e8], RZ ;  /* 0x00007a007f7f7a24 */ /* 0x000fe400078e02ff */
[----:B---3--:R-:W-:-:S04]  /*2e20*/  IMAD.WIDE.U32 R130, R128, c[0x0][0x1e8], RZ ;  /* 0x00007a0080827a25 */ /* 0x008fc800078e00ff */
[----:B------:R-:W-:-:S04]  /*2e30*/  IMAD R127, R128, c[0x0][0x1ec], R127 ;  /* 0x00007b00807f7a24 */ /* 0x000fc800078e027f */
[----:B------:R-:W-:Y:S01]  /*2e40*/  IMAD.IADD R127, R131, 0x1, R127 ;  /* 0x00000001837f7824 */ /* 0x000fe200078e027f */
[C---:B------:R-:W-:Y:S02]  /*2e50*/  IADD3 R128, R226.reuse, 0x40, RZ ;  /* 0x00000040e2807810 */ /* 0x040fe40007ffe0ff */
[C---:B------:R-:W-:Y:S01]  /*2e60*/  IADD3 R131, R226.reuse, 0x20, RZ ;  /* 0x00000020e2837810 */ /* 0x040fe20007ffe0ff */
[----:B------:R-:W-:Y:S01]  /*2e70*/  BSSY B0, `(.L_x_292) ;  /* 0x000002a000007945 */ /* 0x000fe20003800000 */
[C---:B------:R-:W-:Y:S02]  /*2e80*/  IADD3 R9, R226.reuse, 0x40, RZ ;  /* 0x00000040e2097810 */ /* 0x040fe40007ffe0ff */
[----:B------:R-:W-:Y:S02]  /*2e90*/  IADD3 R8, R226, 0x20, RZ ;  /* 0x00000020e2087810 */ /* 0x000fe40007ffe0ff */
[----:B------:R-:W-:Y:S02]  /*2ea0*/  ISETP.GE.AND P1, PT, R9, c[0x0][0x1d4], PT ;  /* 0x0000750009007a0c */ /* 0x000fe40003f26270 */
[----:B------:R-:W-:-:S02]  /*2eb0*/  ISETP.GE.AND P2, PT, R8, c[0x0][0x1d4], PT ;  /* 0x0000750008007a0c */ /* 0x000fc40003f46270 */
[----:B------:R-:W-:Y:S02]  /*2ec0*/  ISETP.GE.AND P3, PT, R226, c[0x0][0x1d4], PT ;  /* 0x00007500e2007a0c */ /* 0x000fe40003f66270 */
[----:B------:R-:W-:Y:S02]  /*2ed0*/  SHF.R.S32.HI R133, RZ, 0x1f, R226 ;  /* 0x0000001fff857819 */ /* 0x000fe400000114e2 */
[----:B--2---:R-:W-:Y:S01]  /*2ee0*/  SHF.R.S32.HI R5, RZ, 0x1f, R223 ;  /* 0x0000001fff057819 */ /* 0x004fe200000114df */
[----:B------:R-:W-:-:S04]  /*2ef0*/  IMAD.WIDE.U32 R2, R223, c[0x0][0x1f0], R2 ;  /* 0x00007c00df027a25 */ /* 0x000fc800078e0002 */
[----:B------:R-:W-:Y:S01]  /*2f00*/  IMAD R5, R5, c[0x0][0x1f0], RZ ;  /* 0x00007c0005057a24 */ /* 0x000fe200078e02ff */
[----:B------:R-:W-:-:S03]  /*2f10*/  IADD3 R2, P0, R130, R2, RZ ;  /* 0x0000000282027210 */ /* 0x000fc60007f1e0ff */
[----:B------:R-:W-:-:S05]  /*2f20*/  IMAD R5, R223, c[0x0][0x1f4], R5 ;  /* 0x00007d00df057a24 */ /* 0x000fca00078e0205 */
[----:B------:R-:W-:Y:S02]  /*2f30*/  IADD3.X R3, R127, R3, R5, P0, !PT ;  /* 0x000000037f037210 */ /* 0x000fe400007fe405 */
[----:B------:R-:W1:Y:S01]  /*2f40*/  S2R R127, SR_TID.X ;  /* 0x00000000007f7919 */ /* 0x000e620000002100 */
[----:B------:R-:W-:-:S04]  /*2f50*/  LEA R10, P0, R2, c[0x0][0x1c8], 0x1 ;  /* 0x00007200020a7a11 */ /* 0x000fc800078008ff */
[----:B------:R-:W-:Y:S02]  /*2f60*/  LEA.HI.X R5, R2, c[0x0][0x1cc], R3, 0x1, P0 ;  /* 0x0000730002057a11 */ /* 0x000fe400000f0c03 */
[----:B-1----:R-:W-:-:S04]  /*2f70*/  SHF.R.S32.HI R11, RZ, 0x1f, R127 ;  /* 0x0000001fff0b7819 */ /* 0x002fc8000001147f */
[----:B------:R-:W-:-:S04]  /*2f80*/  LEA.HI R11, R11, R127, RZ, 0x2 ;  /* 0x0000007f0b0b7211 */ /* 0x000fc800078f10ff */
[----:B------:R-:W-:-:S04]  /*2f90*/  SHF.R.S32.HI R11, RZ, 0x2, R11 ;  /* 0x00000002ff0b7819 */ /* 0x000fc8000001140b */
[----:B------:R-:W-:-:S04]  /*2fa0*/  IADD3 R11, -R11, 0x30, RZ ;  /* 0x000000300b0b7810 */ /* 0x000fc80007ffe1ff */
[----:B------:R-:W-:Y:S02]  /*2fb0*/  ISETP.GE.AND P0, PT, R11, 0x1, PT ;  /* 0x000000010b00780c */ /* 0x000fe40003f06270 */
[C---:B------:R-:W-:Y:S02]  /*2fc0*/  IADD3 R127, R226.reuse, 0x40, RZ ;  /* 0x00000040e27f7810 */ /* 0x040fe40007ffe0ff */
[----:B------:R-:W-:Y:S02]  /*2fd0*/  IADD3 R130, R226, 0x20, RZ ;  /* 0x00000020e2827810 */ /* 0x000fe40007ffe0ff */
[----:B------:R-:W-:Y:S02]  /*2fe0*/  SHF.R.S32.HI R127, RZ, 0x1f, R127 ;  /* 0x0000001fff7f7819 */ /* 0x000fe4000001147f */
[----:B------:R-:W-:Y:S01]  /*2ff0*/  SHF.R.S32.HI R130, RZ, 0x1f, R130 ;  /* 0x0000001fff827819 */ /* 0x000fe20000011482 */
[----:B------:R1:W2:Y:S01]  /*3000*/  SHFL.IDX PT, R2, R10, RZ, 0x1c1f ;  /* 0x001c1fff0a027589 */ /* 0x0002a200000e0000 */
[----:B------:R-:W-:-:S02]  /*3010*/  LEA.HI R127, R127, R128, RZ, 0x3 ;  /* 0x000000807f7f7211 */ /* 0x000fc400078f18ff */
[----:B------:R-:W-:Y:S01]  /*3020*/  LEA.HI R130, R130, R131, RZ, 0x3 ;  /* 0x0000008382827211 */ /* 0x000fe200078f18ff */
[----:B------:R1:W3:Y:S01]  /*3030*/  SHFL.IDX PT, R3, R5, RZ, 0x1c1f ;  /* 0x001c1fff05037589 */ /* 0x0002e200000e0000 */
[----:B------:R-:W-:Y:S02]  /*3040*/  LOP3.LUT R127, R127, 0xfffffff8, RZ, 0xc0, !PT ;  /* 0xfffffff87f7f7812 */ /* 0x000fe400078ec0ff */
[----:B------:R-:W-:Y:S01]  /*3050*/  LOP3.LUT R130, R130, 0xfffffff8, RZ, 0xc0, !PT ;  /* 0xfffffff882827812 */ /* 0x000fe200078ec0ff */
[----:B------:R-:W-:Y:S05]  /*3060*/  @!P0 BRA `(.L_x_293) ;  /* 0x000000a000008947 */ /* 0x000fea0003800000 */
[----:B--2---:R-:W-:-:S04]  /*3070*/  LEA R8, P0, R226, R2, 0x1 ;  /* 0x00000002e2087211 */ /* 0x004fc800078008ff */
[----:B---3--:R-:W-:Y:S02]  /*3080*/  LEA.HI.X R9, R226, R3, R133, 0x1, P0 ;  /* 0x00000003e2097211 */ /* 0x008fe400000f0c85 */
[----:B------:R-:W-:-:S03]  /*3090*/  LEA R6, P0, R130, R2, 0x1 ;  /* 0x0000000282067211 */ /* 0x000fc600078008ff */
[----:B------:R-:W-:Y:S01]  /*30a0*/  @!PT LDS RZ, [RZ] ;  /* 0x00000000fffff984 */ /* 0x000fe20000000800 */
[----:B------:R2:W-:Y:S01]  /*30b0*/  LDGSTS.E.BYPASS.LTC128B.128 [R222+0x3c80], [R8.64], !P3 ;  /* 0x03c8000008de7fae */ /* 0x0005e2000d901d46 */
[----:B------:R-:W-:Y:S02]  /*30c0*/  LEA.HI.X R7, R130, R3, R132, 0x1, P0 ;  /* 0x0000000382077211 */ /* 0x000fe400000f0c84 */
[----:B------:R-:W-:-:S03]  /*30d0*/  LEA R2, P0, R127, R2, 0x1 ;  /* 0x000000027f027211 */ /* 0x000fc600078008ff */
[----:B------:R2:W-:Y:S01]  /*30e0*/  LDGSTS.E.BYPASS.LTC128B.128 [R222+0x4880], [R6.64], !P2 ;  /* 0x0488000006de7fae */ /* 0x0005e2000d101d46 */
[----:B------:R-:W-:-:S05]  /*30f0*/  LEA.HI.X R3, R127, R3, R129, 0x1, P0 ;  /* 0x000000037f037211 */ /* 0x000fca00000f0c81 */
[----:B------:R2:W-:Y:S04]  /*3100*/  LDGSTS.E.BYPASS.LTC128B.128 [R222+0x5480], [R2.64], !P1 ;  /* 0x0548000002de7fae */ /* 0x0005e8000c901d46 */
.L_x_293:
[----:B------:R-:W-:Y:S05]  /*3110*/  BSYNC B0 ;  /* 0x0000000000007941 */ /* 0x000fea0003800000 */
.L_x_292:
[----:B------:R-:W-:Y:S01]  /*3120*/  ISETP.GE.AND P0, PT, R11, 0x21, PT ;  /* 0x000000210b00780c */ /* 0x000fe20003f06270 */
[----:B--23--:R2:W3:Y:S01]  /*3130*/  SHFL.IDX PT, R3, R5, 0x1, 0x1c1f ;  /* 0x003c1f0005037f89 */ /* 0x00c4e200000e0000 */
[----:B------:R-:W-:Y:S03]  /*3140*/  BSSY B0, `(.L_x_291) ;  /* 0x000000d000007945 */ /* 0x000fe60003800000 */
[----:B------:R2:W4:Y:S08]  /*3150*/  SHFL.IDX PT, R2, R10, 0x1, 0x1c1f ;  /* 0x003c1f000a027f89 */ /* 0x00053000000e0000 */
[----:B------:R-:W-:Y:S05]  /*3160*/  @!P0 BRA `(.L_x_294) ;  /* 0x000000a000008947 */ /* 0x000fea0003800000 */
[----:B----4-:R-:W-:-:S04]  /*3170*/  LEA R8, P0, R226, R2, 0x1 ;  /* 0x00000002e2087211 */ /* 0x010fc800078008ff */
        /* <DEDUP_REMOVED lines=9> */
.L_x_294:
[----:B------:R-:W-:Y:S05]  /*3210*/  BSYNC B0 ;  /* 0x0000000000007941 */ /* 0x000fea0003800000 */
.L_x_291:
[----:B---3--:R-:W3:Y:S01]  /*3220*/  S2R R6, SR_TID.X ;  /* 0x0000000000067919 */ /* 0x008ee20000002100 */
[----:B----4-:R-:W-:Y:S01]  /*3230*/  FMUL.FTZ R2, R48, c[0x0][0x320] ;  /* 0x0000c80030027a20 */ /* 0x010fe20000410000 */
[----:B-12---:R-:W-:Y:S01]  /*3240*/  SHF.R.S32.HI R5, RZ, 0x1f, R125 ;  /* 0x0000001fff057819 */ /* 0x006fe2000001147d */
[----:B------:R-:W-:Y:S01]  /*3250*/  FMUL.FTZ R3, R52, c[0x0][0x320] ;  /* 0x0000c80034037a20 */ /* 0x000fe20000410000 */
[----:B------:R-:W-:Y:S01]  /*3260*/  MOV R252, c[0x0][0x2c4] ;  /* 0x0000b10000fc7a02 */ /* 0x000fe20000000f00 */
[----:B------:R1:W2:Y:S01]  /*3270*/  MUFU.TANH R23, R2 ;  /* 0x0000000200177308 */ /* 0x0002a20000002400 */
[----:B------:R-:W-:Y:S01]  /*3280*/  LEA.HI R5, R5, R125, RZ, 0x2 ;  /* 0x0000007d05057211 */ /* 0x000fe200078f10ff */
[----:B------:R-:W-:Y:S01]  /*3290*/  IMAD.MOV.U32 R251, RZ, RZ, c[0x0][0x32c] ;  /* 0x0000cb00fffb7624 */ /* 0x000fe200078e00ff */
[----:B------:R-:W-:Y:S01]  /*32a0*/  ISETP.NE.AND P0, PT, R252, 0x1, PT ;  /* 0x00000001fc00780c */ /* 0x000fe20003f05270 */
[----:B------:R-:W-:Y:S01]  /*32b0*/  ULDC UR4, c[0x0][0x324] ;  /* 0x0000c90000047ab9 */ /* 0x000fe20000000800 */
[----:B------:R-:W0:Y:S01]  /*32c0*/  LDGDEPBAR ;  /* 0x00000000000079af */ /* 0x000e220000000000 */
[----:B------:R-:W-:-:S02]  /*32d0*/  ULOP3.LUT UR4, URZ, UR4, URZ, 0x33, !UPT ;  /* 0x000000043f047292 */ /* 0x000fc4000f8e333f */
[----:B------:R4:W2:Y:S01]  /*32e0*/  MUFU.TANH R17, R3 ;  /* 0x0000000300117308 */ /* 0x0008a20000002400 */
[----:B-1----:R-:W-:-:S07]  /*32f0*/  FMUL.FTZ R2, R56, c[0x0][0x320] ;  /* 0x0000c80038027a20 */ /* 0x002fce0000410000 */
[----:B------:R1:W1:Y:S01]  /*3300*/  MUFU.TANH R22, R2 ;  /* 0x0000000200167308 */ /* 0x0002620000002400 */
[----:B----4-:R-:W-:-:S07]  /*3310*/  FMUL.FTZ R3, R53, c[0x0][0x320] ;  /* 0x0000c80035037a20 */ /* 0x010fce0000410000 */
[----:B------:R4:W2:Y:S01]  /*3320*/  MUFU.TANH R15, R3 ;  /* 0x00000003000f7308 */ /* 0x0008a20000002400 */
[----:B-1----:R-:W-:-:S07]  /*3330*/  FMUL.FTZ R2, R57, c[0x0][0x320] ;  /* 0x0000c80039027a20 */ /* 0x002fce0000410000 */
[----:B------:R1:W1:Y:S01]  /*3340*/  MUFU.TANH R20, R2 ;  /* 0x0000000200147308 */ /* 0x0002620000002400 */
[----:B----4-:R-:W-:-:S04]  /*3350*/  LEA.HI R3, R41, R41, RZ, 0x1 ;  /* 0x0000002929037211 */ /* 0x010fc800078f08ff */
[C---:B------:R-:W-:Y:S02]  /*3360*/  SHF.L.U32 R8, R3.reuse, 0x5, RZ ;  /* 0x0000000503087819 */ /* 0x040fe400000006ff */
[----:B------:R-:W-:Y:S02]  /*3370*/  LOP3.LUT R3, R3, 0x1ffffffe, RZ, 0xc0, !PT ;  /* 0x1ffffffe03037812 */ /* 0x000fe400078ec0ff */
[----:B-1----:R-:W-:-:S05]  /*3380*/  LOP3.LUT R2, R126, 0xffffffe0, RZ, 0xc0, !PT ;  /* 0xffffffe07e027812 */ /* 0x002fca00078ec0ff */
[----:B---3--:R-:W-:Y:S01]  /*3390*/  IMAD.IADD R2, R6, 0x1, -R2 ;  /* 0x0000000106027824 */ /* 0x008fe200078e0a02 */
[----:B------:R-:W-:-:S04]  /*33a0*/  LOP3.LUT R6, R5, 0xffffffc, RZ, 0xc0, !PT ;  /* 0x0ffffffc05067812 */ /* 0x000fc800078ec0ff */
[----:B------:R-:W-:Y:S01]  /*33b0*/  SHF.R.S32.HI R7, RZ, 0x1f, R2 ;  /* 0x0000001fff077819 */ /* 0x000fe20000011402 */
[----:B------:R-:W-:-:S03]  /*33c0*/  IMAD.IADD R9, R125, 0x1, -R6 ;  /* 0x000000017d097824 */ /* 0x000fc600078e0a06 */
[----:B------:R-:W-:Y:S01]  /*33d0*/  LEA.HI R5, R7, R2, RZ, 0x2 ;  /* 0x0000000207057211 */ /* 0x000fe200078f10ff */
[----:B------:R-:W-:-:S03]  /*33e0*/  FMUL.FTZ R7, R44, c[0x0][0x320] ;  /* 0x0000c8002c077a20 */ /* 0x000fc60000410000 */
[----:B------:R-:W-:Y:S01]  /*33f0*/  LEA.HI.SX32 R6, R5, R172, 0x1e ;  /* 0x000000ac05067211 */ /* 0x000fe200078ff2ff */
[----:B------:R1:W3:Y:S04]  /*3400*/  MUFU.TANH R14, R7 ;  /* 0x00000007000e7308 */ /* 0x0002e80000002400 */
[----:B------:R-:W-:Y:S01]  /*3410*/  IMAD R9, R9, 0x10, R6 ;  /* 0x0000001009097824 */ /* 0x000fe200078e0206 */
[----:B------:R-:W-:-:S05]  /*3420*/  LOP3.LUT R6, R8, 0xffffffc0, RZ, 0xc0, !PT ;  /* 0xffffffc008067812 */ /* 0x000fca00078ec0ff */
[----:B------:R-:W-:Y:S02]  /*3430*/  IMAD.IADD R6, R6, 0x1, R9 ;  /* 0x0000000106067824 */ /* 0x000fe400078e0209 */
[----:B-1----:R-:W-:Y:S02]  /*3440*/  IMAD.IADD R7, R41, 0x1, -R3 ;  /* 0x0000000129077824 */ /* 0x002fe400078e0a03 */
[----:B------:R-:W-:Y:S02]  /*3450*/  FMUL.FTZ R3, R45, c[0x0][0x320] ;  /* 0x0000c8002d037a20 */ /* 0x000fe40000410000 */
[----:B------:R-:W-:Y:S02]  /*3460*/  IMAD R10, R7, 0x8, R6 ;  /* 0x00000008070a7824 */ /* 0x000fe400078e0206 */
[----:B------:R1:W4:Y:S02]  /*3470*/  MUFU.TANH R13, R3 ;  /* 0x00000003000d7308 */ /* 0x0003240000002400 */
[----:B------:R-:W-:Y:S01]  /*3480*/  @P0 IMAD.HI.U32 R6, R10, c[0x0][0x2c8], RZ ;  /* 0x0000b2000a060a27 */ /* 0x000fe200078e00ff */
[----:B------:R-:W-:Y:S01]  /*3490*/  MOV R9, R10 ;  /* 0x0000000a00097202 */ /* 0x000fe20000000f00 */
[----:B------:R5:W-:Y:S03]  /*34a0*/  STL [R1+0x20], R10 ;  /* 0x0000200a01007387 */ /* 0x000be60000100800 */
[----:B------:R-:W-:Y:S01]  /*34b0*/  @P0 SHF.R.U32.HI R9, RZ, c[0x0][0x2cc], R6 ;  /* 0x0000b300ff090a19 */ /* 0x000fe20000011606 */
[----:B------:R-:W-:Y:S01]  /*34c0*/  FMUL.FTZ R6, R37, c[0x0][0x320] ;  /* 0x0000c80025067a20 */ /* 0x000fe20000410000 */
[----:B------:R-:W-:Y:S01]  /*34d0*/  ISETP.GE.AND P0, PT, R251, 0x1, PT ;  /* 0x00000001fb00780c */ /* 0x000fe20003f06270 */
[----:B-1----:R-:W-:-:S04]  /*34e0*/  FMUL.FTZ R3, R49, c[0x0][0x320] ;  /* 0x0000c80031037a20 */ /* 0x002fc80000410000 */
[----:B------:R1:W1:Y:S08]  /*34f0*/  MUFU.TANH R12, R3 ;  /* 0x00000003000c7308 */ /* 0x0002700000002400 */
[----:B-----5:R-:W2:Y:S01]  /*3500*/  MUFU.TANH R10, R6 ;  /* 0x00000006000a7308 */ /* 0x020ea20000002400 */
[----:B-1----:R-:W-:-:S07]  /*3510*/  FMUL.FTZ R3, R36, c[0x0][0x320] ;  /* 0x0000c80024037a20 */ /* 0x002fce0000410000 */
[----:B------:R1:W1:Y:S02]  /*3520*/  MUFU.TANH R11, R3 ;  /* 0x00000003000b7308 */ /* 0x0002640000002400 */
[----:B-1----:R-:W-:Y:S02]  /*3530*/  LOP3.LUT R3, R5, 0x7ffffffc, RZ, 0xc0, !PT ;  /* 0x7ffffffc05037812 */ /* 0x002fe400078ec0ff */
[----:B------:R-:W1:Y:S03]  /*3540*/  SHFL.IDX PT, R5, R9, RZ, 0x1c1f ;  /* 0x001c1fff09057589 */ /* 0x000e6600000e0000 */
[----:B------:R-:W-:Y:S02]  /*3550*/  IMAD.IADD R3, R2, 0x1, -R3 ;  /* 0x0000000102037824 */ /* 0x000fe400078e0a03 */
[----:B------:R-:W-:Y:S02]  /*3560*/  FMUL.FTZ R2, R28, c[0x0][0x320] ;  /* 0x0000c8001c027a20 */ /* 0x000fe40000410000 */
[----:B------:R-:W-:-:S02]  /*3570*/  IMAD.SHL.U32 R21, R3, 0x2, RZ ;  /* 0x0000000203157824 */ /* 0x000fc400078e00ff */
[----:B------:R5:W1:Y:S01]  /*3580*/  MUFU.TANH R8, R2 ;  /* 0x0000000200087308 */ /* 0x000a620000002400 */
[----:B------:R-:W-:Y:S02]  /*3590*/  FMUL.FTZ R3, R29, c[0x0][0x320] ;  /* 0x0000c8001d037a20 */ /* 0x000fe40000410000 */
[C---:B------:R-:W-:Y:S01]  /*35a0*/  IADD3 R18, -R21.reuse, R229, R40 ;  /* 0x000000e515127210 */ /* 0x040fe20007ffe128 */
[----:B------:R2:W-:Y:S04]  /*35b0*/  STL [R1+0x4], R21 ;  /* 0x0000041501007387 */ /* 0x0005e80000100800 */
[----:B------:R1:W1:Y:S01]  /*35c0*/  MUFU.TANH R7, R3 ;  /* 0x0000000300077308 */ /* 0x0002620000002400 */
[----:B-----5:R-:W-:-:S04]  /*35d0*/  IADD3 R2, -R21, 0x1, R42 ;  /* 0x0000000115027810 */ /* 0x020fc80007ffe12a */
[----:B------:R-:W-:-:S04]  /*35e0*/  IADD3 R2, R2, -R230, RZ ;  /* 0x800000e602027210 */ /* 0x000fc80007ffe0ff */
[C---:B------:R-:W-:Y:S02]  /*35f0*/  IADD3 R16, R2.reuse, c[0x0][0x328], RZ ;  /* 0x0000ca0002107a10 */ /* 0x040fe40007ffe0ff */
[----:B------:R-:W-:Y:S02]  /*3600*/  IADD3 R19, R2, UR4, RZ ;  /* 0x0000000402137c10 */ /* 0x000fe4000fffe0ff */
[-C--:B-1----:R-:W-:Y:S01]  /*3610*/  IADD3 R3, R16, R5.reuse, RZ ;  /* 0x0000000510037210 */ /* 0x082fe20007ffe0ff */
[----:B--2---:R-:W-:Y:S01]  /*3620*/  IMAD.IADD R21, R40, 0x1, -R21 ;  /* 0x0000000128157824 */ /* 0x004fe200078e0a15 */
[----:B------:R-:W-:Y:S02]  /*3630*/  IADD3 R2, R19, R5, RZ ;  /* 0x0000000513027210 */ /* 0x000fe40007ffe0ff */
[----:B------:R-:W-:Y:S01]  /*3640*/  IMNMX R3, R3, R18, PT ;  /* 0x0000001203037217 */ /* 0x000fe20003800200 */
[----:B------:R-:W-:Y:S05]  /*3650*/  @!P0 BRA `(.L_x_295) ;  /* 0x0000014000008947 */ /* 0x000fea0003800000 */
[----:B---34-:R-:W-:Y:S01]  /*3660*/  IADD3 R5, -R230, R229, R5 ;  /* 0x000000e5e6057210 */ /* 0x018fe20007ffe105 */
[----:B------:R-:W-:Y:S03]  /*3670*/  BSSY B0, `(.L_x_296) ;  /* 0x000000e000007945 */ /* 0x000fe60003800000 */
        /* <DEDUP_REMOVED lines=9> */
.L_x_297:
[----:B------:R-:W-:-:S04]  /*3710*/  MOV R6, 0x1 ;  /* 0x0000000100067802 */ /* 0x000fc80000000f00 */
[----:B------:R-:W-:-:S13]  /*3720*/  ISETP.NE.AND P0, PT, R6, c[0x0][0x32c], PT ;  /* 0x0000cb0006007a0c */ /* 0x000fda0003f05270 */
[----:B------:R-:W-:-:S05]  /*3730*/  @P0 IMAD.HI.U32 R6, R5, c[0x0][0x330], RZ ;  /* 0x0000cc0005060a27 */ /* 0x000fca00078e00ff */
[----:B------:R-:W-:Y:S02]  /*3740*/  @P0 SHF.R.U32.HI R5, RZ, c[0x0][0x334], R6 ;  /* 0x0000cd00ff050a19 */ /* 0x000fe40000011606 */
.L_x_298:
[----:B------:R-:W-:Y:S05]  /*3750*/  BSYNC B0 ;  /* 0x0000000000007941 */ /* 0x000fea0003800000 */
.L_x_296:
[----:B------:R-:W-:-:S05]  /*3760*/  IMAD R5, R5, c[0x0][0x32c], R21 ;  /* 0x0000cb0005057a24 */ /* 0x000fca00078e0215 */
[----:B------:R-:W-:Y:S02]  /*3770*/  IADD3 R6, R5, c[0x0][0x32c], RZ ;  /* 0x0000cb0005067a10 */ /* 0x000fe40007ffe0ff */
[----:B------:R-:W-:Y:S02]  /*3780*/  IMNMX R2, R2, R5, !PT ;  /* 0x0000000502027217 */ /* 0x000fe40007800200 */
[----:B------:R-:W-:Y:S02]  /*3790*/  IMNMX R3, R3, R6, PT ;  /* 0x0000000603037217 */ /* 0x000fe40003800200 */
.L_x_295:
        /* <DEDUP_REMOVED lines=11> */
[----:B------:R-:W-:Y:S02]  /*3850*/  ISETP.LT.OR P0, PT, R3, 0x9, P0 ;  /* 0x000000090300780c */ /* 0x000fe40000701670 */
        /* <DEDUP_REMOVED lines=46> */
[----:B------:R-:W-:Y:S02]  /*3b40*/  ISETP.GE.AND P0, PT, R251, 0x1, PT ;  /* 0x00000001fb00780c */ /* 0x000fe40003f06270 */
        /* <DEDUP_REMOVED lines=25> */
[----:B--234-:R-:W-:Y:S01]  /*3ce0*/  IADD3 R5, -R230, R229, R5 ;  /* 0x000000e5e6057210 */ /* 0x01cfe20007ffe105 */
        /* <DEDUP_REMOVED lines=10> */
.L_x_301:
[----:B------:R-:W-:-:S04]  /*3d90*/  MOV R6, 0x1 ;  /* 0x0000000100067802 */ /* 0x000fc80000000f00 */
[----:B------:R-:W-:-:S13]  /*3da0*/  ISETP.NE.AND P0, PT, R6, c[0x0][0x32c], PT ;  /* 0x0000cb0006007a0c */ /* 0x000fda0003f05270 */
[----:B------:R-:W-:-:S05]  /*3db0*/  @P0 IMAD.HI.U32 R6, R5, c[0x0][0x330], RZ ;  /* 0x0000cc0005060a27 */ /* 0x000fca00078e00ff */
[----:B------:R-:W-:Y:S02]  /*3dc0*/  @P0 SHF.R.U32.HI R5, RZ, c[0x0][0x334], R6 ;  /* 0x0000cd00ff050a19 */ /* 0x000fe40000011606 */
.L_x_302:
[----:B------:R-:W-:Y:S05]  /*3dd0*/  BSYNC B0 ;  /* 0x0000000000007941 */ /* 0x000fea0003800000 */
.L_x_300:
[----:B------:R-:W-:-:S05]  /*3de0*/  IMAD R5, R5, c[0x0][0x32c], R21 ;  /* 0x0000cb0005057a24 */ /* 0x000fca00078e0215 */
[----:B------:R-:W-:Y:S02]  /*3df0*/  IADD3 R6, R5, c[0x0][0x32c], RZ ;  /* 0x0000cb0005067a10 */ /* 0x000fe40007ffe0ff */
[----:B------:R-:W-:Y:S02]  /*3e00*/  IMNMX R2, R2, R5, !PT ;  /* 0x0000000502027217 */ /* 0x000fe40007800200 */
[----:B------:R-:W-:Y:S02]  /*3e10*/  IMNMX R3, R3, R6, PT ;  /* 0x0000000603037217 */ /* 0x000fe40003800200 */
.L_x_299:
        /* <DEDUP_REMOVED lines=83> */
.L_x_305:
[----:B------:R-:W-:-:S04]  /*4350*/  MOV R6, 0x1 ;  /* 0x0000000100067802 */ /* 0x000fc80000000f00 */
[----:B------:R-:W-:-:S13]  /*4360*/  ISETP.NE.AND P0, PT, R6, c[0x0][0x32c], PT ;  /* 0x0000cb0006007a0c */ /* 0x000fda0003f05270 */
[----:B------:R-:W-:-:S05]  /*4370*/  @P0 IMAD.HI.U32 R6, R5, c[0x0][0x330], RZ ;  /* 0x0000cc0005060a27 */ /* 0x000fca00078e00ff */
[----:B------:R-:W-:Y:S02]  /*4380*/  @P0 SHF.R.U32.HI R5, RZ, c[0x0][0x334], R6 ;  /* 0x0000cd00ff050a19 */ /* 0x000fe40000011606 */
.L_x_306:
[----:B------:R-:W-:Y:S05]  /*4390*/  BSYNC B0 ;  /* 0x0000000000007941 */ /* 0x000fea0003800000 */
.L_x_304:
[----:B------:R-:W-:-:S05]  /*43a0*/  IMAD R5, R5, c[0x0][0x32c], R21 ;  /* 0x0000cb0005057a24 */ /* 0x000fca00078e0215 */
[----:B------:R-:W-:Y:S02]  /*43b0*/  IADD3 R6, R5, c[0x0][0x32c], RZ ;  /* 0x0000cb0005067a10 */ /* 0x000fe40007ffe0ff */
[----:B------:R-:W-:Y:S02]  /*43c0*/  IMNMX R2, R2, R5, !PT ;  /* 0x0000000502027217 */ /* 0x000fe40007800200 */
[----:B------:R-:W-:Y:S02]  /*43d0*/  IMNMX R3, R3, R6, PT ;  /* 0x0000000603037217 */ /* 0x000fe40003800200 */
.L_x_303:
        /* <DEDUP_REMOVED lines=83> */
.L_x_309:
[----:B------:R-:W-:-:S04]  /*4910*/  MOV R6, 0x1 ;  /* 0x0000000100067802 */ /* 0x000fc80000000f00 */
[----:B------:R-:W-:-:S13]  /*4920*/  ISETP.NE.AND P0, PT, R6, c[0x0][0x32c], PT ;  /* 0x0000cb0006007a0c */ /* 0x000fda0003f05270 */
[----:B------:R-:W-:-:S05]  /*4930*/  @P0 IMAD.HI.U32 R6, R5, c[0x0][0x330], RZ ;  /* 0x0000cc0005060a27 */ /* 0x000fca00078e00ff */
[----:B------:R-:W-:Y:S02]  /*4940*/  @P0 SHF.R.U32.HI R5, RZ, c[0x0][0x334], R6 ;  /* 0x0000cd00ff050a19 */ /* 0x000fe40000011606 */
.L_x_310:
[----:B------:R-:W-:Y:S05]  /*4950*/  BSYNC B0 ;  /* 0x0000000000007941 */ /* 0x000fea0003800000 */
.L_x_308:
[----:B------:R-:W-:-:S05]  /*4960*/  IMAD R5, R5, c[0x0][0x32c], R21 ;  /* 0x0000cb0005057a24 */ /* 0x000fca00078e0215 */
[----:B------:R-:W-:Y:S02]  /*4970*/  IADD3 R6, R5, c[0x0][0x32c], RZ ;  /* 0x0000cb0005067a10 */ /* 0x000fe40007ffe0ff */
[----:B------:R-:W-:Y:S02]  /*4980*/  IMNMX R2, R2, R5, !PT ;  /* 0x0000000502027217 */ /* 0x000fe40007800200 */
[----:B------:R-:W-:Y:S02]  /*4990*/  IMNMX R3, R3, R6, PT ;  /* 0x0000000603037217 */ /* 0x000fe40003800200 */
.L_x_307:
        /* <DEDUP_REMOVED lines=29> */
[----:B------:R-:W-:Y:S02]  /*4b70*/  FMNMX.FTZ R106, R114, R106, !PT ;  /* 0x0000006a726a7209 */ /* 0x000fe40007810000 */
[----:B------:R-:W-:Y:S02]  /*4b80*/  FSEL R85, R13, -INF , !P0 ;  /* 0xff8000000d557808 */ /* 0x000fe40004000000 */
[----:B------:R-:W-:Y:S02]  /*4b90*/  ISETP.NE.AND P0, PT, R26, RZ, PT ;  /* 0x000000ff1a00720c */ /* 0x000fe40003f05270 */
[----:B------:R-:W-:-:S02]  /*4ba0*/  FMNMX.FTZ R106, R113, R106, !PT ;  /* 0x0000006a716a7209 */ /* 0x000fc40007810000 */
[----:B------:R-:W-:Y:S02]  /*4bb0*/  ISETP.GT.AND P0, PT, R2, 0x10, !P0 ;  /* 0x000000100200780c */ /* 0x000fe40004704270 */
[----:B------:R-:W-:Y:S02]  /*4bc0*/  FMNMX.FTZ R106, R122, R106, !PT ;  /* 0x0000006a7a6a7209 */ /* 0x000fe40007810000 */
[----:B------:R-:W-:Y:S02]  /*4bd0*/  ISETP.LT.OR P0, PT, R3, 0x11, P0 ;  /* 0x000000110300780c */ /* 0x000fe40000701670 */
[----:B------:R-:W-:Y:S02]  /*4be0*/  IADD3 R224, R224, -0x2, RZ ;  /* 0xfffffffee0e07810 */ /* 0x000fe40007ffe0ff */
[----:B------:R-:W-:Y:S02]  /*4bf0*/  FSEL R92, R11, -INF , !P0 ;  /* 0xff8000000b5c7808 */ /* 0x000fe40004000000 */
[----:B------:R-:W-:-:S02]  /*4c00*/  ISETP.GT.AND P0, PT, R2, 0x11, !P6 ;  /* 0x000000110200780c */ /* 0x000fc40007704270 */
[----:B------:R-:W-:Y:S02]  /*4c10*/  ISETP.NE.AND P6, PT, R24, RZ, PT ;  /* 0x000000ff1800720c */ /* 0x000fe40003fc5270 */
[----:B------:R-:W-:-:S04]  /*4c20*/  ISETP.LT.OR P0, PT, R3, 0x12, P0 ;  /* 0x000000120300780c */ /* 0x000fc80000701670 */
[----:B------:R-:W-:Y:S02]  /*4c30*/  FSEL R87, R20, -INF , !P0 ;  /* 0xff80000014577808 */ /* 0x000fe40004000000 */
[----:B------:R-:W-:Y:S02]  /*4c40*/  ISETP.GT.AND P0, PT, R2, 0x18, !P5 ;  /* 0x000000180200780c */ /* 0x000fe40006f04270 */
[----:B------:R-:W-:Y:S02]  /*4c50*/  ISETP.NE.AND P5, PT, R25, RZ, PT ;  /* 0x000000ff1900720c */ /* 0x000fe40003fa5270 */
[----:B------:R-:W-:Y:S01]  /*4c60*/  ISETP.LT.OR P0, PT, R3, 0x19, P0 ;  /* 0x000000190300780c */ /* 0x000fe20000701670 */
[----:B------:R-:W-:Y:S03]  /*4c70*/  LDSM.16.MT88.4 R24, [R209+0x2480] ;  /* 0x00248000d118783b */ /* 0x000fe60000004200 */
[----:B------:R-:W-:-:S02]  /*4c80*/  FSEL R94, R7, -INF , !P0 ;  /* 0xff800000075e7808 */ /* 0x000fc40004000000 */
[----:B------:R-:W-:-:S04]  /*4c90*/  ISETP.GT.AND P0, PT, R2, 0x19, !P4 ;  /* 0x000000190200780c */ /* 0x000fc80006704270 */
[----:B------:R-:W-:-:S04]  /*4ca0*/  ISETP.LT.OR P0, PT, R3, 0x1a, P0 ;  /* 0x0000001a0300780c */ /* 0x000fc80000701670 */
[----:B------:R-:W-:Y:S02]  /*4cb0*/  FSEL R93, R22, -INF , !P0 ;  /* 0xff800000165d7808 */ /* 0x000fe40004000000 */
[----:B------:R-:W-:Y:S01]  /*4cc0*/  ISETP.GT.AND P0, PT, R2, 0x20, !P3 ;  /* 0x000000200200780c */ /* 0x000fe20005f04270 */
[----:B------:R-:W-:Y:S03]  /*4cd0*/  LDSM.16.MT88.4 R20, [R210+0x1880] ;  /* 0x00188000d214783b */ /* 0x000fe60000004200 */
[----:B------:R-:W-:-:S04]  /*4ce0*/  ISETP.LT.OR P0, PT, R3, 0x21, P0 ;  /* 0x000000210300780c */ /* 0x000fc80000701670 */
[----:B------:R-:W-:Y:S02]  /*4cf0*/  FSEL R173, R17, -INF , !P0 ;  /* 0xff80000011ad7808 */ /* 0x000fe40004000000 */
[----:B------:R-:W-:Y:S01]  /*4d00*/  ISETP.GT.AND P0, PT, R2, 0x21, !P2 ;  /* 0x000000210200780c */ /* 0x000fe20005704270 */
[----:B------:R-:W-:Y:S03]  /*4d10*/  LDSM.16.MT88.4 R16, [R209+0x1880] ;  /* 0x00188000d110783b */ /* 0x000fe60000004200 */
[----:B------:R-:W-:-:S04]  /*4d20*/  ISETP.LT.OR P0, PT, R3, 0x22, P0 ;  /* 0x000000220300780c */ /* 0x000fc80000701670 */
[----:B------:R-:W-:Y:S02]  /*4d30*/  FSEL R174, R15, -INF , !P0 ;  /* 0xff8000000fae7808 */ /* 0x000fe40004000000 */
[----:B------:R-:W-:-:S04]  /*4d40*/  ISETP.GT.AND P0, PT, R2, 0x28, !P1 ;  /* 0x000000280200780c */ /* 0x000fc80004f04270 */
[----:B------:R-:W-:-:S04]  /*4d50*/  ISETP.LT.OR P0, PT, R3, 0x29, P0 ;  /* 0x000000290300780c */ /* 0x000fc80000701670 */
[----:B------:R-:W-:Y:S02]  /*4d60*/  FSEL R175, R9, -INF , !P0 ;  /* 0xff80000009af7808 */ /* 0x000fe40004000000 */
[----:B------:R-:W-:-:S04]  /*4d70*/  ISETP.GT.AND P0, PT, R2, RZ, !P5 ;  /* 0x000000ff0200720c */ /* 0x000fc80006f04270 */
[----:B------:R-:W-:-:S04]  /*4d80*/  ISETP.LT.OR P0, PT, R3, 0x1, P0 ;  /* 0x000000010300780c */ /* 0x000fc80000701670 */
[----:B------:R-:W-:Y:S02]  /*4d90*/  FSEL R14, R12, -INF , !P0 ;  /* 0xff8000000c0e7808 */ /* 0x000fe40004000000 */
[----:B------:R-:W-:Y:S02]  /*4da0*/  ISETP.GT.AND P0, PT, R2, 0x29, !P6 ;  /* 0x000000290200780c */ /* 0x000fe40007704270 */
[----:B------:R-:W1:Y:S01]  /*4db0*/  SHFL.BFLY PT, R2, R106, 0x2, 0x1f ;  /* 0x0c401f006a027f89 */ /* 0x000e6200000e0000 */
[----:B------:R-:W-:Y:S02]  /*4dc0*/  ISETP.NE.AND P6, PT, R252, 0x1, PT ;  /* 0x00000001fc00780c */ /* 0x000fe40003fc5270 */
[----:B------:R-:W-:-:S04]  /*4dd0*/  ISETP.LT.OR P0, PT, R3, 0x2a, P0 ;  /* 0x0000002a0300780c */ /* 0x000fc80000701670 */
[----:B------:R-:W-:Y:S02]  /*4de0*/  FSEL R15, R8, -INF , !P0 ;  /* 0xff800000080f7808 */ /* 0x000fe40004000000 */
[----:B-1----:R-:W-:-:S05]  /*4df0*/  FMNMX.FTZ R106, R106, R2, !PT ;  /* 0x000000026a6a7209 */ /* 0x002fca0007810000 */
[----:B------:R-:W1:Y:S02]  /*4e00*/  SHFL.BFLY PT, R2, R106, 0x1, 0x1f ;  /* 0x0c201f006a027f89 */ /* 0x000e6400000e0000 */
[----:B-1----:R-:W-:Y:S02]  /*4e10*/  FMNMX.FTZ R106, R106, R2, !PT ;  /* 0x000000026a6a7209 */ /* 0x002fe40007810000 */
[----:B------:R-:W-:Y:S02]  /*4e20*/  FMNMX.FTZ R2, R30, R31, !PT ;  /* 0x0000001f1e027209 */ /* 0x000fe40007810000 */
[C---:B------:R-:W-:Y:S01]  /*4e30*/  FSETP.NEU.FTZ.AND P0, PT, R106.reuse, -INF , PT ;  /* 0xff8000006a00780b */ /* 0x040fe20003f1d000 */
[----:B------:R-:W-:Y:S01]  /*4e40*/  FMUL.FTZ R3, R106, c[0x0][0x2d0] ;  /* 0x0000b4006a037a20 */ /* 0x000fe20000410000 */
[----:B------:R-:W-:-:S04]  /*4e50*/  FMNMX.FTZ R2, R32, R2, !PT ;  /* 0x0000000220027209 */ /* 0x000fc80007810000 */
[----:B------:R-:W-:Y:S02]  /*4e60*/  FMNMX.FTZ R2, R33, R2, !PT ;  /* 0x0000000221027209 */ /* 0x000fe40007810000 */
[----:B------:R-:W-:Y:S02]  /*4e70*/  FSEL R3, R3, RZ, P0 ;  /* 0x000000ff03037208 */ /* 0x000fe40000000000 */
[----:B------:R-:W-:-:S04]  /*4e80*/  FMNMX.FTZ R2, R41, R2, !PT ;  /* 0x0000000229027209 */ /* 0x000fc80007810000 */
[----:B------:R-:W-:-:S04]  /*4e90*/  FMNMX.FTZ R2, R42, R2, !PT ;  /* 0x000000022a027209 */ /* 0x000fc80007810000 */
[----:B------:R-:W-:-:S04]  /*4ea0*/  FMNMX.FTZ R2, R43, R2, !PT ;  /* 0x000000022b027209 */ /* 0x000fc80007810000 */
[----:B------:R-:W-:-:S04]  /*4eb0*/  FMNMX.FTZ R2, R44, R2, !PT ;  /* 0x000000022c027209 */ /* 0x000fc80007810000 */
[----:B------:R-:W-:-:S04]  /*4ec0*/  FMNMX.FTZ R2, R107, R2, !PT ;  /* 0x000000026b027209 */ /* 0x000fc80007810000 */
[----:B------:R-:W-:-:S04]  /*4ed0*/  FMNMX.FTZ R2, R115, R2, !PT ;  /* 0x0000000273027209 */ /* 0x000fc80007810000 */
[----:B------:R-:W-:-:S04]  /*4ee0*/  FMNMX.FTZ R2, R121, R2, !PT ;  /* 0x0000000279027209 */ /* 0x000fc80007810000 */
[----:B------:R-:W-:-:S05]  /*4ef0*/  FMNMX.FTZ R2, R120, R2, !PT ;  /* 0x0000000278027209 */ /* 0x000fca0007810000 */
[----:B------:R-:W1:Y:S02]  /*4f00*/  SHFL.BFLY PT, R5, R2, 0x2, 0x1f ;  /* 0x0c401f0002057f89 */ /* 0x000e6400000e0000 */
        /* <DEDUP_REMOVED lines=16> */
[----:B------:R-:W-:-:S03]  /*5010*/  FMNMX.FTZ R5, R192, R5, !PT ;  /* 0x00000005c0057209 */ /* 0x000fc60007810000 */
[--C-:B------:R-:W-:Y:S02]  /*5020*/  FFMA.FTZ R0, R31, c[0x0][0x2d0], -R2.reuse ;  /* 0x0000b4001f007a23 */ /* 0x100fe40000010802 */
[----:B------:R-:W1:Y:S02]  /*5030*/  SHFL.BFLY PT, R6, R5, 0x2, 0x1f ;  /* 0x0c401f0005067f89 */ /* 0x000e6400000e0000 */
[----:B------:R2:W-:Y:S02]  /*5040*/  MUFU.EX2 R233, R0 ;  /* 0x0000000000e97308 */ /* 0x0005e40000000800 */
[----:B--2---:R-:W-:-:S06]  /*5050*/  FFMA.FTZ R0, R32, c[0x0][0x2d0], -R2 ;  /* 0x0000b40020007a23 */ /* 0x004fcc0000010802 */
[----:B------:R2:W-:Y:S01]  /*5060*/  MUFU.EX2 R236, R0 ;  /* 0x0000000000ec7308 */ /* 0x0005e20000000800 */
[----:B-1----:R-:W-:-:S05]  /*5070*/  FMNMX.FTZ R5, R5, R6, !PT ;  /* 0x0000000605057209 */ /* 0x002fca0007810000 */
[----:B------:R-:W1:Y:S01]  /*5080*/  SHFL.BFLY PT, R104, R5, 0x1, 0x1f ;  /* 0x0c201f0005687f89 */ /* 0x000e6200000e0000 */
[----:B--2---:R-:W-:-:S04]  /*5090*/  FFMA.FTZ R0, R33, c[0x0][0x2d0], -R2 ;  /* 0x0000b40021007a23 */ /* 0x004fc80000010802 */
[----:B------:R2:W3:Y:S01]  /*50a0*/  MUFU.EX2 R237, R0 ;  /* 0x0000000000ed7308 */ /* 0x0004e20000000800 */
[----:B-1----:R-:W-:Y:S02]  /*50b0*/  FMNMX.FTZ R104, R5, R104, !PT ;  /* 0x0000006805687209 */ /* 0x002fe40007810000 */
[----:B------:R-:W-:Y:S02]  /*50c0*/  FMNMX.FTZ R5, R14, R84, !PT ;  /* 0x000000540e057209 */ /* 0x000fe40007810000 */
[----:B------:R-:W-:Y:S01]  /*50d0*/  FSETP.NEU.FTZ.AND P0, PT, R104, -INF , PT ;  /* 0xff8000006800780b */ /* 0x000fe20003f1d000 */
[----:B--2---:R-:W-:Y:S01]  /*50e0*/  FFMA.FTZ R0, R45, c[0x0][0x2d0], -R3 ;  /* 0x0000b4002d007a23 */ /* 0x004fe20000010803 */
[----:B------:R-:W-:Y:S01]  /*50f0*/  FMNMX.FTZ R5, R86, R5, !PT ;  /* 0x0000000556057209 */ /* 0x000fe20007810000 */
[----:B------:R-:W-:Y:S01]  /*5100*/  FMUL.FTZ R13, R104, c[0x0][0x2d0] ;  /* 0x0000b400680d7a20 */ /* 0x000fe20000410000 */
[----:B---3--:R-:W-:Y:S01]  /*5110*/  F2FP.BF16.PACK_AB R11, R237, R236 ;  /* 0x000000eced0b723e */ /* 0x008fe200000010ff */
[----:B------:R1:W-:Y:S01]  /*5120*/  MUFU.EX2 R241, R0 ;  /* 0x0000000000f17308 */ /* 0x0003e20000000800 */
[----:B------:R-:W-:-:S02]  /*5130*/  FMNMX.FTZ R5, R85, R5, !PT ;  /* 0x0000000555057209 */ /* 0x000fc40007810000 */
[----:B------:R-:W-:Y:S02]  /*5140*/  FSEL R13, R13, RZ, P0 ;  /* 0x000000ff0d0d7208 */ /* 0x000fe40000000000 */
[----:B------:R-:W-:-:S04]  /*5150*/  FMNMX.FTZ R5, R92, R5, !PT ;  /* 0x000000055c057209 */ /* 0x000fc80007810000 */
[----:B------:R-:W-:-:S04]  /*5160*/  FMNMX.FTZ R5, R87, R5, !PT ;  /* 0x0000000557057209 */ /* 0x000fc80007810000 */
[----:B------:R-:W-:Y:S01]  /*5170*/  FMNMX.FTZ R5, R94, R5, !PT ;  /* 0x000000055e057209 */ /* 0x000fe20007810000 */
[----:B-1----:R-:W-:-:S03]  /*5180*/  FFMA.FTZ R0, R48, c[0x0][0x2d0], -R3 ;  /* 0x0000b40030007a23 */ /* 0x002fc60000010803 */
[----:B------:R-:W-:Y:S01]  /*5190*/  FMNMX.FTZ R5, R93, R5, !PT ;  /* 0x000000055d057209 */ /* 0x000fe20007810000 */
[----:B------:R1:W2:Y:S03]  /*51a0*/  MUFU.EX2 R243, R0 ;  /* 0x0000000000f37308 */ /* 0x0002a60000000800 */
[----:B------:R-:W-:-:S04]  /*51b0*/  FMNMX.FTZ R5, R173, R5, !PT ;  /* 0x00000005ad057209 */ /* 0x000fc80007810000 */
[----:B------:R-:W-:-:S04]  /*51c0*/  FMNMX.FTZ R5, R174, R5, !PT ;  /* 0x00000005ae057209 */ /* 0x000fc80007810000 */
[----:B------:R-:W-:-:S04]  /*51d0*/  FMNMX.FTZ R5, R175, R5, !PT ;  /* 0x00000005af057209 */ /* 0x000fc80007810000 */
[----:B------:R-:W-:Y:S01]  /*51e0*/  FMNMX.FTZ R5, R15, R5, !PT ;  /* 0x000000050f057209 */ /* 0x000fe20007810000 */
[----:B-1----:R-:W-:Y:S01]  /*51f0*/  FFMA.FTZ R0, R49, c[0x0][0x2d0], -R3 ;  /* 0x0000b40031007a23 */ /* 0x002fe20000010803 */
[----:B--2---:R-:W-:-:S03]  /*5200*/  F2FP.BF16.PACK_AB R4, R243, R241 ;  /* 0x000000f1f304723e */ /* 0x004fc600000010ff */
[----:B------:R-:W1:Y:S01]  /*5210*/  SHFL.BFLY PT, R6, R5, 0x2, 0x1f ;  /* 0x0c401f0005067f89 */ /* 0x000e6200000e0000 */
[----:B------:R2:W-:Y:S02]  /*5220*/  MUFU.EX2 R247, R0 ;  /* 0x0000000000f77308 */ /* 0x0005e40000000800 */
[----:B--2---:R-:W-:-:S06]  /*5230*/  FFMA.FTZ R0, R56, c[0x0][0x2d0], -R3 ;  /* 0x0000b40038007a23 */ /* 0x004fcc0000010803 */
[----:B------:R2:W3:Y:S01]  /*5240*/  MUFU.EX2 R248, R0 ;  /* 0x0000000000f87308 */ /* 0x0004e20000000800 */
[----:B-1----:R-:W-:-:S05]  /*5250*/  FMNMX.FTZ R5, R5, R6, !PT ;  /* 0x0000000605057209 */ /* 0x002fca0007810000 */
[----:B------:R-:W1:Y:S01]  /*5260*/  SHFL.BFLY PT, R100, R5, 0x1, 0x1f ;  /* 0x0c201f0005647f89 */ /* 0x000e6200000e0000 */
[----:B--2---:R-:W-:Y:S01]  /*5270*/  FFMA.FTZ R0, R41, c[0x0][0x2d0], -R2 ;  /* 0x0000b40029007a23 */ /* 0x004fe20000010802 */
[----:B---3--:R-:W-:-:S03]  /*5280*/  F2FP.BF16.PACK_AB R6, R248, R247 ;  /* 0x000000f7f806723e */ /* 0x008fc600000010ff */
[----:B------:R2:W-:Y:S01]  /*5290*/  MUFU.EX2 R235, R0 ;  /* 0x0000000000eb7308 */ /* 0x0005e20000000800 */
[----:B-1----:R-:W-:Y:S01]  /*52a0*/  FMNMX.FTZ R100, R100, R5, !PT ;  /* 0x0000000564647209 */ /* 0x002fe20007810000 */
[----:B------:R-:W-:-:S03]  /*52b0*/  FFMA.FTZ R5, R34, c[0x0][0x2d0], -R3 ;  /* 0x0000b40022057a23 */ /* 0x000fc60000010803 */
[----:B------:R-:W-:Y:S01]  /*52c0*/  FSETP.NEU.FTZ.AND P0, PT, R100, -INF , PT ;  /* 0xff8000006400780b */ /* 0x000fe20003f1d000 */
[----:B--2---:R-:W-:Y:S02]  /*52d0*/  FFMA.FTZ R0, R42, c[0x0][0x2d0], -R2 ;  /* 0x0000b4002a007a23 */ /* 0x004fe40000010802 */
[----:B------:R1:W-:Y:S01]  /*52e0*/  MUFU.EX2 R239, R5 ;  /* 0x0000000500ef7308 */ /* 0x0003e20000000800 */
[----:B------:R-:W-:-:S05]  /*52f0*/  FMUL.FTZ R12, R100, c[0x0][0x2d0] ;  /* 0x0000b400640c7a20 */ /* 0x000fca0000410000 */
[----:B------:R-:W-:Y:S02]  /*5300*/  FSEL R12, R12, RZ, P0 ;  /* 0x000000ff0c0c7208 */ /* 0x000fe40000000000 */
[----:B------:R2:W-:Y:S01]  /*5310*/  MUFU.EX2 R240, R0 ;  /* 0x0000000000f07308 */ /* 0x0005e20000000800 */
[----:B-1----:R-:W-:Y:S02]  /*5320*/  FFMA.FTZ R5, R35, c[0x0][0x2d0], -R3 ;  /* 0x0000b40023057a23 */ /* 0x002fe40000010803 */
[----:B------:R-:W-:Y:S05]  /*5330*/  LDSM.16.MT88.4 R32, [R209+0x3080] ;  /* 0x00308000d120783b */ /* 0x000fea0000004200 */
[----:B------:R1:W3:Y:S01]  /*5340*/  MUFU.EX2 R238, R5 ;  /* 0x0000000500ee7308 */ /* 0x0002e20000000800 */
[----:B--2---:R-:W-:-:S07]  /*5350*/  FFMA.FTZ R0, R43, c[0x0][0x2d0], -R2 ;  /* 0x0000b4002b007a23 */ /* 0x004fce0000010802 */
[----:B------:R2:W-:Y:S01]  /*5360*/  MUFU.EX2 R242, R0 ;  /* 0x0000000000f27308 */ /* 0x0005e20000000800 */
[----:B-1----:R-:W-:Y:S01]  /*5370*/  FFMA.FTZ R5, R37, c[0x0][0x2d0], -R3 ;  /* 0x0000b40025057a23 */ /* 0x002fe20000010803 */
[----:B---3--:R-:W-:-:S06]  /*5380*/  F2FP.BF16.PACK_AB R8, R238, R239 ;  /* 0x000000efee08723e */ /* 0x008fcc00000010ff */
[----:B------:R1:W-:Y:S01]  /*5390*/  MUFU.EX2 R244, R5 ;  /* 0x0000000500f47308 */ /* 0x0003e20000000800 */
[----:B--2---:R-:W-:-:S07]  /*53a0*/  FFMA.FTZ R0, R44, c[0x0][0x2d0], -R2 ;  /* 0x0000b4002c007a23 */ /* 0x004fce0000010802 */
[----:B------:R2:W3:Y:S01]  /*53b0*/  MUFU.EX2 R246, R0 ;  /* 0x0000000000f67308 */ /* 0x0004e20000000800 */
[----:B-1----:R-:W-:Y:S02]  /*53c0*/  FFMA.FTZ R5, R36, c[0x0][0x2d0], -R3 ;  /* 0x0000b40024057a23 */ /* 0x002fe40000010803 */
[----:B------:R-:W-:Y:S05]  /*53d0*/  LDSM.16.MT88.4 R36, [R210+0x3080] ;  /* 0x00308000d224783b */ /* 0x000fea0000004200 */
[----:B------:R1:W4:Y:S01]  /*53e0*/  MUFU.EX2 R245, R5 ;  /* 0x0000000500f57308 */ /* 0x0003220000000800 */
[----:B--2---:R-:W-:Y:S01]  /*53f0*/  FFMA.FTZ R0, R40, c[0x0][0x2d0], -R13 ;  /* 0x0000b40028007a23 */ /* 0x004fe2000001080d */
[----:B---3--:R-:W-:-:S06]  /*5400*/  F2FP.BF16.PACK_AB R7, R246, R242 ;  /* 0x000000f2f607723e */ /* 0x008fcc00000010ff */
[----:B------:R2:W-:Y:S01]  /*5410*/  MUFU.EX2 R232, R0 ;  /* 0x0000000000e87308 */ /* 0x0005e20000000800 */
[----:B-1----:R-:W-:Y:S01]  /*5420*/  FFMA.FTZ R5, R30, c[0x0][0x2d0], -R2 ;  /* 0x0000b4001e057a23 */ /* 0x002fe20000010802 */
[----:B----4-:R-:W-:Y:S01]  /*5430*/  F2FP.BF16.PACK_AB R10, R245, R244 ;  /* 0x000000f4f50a723e */ /* 0x010fe200000010ff */
[----:B------:R-:W1:Y:S05]  /*5440*/  LDSM.16.MT88.4 R28, [R210+0x2480] ;  /* 0x00248000d21c783b */ /* 0x000e6a0000004200 */
[----:B------:R-:W3:Y:S01]  /*5450*/  MUFU.EX2 R234, R5 ;  /* 0x0000000500ea7308 */ /* 0x000ee20000000800 */
[----:B--2---:R-:W-:-:S07]  /*5460*/  FFMA.FTZ R0, R95, c[0x0][0x2d0], -R13 ;  /* 0x0000b4005f007a23 */ /* 0x004fce000001080d */
[----:B------:R2:W-:Y:S01]  /*5470*/  MUFU.EX2 R227, R0 ;  /* 0x0000000000e37308 */ /* 0x0005e20000000800 */
[----:B---3--:R-:W-:Y:S02]  /*5480*/  F2FP.BF16.PACK_AB R9, R233, R234 ;  /* 0x000000eae909723e */ /* 0x008fe400000010ff */
[----:B------:R-:W-:-:S05]  /*5490*/  F2FP.BF16.PACK_AB R5, R240, R235 ;  /* 0x000000ebf005723e */ /* 0x000fca00000010ff */
[----:B------:R-:W-:Y:S01]  /*54a0*/  HMMA.16816.F32.BF16 R52, R8, R16, RZ ;  /* 0x000000100834723c */ /* 0x000fe200000418ff */
[----:B--2---:R-:W-:-:S04]  /*54b0*/  FFMA.FTZ R0, R97, c[0x0][0x2d0], -R13 ;  /* 0x0000b40061007a23 */ /* 0x004fc8000001080d */
[----:B------:R2:W-:Y:S03]  /*54c0*/  MUFU.EX2 R228, R0 ;  /* 0x0000000000e47308 */ /* 0x0005e60000000800 */
[C---:B------:R-:W-:Y:S08]  /*54d0*/  HMMA.16816.F32.BF16 R60, R8.reuse, R20, RZ ;  /* 0x00000014083c723c */ /* 0x040ff000000418ff */
[----:B-1----:R-:W-:Y:S01]  /*54e0*/  HMMA.16816.F32.BF16 R72, R8, R28, RZ ;  /* 0x0000001c0848723c */ /* 0x002fe200000418ff */
[----:B--2---:R-:W-:-:S07]  /*54f0*/  FFMA.FTZ R0, R96, c[0x0][0x2d0], -R13 ;  /* 0x0000b40060007a23 */ /* 0x004fce000001080d */
[C---:B------:R-:W-:Y:S01]  /*5500*/  HMMA.16816.F32.BF16 R76, R8.reuse, R24, RZ ;  /* 0x00000018084c723c */ /* 0x040fe200000418ff */
[----:B------:R1:W-:Y:S07]  /*5510*/  MUFU.EX2 R231, R0 ;  /* 0x0000000000e77308 */ /* 0x0003ee0000000800 */
[C---:B------:R-:W-:Y:S08]  /*5520*/  HMMA.16816.F32.BF16 R68, R8.reuse, R32, RZ ;  /* 0x000000200844723c */ /* 0x040ff000000418ff */
[----:B------:R-:W-:Y:S01]  /*5530*/  HMMA.16816.F32.BF16 R64, R8, R36, RZ ;  /* 0x000000240840723c */ /* 0x000fe200000418ff */
[----:B-1----:R-:W-:-:S04]  /*5540*/  FFMA.FTZ R0, R14, c[0x0][0x2d0], -R12 ;  /* 0x0000b4000e007a23 */ /* 0x002fc8000001080c */
[----:B------:R1:W-:Y:S03]  /*5550*/  MUFU.EX2 R103, R0 ;  /* 0x0000000000677308 */ /* 0x0003e60000000800 */
        /* <DEDUP_REMOVED lines=8> */
[----:B------:R1:W-:Y:S03]  /*55e0*/  MUFU.EX2 R207, R0 ;  /* 0x0000000000cf7308 */ /* 0x0003e60000000800 */
[----:B------:R-:W-:Y:S08]  /*55f0*/  HMMA.16816.F32.BF16 R8, R8, R38, RZ ;  /* 0x000000260808723c */ /* 0x000ff000000418ff */
        /* <DEDUP_REMOVED lines=8> */
[C---:B------:R-:W-:Y:S08]  /*5680*/  HMMA.16816.F32.BF16 R156, R4.reuse, R118, R48 ;  /* 0x00000076049c723c */ /* 0x040ff00000041830 */
[----:B------:R-:W-:Y:S01]  /*5690*/  HMMA.16816.F32.BF16 R128, R4, R108, R60 ;  /* 0x0000006c0480723c */ /* 0x000fe2000004183c */
[----:B------:R-:W-:Y:S01]  /*56a0*/  LDSM.16.MT88.4 R60, [R210+0x2c80] ;  /* 0x002c8000d23c783b */ /* 0x000fe20000004200 */
[----:B-1----:R-:W-:-:S06]  /*56b0*/  FFMA.FTZ R0, R114, c[0x0][0x2d0], -R3 ;  /* 0x0000b40072007a23 */ /* 0x002fcc0000010803 */
[C---:B------:R-:W-:Y:S01]  /*56c0*/  HMMA.16816.F32.BF16 R144, R4.reuse, R116, R76 ;  /* 0x000000740490723c */ /* 0x040fe2000004184c */
[----:B------:R1:W2:Y:S01]  /*56d0*/  MUFU.EX2 R203, R0 ;  /* 0x0000000000cb7308 */ /* 0x0002a20000000800 */
[----:B------:R-:W-:Y:S06]  /*56e0*/  LDSM.16.MT88.4 R76, [R209+0x3880] ;  /* 0x00388000d14c783b */ /* 0x000fec0000004200 */
[C---:B------:R-:W-:Y:S08]  /*56f0*/  HMMA.16816.F32.BF16 R68, R4.reuse, R160, R68 ;  /* 0x000000a00444723c */ /* 0x040ff00000041844 */
[----:B------:R-:W-:Y:S01]  /*5700*/  HMMA.16816.F32.BF16 R56, R4, R110, R56 ;  /* 0x0000006e0438723c */ /* 0x000fe20000041838 */
[--C-:B-1----:R-:W-:Y:S01]  /*5710*/  FFMA.FTZ R0, R113, c[0x0][0x2d0], -R3.reuse ;  /* 0x0000b40071007a23 */ /* 0x102fe20000010803 */
[----:B--2---:R-:W-:Y:S01]  /*5720*/  F2FP.BF16.PACK_AB R96, R203, R204 ;  /* 0x000000cccb60723e */ /* 0x004fe200000010ff */
[----:B------:R-:W-:-:S02]  /*5730*/  FFMA.FTZ R3, R122, c[0x0][0x2d0], -R3 ;  /* 0x0000b4007a037a23 */ /* 0x000fc40000010803 */
[----:B------:R1:W-:Y:S03]  /*5740*/  MUFU.EX2 R202, R0 ;  /* 0x0000000000ca7308 */ /* 0x0003e60000000800 */
[C---:B------:R-:W-:Y:S05]  /*5750*/  HMMA.16816.F32.BF16 R64, R4.reuse, R150, R44 ;  /* 0x000000960440723c */ /* 0x040fea000004182c */
[----:B------:R2:W3:Y:S03]  /*5760*/  MUFU.EX2 R198, R3 ;  /* 0x0000000300c67308 */ /* 0x0004e60000000800 */
[----:B------:R-:W-:Y:S01]  /*5770*/  HMMA.16816.F32.BF16 R80, R4, R162, R40 ;  /* 0x000000a20450723c */ /* 0x000fe20000041828 */
[----:B-1----:R-:W-:-:S07]  /*5780*/  FFMA.FTZ R0, R99, c[0x0][0x2d0], -R13 ;  /* 0x0000b40063007a23 */ /* 0x002fce000001080d */
[----:B------:R-:W-:Y:S01]  /*5790*/  HMMA.16816.F32.BF16 R48, R4, R166, R8 ;  /* 0x000000a60430723c */ /* 0x000fe20000041808 */
[----:B------:R1:W-:Y:S01]  /*57a0*/  MUFU.EX2 R197, R0 ;  /* 0x0000000000c57308 */ /* 0x0003e20000000800 */
[----:B--2---:R-:W-:-:S05]  /*57b0*/  FFMA.FTZ R3, R107, c[0x0][0x2d0], -R2 ;  /* 0x0000b4006b037a23 */ /* 0x004fca0000010802 */
[----:B------:R-:W-:Y:S02]  /*57c0*/  F2FP.BF16.PACK_AB R4, R227, R232 ;  /* 0x000000e8e304723e */ /* 0x000fe400000010ff */
[----:B------:R-:W-:Y:S01]  /*57d0*/  F2FP.BF16.PACK_AB R6, R231, R228 ;  /* 0x000000e4e706723e */ /* 0x000fe200000010ff */
[----:B------:R2:W-:Y:S01]  /*57e0*/  MUFU.EX2 R107, R3 ;  /* 0x00000003006b7308 */ /* 0x0005e20000000800 */
[----:B------:R-:W-:Y:S02]  /*57f0*/  F2FP.BF16.PACK_AB R5, R206, R103 ;  /* 0x00000067ce05723e */ /* 0x000fe400000010ff */
[----:B------:R-:W-:Y:S01]  /*5800*/  F2FP.BF16.PACK_AB R7, R205, R207 ;  /* 0x000000cfcd07723e */ /* 0x000fe200000010ff */
[----:B-1----:R-:W-:Y:S01]  /*5810*/  FFMA.FTZ R0, R98, c[0x0][0x2d0], -R13 ;  /* 0x0000b40062007a23 */ /* 0x002fe2000001080d */
[----:B---3--:R-:W-:-:S05]  /*5820*/  F2FP.BF16.PACK_AB R98, R198, R202 ;  /* 0x000000cac662723e */ /* 0x008fca00000010ff */
[----:B------:R-:W-:Y:S01]  /*5830*/  HMMA.16816.F32.BF16 R40, R4, R28, RZ ;  /* 0x0000001c0428723c */ /* 0x000fe200000418ff */
[----:B------:R1:W3:Y:S01]  /*5840*/  MUFU.EX2 R200, R0 ;  /* 0x0000000000c87308 */ /* 0x0002e20000000800 */
[----:B--2---:R-:W-:-:S06]  /*5850*/  @P6 IMAD.HI.U32 R3, R172, c[0x0][0x2c8], RZ ;  /* 0x0000b200ac036a27 */ /* 0x004fcc00078e00ff */
[----:B------:R-:W-:Y:S01]  /*5860*/  HMMA.16816.F32.BF16 R176, R4, R30, RZ ;  /* 0x0000001e04b0723c */ /* 0x000fe200000418ff */
[----:B------:R-:W-:Y:S02]  /*5870*/  @P6 SHF.R.U32.HI R172, RZ, c[0x0][0x2cc], R3 ;  /* 0x0000b300ffac6a19 */ /* 0x000fe40000011603 */
[----:B------:R-:W-:-:S05]  /*5880*/  ISETP.GE.AND P6, PT, R251, 0x1, PT ;  /* 0x00000001fb00780c */ /* 0x000fca0003fc6270 */
[C---:B------:R-:W-:Y:S01]  /*5890*/  HMMA.16816.F32.BF16 R8, R4.reuse, R16, RZ ;  /* 0x000000100408723c */ /* 0x040fe200000418ff */
[--C-:B-1----:R-:W-:Y:S02]  /*58a0*/  FFMA.FTZ R0, R102, c[0x0][0x2d0], -R13.reuse ;  /* 0x0000b40066007a23 */ /* 0x102fe4000001080d */
[----:B------:R-:W-:Y:S02]  /*58b0*/  IMAD.IADD R3, R249, 0x1, R172 ;  /* 0x00000001f9037824 */ /* 0x000fe400078e02ac */
[----:B------:R1:W-:Y:S03]  /*58c0*/  MUFU.EX2 R199, R0 ;  /* 0x0000000000c77308 */ /* 0x0003e60000000800 */
[C---:B------:R-:W-:Y:S01]  /*58d0*/  HMMA.16816.F32.BF16 R184, R4.reuse, R18, RZ ;  /* 0x0000001204b8723c */ /* 0x040fe200000418ff */
[----:B------:R-:W-:Y:S07]  /*58e0*/  LDSM.16.MT88.4 R16, [R210+0x3880] ;  /* 0x00388000d210783b */ /* 0x000fee0000004200 */
[----:B------:R-:W-:Y:S01]  /*58f0*/  HMMA.16816.F32.BF16 R132, R4, R20, RZ ;  /* 0x000000140484723c */ /* 0x000fe200000418ff */
[----:B-1----:R-:W-:-:S07]  /*5900*/  FFMA.FTZ R0, R101, c[0x0][0x2d0], -R13 ;  /* 0x0000b40065007a23 */ /* 0x002fce000001080d */
[C---:B------:R-:W-:Y:S01]  /*5910*/  HMMA.16816.F32.BF16 R180, R4.reuse, R22, RZ ;  /* 0x0000001604b4723c */ /* 0x040fe200000418ff */
[----:B------:R1:W2:Y:S07]  /*5920*/  MUFU.EX2 R201, R0 ;  /* 0x0000000000c97308 */ /* 0x0002ae0000000800 */
[C---:B------:R-:W-:Y:S08]  /*5930*/  HMMA.16816.F32.BF16 R44, R4.reuse, R24, RZ ;  /* 0x00000018042c723c */ /* 0x040ff000000418ff */
[----:B------:R-:W-:Y:S01]  /*5940*/  HMMA.16816.F32.BF16 R188, R4, R26, RZ ;  /* 0x0000001a04bc723c */ /* 0x000fe200000418ff */
[----:B-1----:R-:W-:-:S04]  /*5950*/  FFMA.FTZ R0, R92, c[0x0][0x2d0], -R12 ;  /* 0x0000b4005c007a23 */ /* 0x002fc8000001080c */
[----:B------:R1:W-:Y:S03]  /*5960*/  MUFU.EX2 R28, R0 ;  /* 0x00000000001c7308 */ /* 0x0003e60000000800 */
[C---:B------:R-:W-:Y:S08]  /*5970*/  HMMA.16816.F32.BF16 R24, R4.reuse, R32, RZ ;  /* 0x000000200418723c */ /* 0x040ff000000418ff */
[----:B------:R-:W-:Y:S01]  /*5980*/  HMMA.16816.F32.BF16 R20, R4, R36, RZ ;  /* 0x000000240414723c */ /* 0x000fe200000418ff */
[----:B-1----:R-:W-:-:S07]  /*5990*/  FFMA.FTZ R0, R87, c[0x0][0x2d0], -R12 ;  /* 0x0000b40057007a23 */ /* 0x002fce000001080c */
[----:B------:R-:W-:Y:S01]  /*59a0*/  HMMA.16816.F32.BF16 R32, R4, R34, RZ ;  /* 0x000000220420723c */ /* 0x000fe200000418ff */
[----:B------:R1:W4:Y:S02]  /*59b0*/  MUFU.EX2 R29, R0 ;  /* 0x00000000001d7308 */ /* 0x0003240000000800 */
[----:B-1----:R-:W-:-:S06]  /*59c0*/  FFMA.FTZ R0, R94, c[0x0][0x2d0], -R12 ;  /* 0x0000b4005e007a23 */ /* 0x002fcc000001080c */
[----:B------:R1:W-:Y:S02]  /*59d0*/  MUFU.EX2 R31, R0 ;  /* 0x00000000001f7308 */ /* 0x0003e40000000800 */
[----:B-1----:R-:W-:Y:S02]  /*59e0*/  FFMA.FTZ R0, R93, c[0x0][0x2d0], -R12 ;  /* 0x0000b4005d007a23 */ /* 0x002fe4000001080c */
[----:B------:R-:W-:Y:S04]  /*59f0*/  HMMA.16816.F32.BF16 R92, R4, R38, RZ ;  /* 0x00000026045c723c */ /* 0x000fe800000418ff */
[----:B------:R1:W5:Y:S03]  /*5a00*/  MUFU.EX2 R30, R0 ;  /* 0x00000000001e7308 */ /* 0x0003660000000800 */
[----:B---3--:R-:W-:-:S02]  /*5a10*/  F2FP.BF16.PACK_AB R4, R200, R197 ;  /* 0x000000c5c804723e */ /* 0x008fc400000010ff */
[----:B--2---:R-:W-:Y:S02]  /*5a20*/  F2FP.BF16.PACK_AB R6, R201, R199 ;  /* 0x000000c7c906723e */ /* 0x004fe400000010ff */
[----:B----4-:R-:W-:Y:S01]  /*5a30*/  F2FP.BF16.PACK_AB R5, R29, R28 ;  /* 0x0000001c1d05723e */ /* 0x010fe200000010ff */
[----:B-1----:R-:W-:Y:S01]  /*5a40*/  FFMA.FTZ R0, R115, c[0x0][0x2d0], -R2 ;  /* 0x0000b40073007a23 */ /* 0x002fe20000010802 */
[----:B-----5:R-:W-:-:S03]  /*5a50*/  F2FP.BF16.PACK_AB R7, R30, R31 ;  /* 0x0000001f1e07723e */ /* 0x020fc600000010ff */
[----:B------:R1:W2:Y:S04]  /*5a60*/  MUFU.EX2 R196, R0 ;  /* 0x0000000000c47308 */ /* 0x0002a80000000800 */
[C---:B------:R-:W-:Y:S08]  /*5a70*/  HMMA.16816.F32.BF16 R168, R4.reuse, R88, R8 ;  /* 0x0000005804a8723c */ /* 0x040ff00000041808 */
[----:B------:R-:W-:Y:S01]  /*5a80*/  HMMA.16816.F32.BF16 R36, R4, R164, R20 ;  /* 0x000000a40424723c */ /* 0x000fe20000041814 */
[--C-:B-1----:R-:W-:Y:S01]  /*5a90*/  FFMA.FTZ R0, R121, c[0x0][0x2d0], -R2.reuse ;  /* 0x0000b40079007a23 */ /* 0x102fe20000010802 */
[----:B--2---:R-:W-:Y:S01]  /*5aa0*/  F2FP.BF16.PACK_AB R97, R196, R107 ;  /* 0x0000006bc461723e */ /* 0x004fe200000010ff */
[----:B------:R-:W-:-:S02]  /*5ab0*/  FFMA.FTZ R2, R120, c[0x0][0x2d0], -R2 ;  /* 0x0000b40078027a23 */ /* 0x000fc40000010802 */
[----:B------:R-:W1:Y:S01]  /*5ac0*/  LDSM.16.MT88.4 R120, [R209+0x2080] ;  /* 0x00208000d178783b */ /* 0x000e620000004200 */
[----:B------:R2:W-:Y:S02]  /*5ad0*/  MUFU.EX2 R101, R0 ;  /* 0x0000000000657308 */ /* 0x0005e40000000800 */
[C---:B------:R-:W-:Y:S06]  /*5ae0*/  HMMA.16816.F32.BF16 R132, R4.reuse, R108, R132 ;  /* 0x0000006c0484723c */ /* 0x040fec0000041884 */
[----:B------:R-:W3:Y:S02]  /*5af0*/  MUFU.EX2 R102, R2 ;  /* 0x0000000200667308 */ /* 0x000ee40000000800 */
[----:B------:R-:W-:Y:S01]  /*5b00*/  HMMA.16816.F32.BF16 R44, R4, R116, R44 ;  /* 0x00000074042c723c */ /* 0x000fe2000004182c */
[----:B--2---:R-:W-:-:S07]  /*5b10*/  FFMA.FTZ R0, R195, c[0x0][0x2d0], -R13 ;  /* 0x0000b400c3007a23 */ /* 0x004fce000001080d */
[----:B------:R-:W-:Y:S01]  /*5b20*/  HMMA.16816.F32.BF16 R40, R4, R148, R40 ;  /* 0x000000940428723c */ /* 0x000fe20000041828 */
[----:B---3--:R-:W-:-:S07]  /*5b30*/  F2FP.BF16.PACK_AB R99, R102, R101 ;  /* 0x000000656663723e */ /* 0x008fce00000010ff */
[----:B------:R-:W-:Y:S08]  /*5b40*/  HMMA.16816.F32.BF16 R88, R4, R90, R184 ;  /* 0x0000005a0458723c */ /* 0x000ff000000418b8 */
[C---:B------:R-:W-:Y:S08]  /*5b50*/  HMMA.16816.F32.BF16 R128, R96.reuse, R136, R128 ;  /* 0x000000886080723c */ /* 0x040ff00000041880 */
[C---:B-1----:R-:W-:Y:S08]  /*5b60*/  HMMA.16816.F32.BF16 R112, R96.reuse, R120, R140 ;  /* 0x000000786070723c */ /* 0x042ff0000004188c */
[C---:B------:R-:W-:Y:S08]  /*5b70*/  HMMA.16816.F32.BF16 R144, R96.reuse, R152, R144 ;  /* 0x000000986090723c */ /* 0x040ff00000041890 */
        /* <DEDUP_REMOVED lines=8> */
[----:B------:R-:W-:Y:S01]  /*5c00*/  HMMA.16816.F32.BF16 R96, R96, R18, R48 ;  /* 0x000000126060723c */ /* 0x000fe20000041830 */
[----:B------:R1:W-:Y:S07]  /*5c10*/  MUFU.EX2 R49, R0 ;  /* 0x0000000000317308 */ /* 0x0003ee0000000800 */
[C---:B------:R-:W-:Y:S08]  /*5c20*/  HMMA.16816.F32.BF16 R72, R4.reuse, R160, R24 ;  /* 0x000000a00448723c */ /* 0x040ff00000041818 */
[----:B------:R-:W-:Y:S01]  /*5c30*/  HMMA.16816.F32.BF16 R20, R4, R110, R180 ;  /* 0x0000006e0414723c */ /* 0x000fe200000418b4 */
[----:B-1----:R-:W-:-:S04]  /*5c40*/  FFMA.FTZ R0, R194, c[0x0][0x2d0], -R13 ;  /* 0x0000b400c2007a23 */ /* 0x002fc8000001080d */
[----:B------:R1:W2:Y:S03]  /*5c50*/  MUFU.EX2 R50, R0 ;  /* 0x0000000000327308 */ /* 0x0002a60000000800 */
[C---:B------:R-:W-:Y:S08]  /*5c60*/  HMMA.16816.F32.BF16 R24, R4.reuse, R150, R176 ;  /* 0x000000960418723c */ /* 0x040ff000000418b0 */
[----:B------:R-:W-:Y:S01]  /*5c70*/  HMMA.16816.F32.BF16 R32, R4, R162, R32 ;  /* 0x000000a20420723c */ /* 0x000fe20000041820 */
[----:B-1----:R-:W-:-:S07]  /*5c80*/  FFMA.FTZ R0, R193, c[0x0][0x2d0], -R13 ;  /* 0x0000b400c1007a23 */ /* 0x002fce000001080d */
[----:B------:R-:W-:Y:S01]  /*5c90*/  HMMA.16816.F32.BF16 R164, R4, R166, R92 ;  /* 0x000000a604a4723c */ /* 0x000fe2000004185c */
[----:B------:R1:W-:Y:S06]  /*5ca0*/  MUFU.EX2 R51, R0 ;  /* 0x0000000000337308 */ /* 0x0003ec0000000800 */
[----:B--2---:R-:W-:Y:S01]  /*5cb0*/  F2FP.BF16.PACK_AB R92, R50, R49 ;  /* 0x00000031325c723e */ /* 0x004fe200000010ff */
[----:B-1----:R-:W-:-:S04]  /*5cc0*/  FFMA.FTZ R0, R192, c[0x0][0x2d0], -R13 ;  /* 0x0000b400c0007a23 */ /* 0x002fc8000001080d */
[----:B------:R1:W2:Y:S02]  /*5cd0*/  MUFU.EX2 R48, R0 ;  /* 0x0000000000307308 */ /* 0x0002a40000000800 */
[----:B-1----:R-:W-:Y:S01]  /*5ce0*/  FFMA.FTZ R0, R173, c[0x0][0x2d0], -R12 ;  /* 0x0000b400ad007a23 */ /* 0x002fe2000001080c */
[----:B--2---:R-:W-:-:S05]  /*5cf0*/  F2FP.BF16.PACK_AB R94, R48, R51 ;  /* 0x00000033305e723e */ /* 0x004fca00000010ff */
[----:B------:R1:W-:Y:S02]  /*5d00*/  MUFU.EX2 R9, R0 ;  /* 0x0000000000097308 */ /* 0x0003e40000000800 */
[----:B-1----:R-:W-:-:S06]  /*5d10*/  FFMA.FTZ R0, R174, c[0x0][0x2d0], -R12 ;  /* 0x0000b400ae007a23 */ /* 0x002fcc000001080c */
[----:B------:R1:W2:Y:S02]  /*5d20*/  MUFU.EX2 R8, R0 ;  /* 0x0000000000087308 */ /* 0x0002a40000000800 */
[----:B-1----:R-:W-:Y:S01]  /*5d30*/  FFMA.FTZ R0, R175, c[0x0][0x2d0], -R12 ;  /* 0x0000b400af007a23 */ /* 0x002fe2000001080c */
[----:B--2---:R-:W-:-:S05]  /*5d40*/  F2FP.BF16.PACK_AB R93, R8, R9 ;  /* 0x00000009085d723e */ /* 0x004fca00000010ff */
[----:B------:R1:W-:Y:S02]  /*5d50*/  MUFU.EX2 R2, R0 ;  /* 0x0000000000027308 */ /* 0x0003e40000000800 */
[----:B-1----:R-:W-:Y:S02]  /*5d60*/  FFMA.FTZ R0, R15, c[0x0][0x2d0], -R12 ;  /* 0x0000b4000f007a23 */ /* 0x002fe4000001080c */
[----:B------:R-:W-:Y:S04]  /*5d70*/  HMMA.16816.F32.BF16 R12, R4, R118, R188 ;  /* 0x00000076040c723c */ /* 0x000fe800000418bc */
[----:B------:R-:W1:Y:S03]  /*5d80*/  MUFU.EX2 R0, R0 ;  /* 0x0000000000007308 */ /* 0x000e660000000800 */
        /* <DEDUP_REMOVED lines=52> */
[----:B------:R-:W-:Y:S01]  /*60d0*/  STL [R1+0xc], R7 ;  /* 0x00000c0701007387 */ /* 0x000fe20000100800 */
[----:B------:R-:W-:Y:S01]  /*60e0*/  FADD.FTZ R0, R0, R8 ;  /* 0x0000000800007221 */ /* 0x000fe20000010000 */
[C---:B------:R-:W-:Y:S02]  /*60f0*/  HMMA.16816.F32.BF16 R60, R92.reuse, R62, R24 ;  /* 0x0000003e5c3c723c */ /* 0x040fe40000041818 */
[----:B------:R-:W-:Y:S04]  /*6100*/  STL [R1+0x8], R4 ;  /* 0x0000080401007387 */ /* 0x000fe80000100800 */
[----:B------:R1:W-:Y:S02]  /*6110*/  STL [R1+0x10], R2 ;  /* 0x0000100201007387 */ /* 0x0003e40000100800 */
[C---:B------:R-:W-:Y:S02]  /*6120*/  HMMA.16816.F32.BF16 R76, R92.reuse, R78, R32 ;  /* 0x0000004e5c4c723c */ /* 0x040fe40000041820 */
[----:B------:R2:W-:Y:S06]  /*6130*/  STL [R1+0x14], R0 ;  /* 0x0000140001007387 */ /* 0x0005ec0000100800 */
[C---:B------:R-:W-:Y:S08]  /*6140*/  HMMA.16816.F32.BF16 R88, R92.reuse, R16, R36 ;  /* 0x000000105c58723c */ /* 0x040ff00000041824 */
[----:B------:R-:W-:Y:S01]  /*6150*/  HMMA.16816.F32.BF16 R92, R92, R18, R164 ;  /* 0x000000125c5c723c */ /* 0x000fe200000418a4 */
[----:B-1----:R-:W-:Y:S01]  /*6160*/  IADD3 R2, R3, c[0x0][0x328], RZ ;  /* 0x0000ca0003027a10 */ /* 0x002fe20007ffe0ff */
[----:B------:R-:W-:Y:S06]  /*6170*/  @!P6 BRA `(.L_x_311) ;  /* 0x000001100000e947 */ /* 0x000fec0003800000 */
[C---:B------:R-:W-:Y:S02]  /*6180*/  ISETP.GT.AND P0, PT, R3.reuse, RZ, PT ;  /* 0x000000ff0300720c */ /* 0x040fe40003f04270 */
[----:B--2---:R-:W-:-:S11]  /*6190*/  IADD3 R0, R3, -0x1, RZ ;  /* 0xffffffff03007810 */ /* 0x004fd60007ffe0ff */
        /* <DEDUP_REMOVED lines=8> */
.L_x_312:
[----:B------:R-:W-:-:S04]  /*6220*/  MOV R3, 0x1 ;  /* 0x0000000100037802 */ /* 0x000fc80000000f00 */
[----:B------:R-:W-:-:S13]  /*6230*/  ISETP.NE.AND P0, PT, R3, c[0x0][0x32c], PT ;  /* 0x0000cb0003007a0c */ /* 0x000fda0003f05270 */
[----:B------:R-:W-:-:S05]  /*6240*/  @P0 IMAD.HI.U32 R3, R0, c[0x0][0x330], RZ ;  /* 0x0000cc0000030a27 */ /* 0x000fca00078e00ff */
[----:B------:R-:W-:Y:S02]  /*6250*/  @P0 SHF.R.U32.HI R0, RZ, c[0x0][0x334], R3 ;  /* 0x0000cd00ff000a19 */ /* 0x000fe40000011603 */
.L_x_313:
[----:B------:R-:W-:-:S05]  /*6260*/  MOV R3, c[0x0][0x32c] ;  /* 0x0000cb0000037a02 */ /* 0x000fca0000000f00 */
[----:B------:R-:W-:-:S05]  /*6270*/  IMAD R0, R0, R3, c[0x0][0x32c] ;  /* 0x0000cb0000007624 */ /* 0x000fca00078e0203 */
[----:B------:R-:W-:-:S05]  /*6280*/  IMNMX R2, R2, R0, PT ;  /* 0x0000000002027217 */ /* 0x000fca0003800200 */
.L_x_311:
[----:B------:R-:W-:-:S05]  /*6290*/  IMAD.HI R2, R2, 0x2aaaaaab, RZ ;  /* 0x2aaaaaab02027827 */ /* 0x000fca00078e02ff */
[----:B--2---:R-:W-:-:S04]  /*62a0*/  SHF.R.U32.HI R0, RZ, 0x1f, R2 ;  /* 0x0000001fff007819 */ /* 0x004fc80000011602 */
[----:B------:R-:W-:-:S04]  /*62b0*/  LEA.HI.SX32 R2, R2, R0, 0x1d ;  /* 0x0000000002027211 */ /* 0x000fc800078feaff */
[----:B------:R-:W-:-:S04]  /*62c0*/  IMNMX R3, R250, R2, !PT ;  /* 0x00000002fa037217 */ /* 0x000fc80007800200 */
[----:B------:R-:W-:Y:S01]  /*62d0*/  ISETP.GE.AND P0, PT, R224, R3, PT ;  /* 0x00000003e000720c */ /* 0x000fe20003f06270 */
[----:B------:R1:W-:-:S12]  /*62e0*/  STL [R1+0x24], R3 ;  /* 0x0000240301007387 */ /* 0x0003d80000100800 */
[----:B------:R-:W-:Y:S05]  /*62f0*/  @!P0 BRA `(.L_x_314) ;  /* 0x0000483000008947 */ /* 0x000fea0003800000 */
[----:B------:R-:W2:Y:S04]  /*6300*/  LDL R8, [R1+0x40] ;  /* 0x0000400001087983 */ /* 0x000ea80000100800 */
[----:B------:R-:W3:Y:S01]  /*6310*/  LDL R5, [R1+0x3c] ;  /* 0x00003c0001057983 */ /* 0x000ee20000100800 */
[----:B-1----:R-:W-:Y:S01]  /*6320*/  SHF.R.S32.HI R3, RZ, 0x1f, R226 ;  /* 0x0000001fff037819 */ /* 0x002fe200000114e2 */
        /* <DEDUP_REMOVED lines=21> */
.L_x_335:
        /* <DEDUP_REMOVED lines=16> */
[----:B-1-34-:R-:W-:Y:S01]  /*6580*/  IMAD.WIDE.U32 R2, R225, c[0x0][0x208], RZ ;  /* 0x00008200e1027a25 */ /* 0x01afe200078e00ff */
[----:B------:R-:W1:Y:S01]  /*6590*/  S2R R5, SR_CTAID.Y ;  /* 0x0000000000057919 */ /* 0x000e620000002600 */
[----:B------:R-:W-:Y:S01]  /*65a0*/  SHF.R.S32.HI R0, RZ, 0x1f, R225 ;  /* 0x0000001fff007819 */ /* 0x000fe200000114e1 */
[----:B------:R-:W-:Y:S01]  /*65b0*/  BSSY B0, `(.L_x_315) ;  /* 0x000003c000007945 */ /* 0x000fe20003800000 */
[C---:B------:R-:W-:Y:S01]  /*65c0*/  ISETP.GE.AND P1, PT, R226.reuse, c[0x0][0x1d4], PT ;  /* 0x00007500e2007a0c */ /* 0x040fe20003f26270 */
[----:B------:R-:W2:Y:S01]  /*65d0*/  S2R R8, SR_CTAID.Y ;  /* 0x0000000000087919 */ /* 0x000ea20000002600 */
[----:B------:R-:W-:Y:S01]  /*65e0*/  IADD3 R13, R226, 0x20, RZ ;  /* 0x00000020e20d7810 */ /* 0x000fe20007ffe0ff */
[----:B------:R-:W-:Y:S01]  /*65f0*/  IMAD R0, R0, c[0x0][0x208], RZ ;  /* 0x0000820000007a24 */ /* 0x000fe200078e02ff */
[----:B------:R-:W-:Y:S01]  /*6600*/  IADD3 R12, R226, 0x40, RZ ;  /* 0x00000040e20c7810 */ /* 0x000fe20007ffe0ff */
[----:B------:R-:W3:Y:S01]  /*6610*/  S2R R11, SR_TID.X ;  /* 0x00000000000b7919 */ /* 0x000ee20000002100 */
[----:B------:R-:W-:Y:S01]  /*6620*/  ISETP.GE.AND P3, PT, R13, c[0x0][0x1d4], PT ;  /* 0x000075000d007a0c */ /* 0x000fe20003f66270 */
[----:B------:R-:W-:Y:S01]  /*6630*/  IMAD R0, R225, c[0x0][0x20c], R0 ;  /* 0x00008300e1007a24 */ /* 0x000fe200078e0200 */
[----:B------:R-:W-:Y:S02]  /*6640*/  SHF.R.S32.HI R4, RZ, 0x1f, R223 ;  /* 0x0000001fff047819 */ /* 0x000fe400000114df */
[----:B------:R-:W-:Y:S01]  /*6650*/  ISETP.GE.AND P2, PT, R12, c[0x0][0x1d4], PT ;  /* 0x000075000c007a0c */ /* 0x000fe20003f46270 */
[----:B------:R-:W-:Y:S02]  /*6660*/  IMAD.IADD R3, R3, 0x1, R0 ;  /* 0x0000000103037824 */ /* 0x000fe400078e0200 */
[----:B------:R-:W-:Y:S02]  /*6670*/  IMAD R4, R4, c[0x0][0x218], RZ ;  /* 0x0000860004047a24 */ /* 0x000fe400078e02ff */
[C---:B------:R-:W-:Y:S04]  /*6680*/  IMAD.WIDE.U32 R2, R223.reuse, c[0x0][0x218], R2 ;  /* 0x00008600df027a25 */ /* 0x040fe800078e0002 */
[----:B------:R-:W-:Y:S01]  /*6690*/  IMAD R4, R223, c[0x0][0x21c], R4 ;  /* 0x00008700df047a24 */ /* 0x000fe200078e0204 */
[----:B-1----:R-:W-:Y:S01]  /*66a0*/  SHF.R.S32.HI R5, RZ, 0x1f, R5 ;  /* 0x0000001fff057819 */ /* 0x002fe20000011405 */
[----:B--2---:R-:W-:Y:S04]  /*66b0*/  IMAD.WIDE.U32 R6, R8, c[0x0][0x210], RZ ;  /* 0x0000840008067a25 */ /* 0x004fe800078e00ff */
[----:B------:R-:W-:Y:S01]  /*66c0*/  IMAD R5, R5, c[0x0][0x210], RZ ;  /* 0x0000840005057a24 */ /* 0x000fe200078e02ff */
[----:B------:R-:W-:Y:S03]  /*66d0*/  IADD3 R0, P0, R6, R2, RZ ;  /* 0x0000000206007210 */ /* 0x000fe60007f1e0ff */
[----:B------:R-:W-:Y:S04]  /*66e0*/  IMAD R5, R8, c[0x0][0x214], R5 ;  /* 0x0000850008057a24 */ /* 0x000fe800078e0205 */
[----:B------:R-:W-:Y:S05]  /*66f0*/  IMAD.IADD R5, R7, 0x1, R5 ;  /* 0x0000000107057824 */ /* 0x000fea00078e0205 */
[----:B------:R-:W-:Y:S01]  /*6700*/  IADD3.X R3, R5, R3, R4, P0, !PT ;  /* 0x0000000305037210 */ /* 0x000fe200007fe404 */
[----:B------:R-:W-:Y:S01]  /*6710*/  IMAD.SHL.U32 R5, R226, 0x2, RZ ;  /* 0x00000002e2057824 */ /* 0x000fe200078e00ff */
[C---:B------:R-:W-:Y:S04]  /*6720*/  LEA R10, P0, R0.reuse, c[0x0][0x1f8], 0x1 ;  /* 0x00007e00000a7a11 */ /* 0x040fe800078008ff */
[----:B------:R-:W-:Y:S02]  /*6730*/  LEA.HI.X R3, R0, c[0x0][0x1fc], R3, 0x1, P0 ;  /* 0x00007f0000037a11 */ /* 0x000fe400000f0c03 */
[----:B------:R-:W1:Y:S04]  /*6740*/  SHFL.IDX PT, R0, R10, RZ, 0x1c1f ;  /* 0x001c1fff0a007589 */ /* 0x000e6800000e0000 */
[----:B------:R-:W2:Y:S01]  /*6750*/  SHFL.IDX PT, R2, R3, RZ, 0x1c1f ;  /* 0x001c1fff03027589 */ /* 0x000ea200000e0000 */
[----:B-1----:R-:W-:Y:S05]  /*6760*/  IADD3 R8, P0, R0, R5, RZ ;  /* 0x0000000500087210 */ /* 0x002fea0007f1e0ff */
[----:B--2---:R-:W-:Y:S01]  /*6770*/  IMAD.X R9, R2, 0x1, R205, P0 ;  /* 0x0000000102097824 */ /* 0x004fe200000e06cd */
[----:B------:R-:W-:Y:S04]  /*6780*/  IADD3 R6, P0, R0, R207, RZ ;  /* 0x000000cf00067210 */ /* 0x000fe80007f1e0ff */
[----:B------:R-:W-:Y:S01]  /*6790*/  @!PT LDS RZ, [RZ] ;  /* 0x00000000fffff984 */ /* 0x000fe20000000800 */
[----:B------:R1:W-:Y:S01]  /*67a0*/  LDGSTS.E.BYPASS.LTC128B.128 [R222+0x1880], [R8.64], !P1 ;  /* 0x0188000008de7fae */ /* 0x0003e2000c901d46 */
[----:B------:R-:W-:Y:S01]  /*67b0*/  IMAD.X R7, R2, 0x1, R206, P0 ;  /* 0x0000000102077824 */ /* 0x000fe200000e06ce */
[----:B------:R-:W-:Y:S02]  /*67c0*/  IADD3 R4, P0, R0, R228, RZ ;  /* 0x000000e400047210 */ /* 0x000fe40007f1e0ff */
[----:B---3--:R-:W-:Y:S02]  /*67d0*/  ISETP.GT.AND P1, PT, R11, 0x3f, PT ;  /* 0x0000003f0b00780c */ /* 0x008fe40003f24270 */
[----:B------:R1:W-:Y:S01]  /*67e0*/  LDGSTS.E.BYPASS.LTC128B.128 [R222+0x2480], [R6.64], !P3 ;  /* 0x0248000006de7fae */ /* 0x0003e2000d901d46 */
[----:B------:R-:W-:Y:S05]  /*67f0*/  IMAD.X R5, R2, 0x1, R227, P0 ;  /* 0x0000000102057824 */ /* 0x000fea00000e06e3 */
[----:B------:R1:W-:Y:S05]  /*6800*/  LDGSTS.E.BYPASS.LTC128B.128 [R222+0x3080], [R4.64], !P2 ;  /* 0x0308000004de7fae */ /* 0x0003ea000d101d46 */
[----:B------:R-:W-:-:S05]  /*6810*/  @P1 BRA `(.L_x_316) ;  /* 0x0000015000001947 */ /* 0x000fca0003800000 */
[----:B------:R-:W-:-:S05]  /*6820*/  BRA.DIV ~URZ, `(.L_x_317) ;  /* 0x0000ee027f007947 */ /* 0x000fca000b800000 */
[----:B-1----:R1:W2:Y:S04]  /*6830*/  SHFL.IDX PT, R4, R3, 0x1, 0x1c1f ;  /* 0x003c1f0003047f89 */ /* 0x0022a800000e0000 */
[----:B------:R1:W3:Y:S02]  /*6840*/  SHFL.IDX PT, R0, R10, 0x1, 0x1c1f ;  /* 0x003c1f000a007f89 */ /* 0x0002e400000e0000 */
.L_x_385:
[C---:B-1----:R-:W-:Y:S01]  /*6850*/  IADD3 R10, R226.reuse, 0x20, RZ ;  /* 0x00000020e20a7810 */ /* 0x042fe20007ffe0ff */
[C---:B------:R-:W-:Y:S01]  /*6860*/  IMAD.SHL.U32 R2, R226.reuse, 0x2, RZ ;  /* 0x00000002e2027824 */ /* 0x040fe200078e00ff */
[----:B------:R-:W-:Y:S02]  /*6870*/  ISETP.GE.AND P3, PT, R226, c[0x0][0x1d4], PT ;  /* 0x00007500e2007a0c */ /* 0x000fe40003f66270 */
        /* <DEDUP_REMOVED lines=15> */
.L_x_316:
[----:B------:R-:W-:Y:S05]  /*6970*/  BSYNC B0 ;  /* 0x0000000000007941 */ /* 0x000fea0003800000 */
.L_x_315:
[----:B-1-34-:R-:W0:Y:S01]  /*6980*/  LDGDEPBAR ;  /* 0x00000000000079af */ /* 0x01ae220000000000 */
[----:B------:R-:W-:Y:S01]  /*6990*/  WARPSYNC 0xffffffff ;  /* 0xffffffff00007948 */ /* 0x000fe20003800000 */
[-C--:B------:R-:W-:Y:S06]  /*69a0*/  HMMA.16816.F32.BF16 R4, R48, R16.reuse, RZ ;  /* 0x000000103004723c */ /* 0x080fec00000418ff */
        /* <DEDUP_REMOVED lines=10> */
[----:B------:R-:W-:Y:S06]  /*6a50*/  LDSM.16.M88.4 R200, [R212+0x9080] ;  /* 0x00908000d4c8783b */ /* 0x000fec0000000200 */
[-C--:B------:R-:W-:Y:S08]  /*6a60*/  HMMA.16816.F32.BF16 R28, R44, R34.reuse, RZ ;  /* 0x000000222c1c723c */ /* 0x080ff000000418ff */
        /* <DEDUP_REMOVED lines=10> */
[----:B------:R-:W-:Y:S07]  /*6b10*/  LDSM.16.M88.4 R168, [R212+0x8080] ;  /* 0x00808000d4a8783b */ /* 0x000fee0000000200 */
[-C--:B------:R-:W-:Y:S08]  /*6b20*/  HMMA.16816.F32.BF16 R20, R164, R176.reuse, R20 ;  /* 0x000000b0a414723c */ /* 0x080ff00000041814 */
[C---:B------:R-:W-:Y:S08]  /*6b30*/  HMMA.16816.F32.BF16 R24, R172.reuse, R176, R24 ;  /* 0x000000b0ac18723c */ /* 0x040ff00000041818 */
[-C--:B------:R-:W-:Y:S08]  /*6b40*/  HMMA.16816.F32.BF16 R28, R172, R178.reuse, R28 ;  /* 0x000000b2ac1c723c */ /* 0x080ff0000004181c */
[C---:B------:R-:W-:Y:S01]  /*6b50*/  HMMA.16816.F32.BF16 R32, R164.reuse, R178, R32 ;  /* 0x000000b2a420723c */ /* 0x040fe20000041820 */
[----:B------:R-:W1:Y:S07]  /*6b60*/  LDSM.16.M88.4 R176, [R219] ;  /* 0x00000000dbb0783b */ /* 0x000e6e0000000200 */
[-C--:B------:R-:W-:Y:S08]  /*6b70*/  HMMA.16816.F32.BF16 R36, R164, R180.reuse, R36 ;  /* 0x000000b4a424723c */ /* 0x080ff00000041824 */
[C---:B------:R-:W-:Y:S08]  /*6b80*/  HMMA.16816.F32.BF16 R40, R172.reuse, R180, R40 ;  /* 0x000000b4ac28723c */ /* 0x040ff00000041828 */
[-C--:B------:R-:W-:Y:S01]  /*6b90*/  HMMA.16816.F32.BF16 R44, R172, R182.reuse, R44 ;  /* 0x000000b6ac2c723c */ /* 0x080fe2000004182c */
[----:B------:R-:W-:Y:S07]  /*6ba0*/  LDSM.16.M88.4 R172, [R217] ;  /* 0x00000000d9ac783b */ /* 0x000fee0000000200 */
[----:B------:R-:W-:Y:S01]  /*6bb0*/  HMMA.16816.F32.BF16 R48, R164, R182, R48 ;  /* 0x000000b6a430723c */ /* 0x000fe20000041830 */
[----:B------:R-:W1:Y:S08]  /*6bc0*/  LDSM.16.M88.4 R164, [R218] ;  /* 0x00000000daa4783b */ /* 0x000e700000000200 */
[----:B------:R-:W-:Y:S01]  /*6bd0*/  LDSM.16.M88.4 R180, [R211+0xa080] ;  /* 0x00a08000d3b4783b */ /* 0x000fe20000000200 */
[----:B--2---:R-:W-:Y:S01]  /*6be0*/  ISETP.GT.AND P0, PT, R204, R0, PT ;  /* 0x00000000cc00720c */ /* 0x004fe20003f04270 */
[-C--:B-1----:R-:W-:Y:S08]  /*6bf0*/  HMMA.16816.F32.BF16 R4, R184, R188.reuse, R4 ;  /* 0x000000bcb804723c */ /* 0x082ff00000041804 */
[C---:B---3--:R-:W-:Y:S08]  /*6c00*/  HMMA.16816.F32.BF16 R8, R192.reuse, R188, R8 ;  /* 0x000000bcc008723c */ /* 0x048ff00000041808 */
[-C--:B------:R-:W-:Y:S08]  /*6c10*/  HMMA.16816.F32.BF16 R12, R192, R190.reuse, R12 ;  /* 0x000000bec00c723c */ /* 0x080ff0000004180c */
[C---:B------:R-:W-:Y:S01]  /*6c20*/  HMMA.16816.F32.BF16 R16, R184.reuse, R190, R16 ;  /* 0x000000beb810723c */ /* 0x040fe20000041810 */
[----:B------:R-:W1:Y:S07]  /*6c30*/  LDSM.16.M88.4 R188, [R208+0x5480] ;  /* 0x00548000d0bc783b */ /* 0x000e6e0000000200 */
        /* <DEDUP_REMOVED lines=10> */
[----:B------:R-:W2:Y:S07]  /*6ce0*/  LDSM.16.M88.4 R160, [R211+0xb080] ;  /* 0x00b08000d3a0783b */ /* 0x000eae0000000200 */
[-C--:B------:R-:W-:Y:S01]  /*6cf0*/  HMMA.16816.F32.BF16 R4, R168, R176.reuse, R4 ;  /* 0x000000b0a804723c */ /* 0x080fe20000041804 */
[----:B------:R-:W3:Y:S07]  /*6d00*/  LDSM.16.M88.4 R184, [R208+0x5880] ;  /* 0x00588000d0b8783b */ /* 0x000eee0000000200 */
[C---:B------:R-:W-:Y:S08]  /*6d10*/  HMMA.16816.F32.BF16 R8, R200.reuse, R176, R8 ;  /* 0x000000b0c808723c */ /* 0x040ff00000041808 */
[-C--:B------:R-:W-:Y:S08]  /*6d20*/  HMMA.16816.F32.BF16 R12, R200, R178.reuse, R12 ;  /* 0x000000b2c80c723c */ /* 0x080ff0000004180c */
[C---:B------:R-:W-:Y:S01]  /*6d30*/  HMMA.16816.F32.BF16 R16, R168.reuse, R178, R16 ;  /* 0x000000b2a810723c */ /* 0x040fe20000041810 */
[----:B------:R-:W4:Y:S07]  /*6d40*/  LDSM.16.M88.4 R176, [R212+0xa080] ;  /* 0x00a08000d4b0783b */ /* 0x000f2e0000000200 */
[-C--:B------:R-:W-:Y:S08]  /*6d50*/  HMMA.16816.F32.BF16 R20, R168, R164.reuse, R20 ;  /* 0x000000a4a814723c */ /* 0x080ff00000041814 */
[C---:B------:R-:W-:Y:S08]  /*6d60*/  HMMA.16816.F32.BF16 R24, R200.reuse, R164, R24 ;  /* 0x000000a4c818723c */ /* 0x040ff00000041818 */
[-C--:B------:R-:W-:Y:S08]  /*6d70*/  HMMA.16816.F32.BF16 R28, R200, R166.reuse, R28 ;  /* 0x000000a6c81c723c */ /* 0x080ff0000004181c */
[C---:B------:R-:W-:Y:S01]  /*6d80*/  HMMA.16816.F32.BF16 R32, R168.reuse, R166, R32 ;  /* 0x000000a6a820723c */ /* 0x040fe20000041820 */
[----:B------:R-:W5:Y:S07]  /*6d90*/  LDSM.16.M88.4 R164, [R212+0xb080] ;  /* 0x00b08000d4a4783b */ /* 0x000f6e0000000200 */
[-C--:B------:R-:W-:Y:S08]  /*6da0*/  HMMA.16816.F32.BF16 R36, R168, R172.reuse, R36 ;  /* 0x000000aca824723c */ /* 0x080ff00000041824 */
[C---:B------:R-:W-:Y:S08]  /*6db0*/  HMMA.16816.F32.BF16 R40, R200.reuse, R172, R40 ;  /* 0x000000acc828723c */ /* 0x040ff00000041828 */
[-C--:B------:R-:W-:Y:S08]  /*6dc0*/  HMMA.16816.F32.BF16 R44, R200, R174.reuse, R44 ;  /* 0x000000aec82c723c */ /* 0x080ff0000004182c */
[----:B------:R-:W-:Y:S08]  /*6dd0*/  HMMA.16816.F32.BF16 R48, R168, R174, R48 ;  /* 0x000000aea830723c */ /* 0x000ff00000041830 */
[-C--:B-1----:R-:W-:Y:S08]  /*6de0*/  HMMA.16816.F32.BF16 R4, R180, R188.reuse, R4 ;  /* 0x000000bcb404723c */ /* 0x082ff00000041804 */
[C---:B--2---:R-:W-:Y:S08]  /*6df0*/  HMMA.16816.F32.BF16 R8, R160.reuse, R188, R8 ;  /* 0x000000bca008723c */ /* 0x044ff00000041808 */
[-C--:B------:R-:W-:Y:S08]  /*6e00*/  HMMA.16816.F32.BF16 R12, R160, R190.reuse, R12 ;  /* 0x000000bea00c723c */ /* 0x080ff0000004180c */
[C---:B------:R-:W-:Y:S08]  /*6e10*/  HMMA.16816.F32.BF16 R16, R180.reuse, R190, R16 ;  /* 0x000000beb410723c */ /* 0x040ff00000041810 */
[-C--:B---3--:R-:W-:Y:S08]  /*6e20*/  HMMA.16816.F32.BF16 R20, R180, R184.reuse, R20 ;  /* 0x000000b8b414723c */ /* 0x088ff00000041814 */
[C---:B------:R-:W-:Y:S08]  /*6e30*/  HMMA.16816.F32.BF16 R24, R160.reuse, R184, R24 ;  /* 0x000000b8a018723c */ /* 0x040ff00000041818 */
[-C--:B------:R-:W-:Y:S08]  /*6e40*/  HMMA.16816.F32.BF16 R28, R160, R186.reuse, R28 ;  /* 0x000000baa01c723c */ /* 0x080ff0000004181c */
[C---:B------:R-:W-:Y:S08]  /*6e50*/  HMMA.16816.F32.BF16 R32, R180.reuse, R186, R32 ;  /* 0x000000bab420723c */ /* 0x040ff00000041820 */
[-C--:B------:R-:W-:Y:S08]  /*6e60*/  HMMA.16816.F32.BF16 R36, R180, R192.reuse, R36 ;  /* 0x000000c0b424723c */ /* 0x080ff00000041824 */
[C---:B------:R-:W-:Y:S08]  /*6e70*/  HMMA.16816.F32.BF16 R40, R160.reuse, R192, R40 ;  /* 0x000000c0a028723c */ /* 0x040ff00000041828 */
[-C--:B------:R-:W-:Y:S08]  /*6e80*/  HMMA.16816.F32.BF16 R44, R160, R194.reuse, R44 ;  /* 0x000000c2a02c723c */ /* 0x080ff0000004182c */
[----:B------:R-:W-:Y:S08]  /*6e90*/  HMMA.16816.F32.BF16 R48, R180, R194, R48 ;  /* 0x000000c2b430723c */ /* 0x000ff00000041830 */
[-C--:B----4-:R-:W-:Y:S08]  /*6ea0*/  HMMA.16816.F32.BF16 R4, R176, R196.reuse, R4 ;  /* 0x000000c4b004723c */ /* 0x090ff00000041804 */
[C---:B-----5:R-:W-:Y:S08]  /*6eb0*/  HMMA.16816.F32.BF16 R8, R164.reuse, R196, R8 ;  /* 0x000000c4a408723c */ /* 0x060ff00000041808 */
        /* <DEDUP_REMOVED lines=74> */
[----:B--2---:R-:W-:Y:S02]  /*7360*/  FMUL.FTZ R26, R50, c[0x0][0x320] ;  /* 0x0000c800321a7a20 */ /* 0x004fe40000410000 */
        /* <DEDUP_REMOVED lines=34> */
[----:B------:R-:W1:Y:S01]  /*7590*/  MUFU.TANH R18, R18 ;  /* 0x0000001200127308 */ /* 0x000e620000002400 */
[----:B------:R-:W-:-:S05]  /*75a0*/  @!P0 BRA `(.L_x_318) ;  /* 0x000004c000008947 */ /* 0x000fca0003800000 */
[----:B--234-:R-:W2:Y:S01]  /*75b0*/  LDL R2, [R1+0x28] ;  /* 0x0000280001027983 */ /* 0x01cea20000100800 */
[----:B------:R-:W-:Y:S01]  /*75c0*/  IMAD.MOV.U32 R223, RZ, RZ, RZ ;  /* 0x000000ffffdf7224 */ /* 0x000fe200078e00ff */
[----:B------:R-:W-:Y:S01]  /*75d0*/  ISETP.GE.AND P5, PT, R226, c[0x0][0x1d4], PT ;  /* 0x00007500e2007a0c */ /* 0x000fe20003fa6270 */
[----:B------:R-:W-:Y:S01]  /*75e0*/  IMAD.MOV.U32 R3, RZ, RZ, c[0x0][0x2b8] ;  /* 0x0000ae00ff037624 */ /* 0x000fe200078e00ff */
[----:B------:R-:W3:Y:S04]  /*75f0*/  LDL R0, [R1+0x1c] ;  /* 0x00001c0001007983 */ /* 0x000ee80000100800 */
[----:B------:R-:W4:Y:S01]  /*7600*/  LDL.64 R232, [R1+0x30] ;  /* 0x0000300001e87983 */ /* 0x000f220000100a00 */
[----:B------:R-:W-:Y:S03]  /*7610*/  ISETP.NE.AND P2, PT, R3, 0x1, PT ;  /* 0x000000010300780c */ /* 0x000fe60003f45270 */
[----:B------:R-:W5:Y:S04]  /*7620*/  LDL R224, [R1+0x38] ;  /* 0x0000380001e07983 */ /* 0x000f680000100800 */
[----:B------:R-:W1:Y:S02]  /*7630*/  S2R R231, SR_CTAID.Y ;  /* 0x0000000000e77919 */ /* 0x000e640000002600 */
[----:B-1----:R-:W-:Y:S05]  /*7640*/  SHF.R.S32.HI R231, RZ, 0x1f, R231 ;  /* 0x0000001fffe77819 */ /* 0x002fea00000114e7 */
[----:B------:R-:W-:Y:S02]  /*7650*/  IMAD R231, R231, c[0x0][0x1e8], RZ ;  /* 0x00007a00e7e77a24 */ /* 0x000fe400078e02ff */
[----:B--2---:R-:W-:Y:S01]  /*7660*/  IMAD R2, R204, 0x30, R2 ;  /* 0x00000030cc027824 */ /* 0x004fe200078e0202 */
[----:B---3--:R-:W-:Y:S04]  /*7670*/  ISETP.GT.AND P1, PT, R0, 0x2f, PT ;  /* 0x0000002f0000780c */ /* 0x008fe80003f24270 */
[----:B------:R-:W-:Y:S05]  /*7680*/  IADD3 R2, R2, -0x30, R0 ;  /* 0xffffffd002027810 */ /* 0x000fea0007ffe000 */
[----:B------:R-:W-:Y:S04]  /*7690*/  @P2 IMAD.HI.U32 R3, R2, c[0x0][0x2bc], RZ ;  /* 0x0000af0002032a27 */ /* 0x000fe800078e00ff */
[----:B------:R-:W-:Y:S01]  /*76a0*/  IMAD.MOV.U32 R0, RZ, RZ, R2 ;  /* 0x000000ffff007224 */ /* 0x000fe200078e0002 */
[----:B------:R-:W-:Y:S04]  /*76b0*/  @P2 SHF.R.U32.HI R0, RZ, c[0x0][0x2c0], R3 ;  /* 0x0000b000ff002a19 */ /* 0x000fe80000011603 */
[C---:B----4-:R-:W-:Y:S04]  /*76c0*/  @!P1 IADD3 R3, P0, R0.reuse, R232, RZ ;  /* 0x000000e800039210 */ /* 0x050fe80007f1e0ff */
[----:B-----5:R-:W-:Y:S01]  /*76d0*/  @!P1 LEA.HI.X.SX32 R5, R0, R224, 0x1, P0 ;  /* 0x000000e000059211 */ /* 0x020fe200000f0eff */
[----:B------:R-:W-:Y:S01]  /*76e0*/  IMAD.MOV R0, RZ, RZ, -R0 ;  /* 0x000000ffff007224 */ /* 0x000fe200078e0a00 */
[----:B------:R-:W1:Y:S01]  /*76f0*/  S2R R224, SR_CTAID.Y ;  /* 0x0000000000e07919 */ /* 0x000e620000002600 */
[C---:B------:R-:W-:Y:S02]  /*7700*/  @!P1 LEA R4, P0, R3.reuse, c[0x0][0x2a0], 0x2 ;  /* 0x0000a80003049a11 */ /* 0x040fe400078010ff */
[----:B------:R-:W-:Y:S02]  /*7710*/  IMAD R225, R0, c[0x0][0x2b8], R2 ;  /* 0x0000ae0000e17a24 */ /* 0x000fe400078e0202 */
[----:B------:R-:W-:Y:S02]  /*7720*/  @!P1 LEA.HI.X R5, R3, c[0x0][0x2a4], R5, 0x2, P0 ;  /* 0x0000a90003059a11 */ /* 0x000fe400000f1405 */
[C---:B------:R-:W-:Y:S01]  /*7730*/  IMAD.WIDE.U32 R2, R225.reuse, c[0x0][0x1e0], RZ ;  /* 0x00007800e1027a25 */ /* 0x040fe200078e00ff */
[----:B------:R-:W-:Y:S02]  /*7740*/  SHF.R.S32.HI R0, RZ, 0x1f, R225 ;  /* 0x0000001fff007819 */ /* 0x000fe400000114e1 */
[----:B------:R2:W3:Y:S03]  /*7750*/  @!P1 LDG.E R223, [R4.64] ;  /* 0x0000000604df9981 */ /* 0x0004e6000c1e1900 */
[----:B------:R-:W-:Y:S04]  /*7760*/  IMAD R0, R0, c[0x0][0x1e0], RZ ;  /* 0x0000780000007a24 */ /* 0x000fe800078e02ff */
[----:B------:R-:W-:Y:S04]  /*7770*/  IMAD R0, R225, c[0x0][0x1e4], R0 ;  /* 0x00007900e1007a24 */ /* 0x000fe800078e0200 */
[----:B------:R-:W-:Y:S02]  /*7780*/  IMAD.IADD R3, R3, 0x1, R0 ;  /* 0x0000000103037824 */ /* 0x000fe400078e0200 */
[C---:B-1----:R-:W-:Y:S04]  /*7790*/  IMAD.WIDE.U32 R232, R224.reuse, c[0x0][0x1e8], RZ ;  /* 0x00007a00e0e87a25 */ /* 0x042fe800078e00ff */
[----:B------:R-:W-:Y:S02]  /*77a0*/  IMAD R231, R224, c[0x0][0x1ec], R231 ;  /* 0x00007b00e0e77a24 */ /* 0x000fe400078e02e7 */
[----:B------:R-:W1:Y:S02]  /*77b0*/  S2R R224, SR_TID.X ;  /* 0x0000000000e07919 */ /* 0x000e640000002100 */
[----:B------:R-:W-:Y:S01]  /*77c0*/  IMAD.IADD R231, R233, 0x1, R231 ;  /* 0x00000001e9e77824 */ /* 0x000fe200078e02e7 */
[----:B-1----:R-:W-:Y:S04]  /*77d0*/  SHF.R.S32.HI R6, RZ, 0x1f, R224 ;  /* 0x0000001fff067819 */ /* 0x002fe800000114e0 */
[----:B------:R-:W-:Y:S01]  /*77e0*/  LEA.HI R6, R6, R224, RZ, 0x2 ;  /* 0x000000e006067211 */ /* 0x000fe200078f10ff */
[----:B------:R-:W-:Y:S03]  /*77f0*/  IMAD.SHL.U32 R224, R226, 0x2, RZ ;  /* 0x00000002e2e07824 */ /* 0x000fe600078e00ff */
[----:B------:R-:W-:Y:S04]  /*7800*/  SHF.R.S32.HI R6, RZ, 0x2, R6 ;  /* 0x00000002ff067819 */ /* 0x000fe80000011406 */
[----:B--2---:R-:W-:Y:S04]  /*7810*/  IADD3 R5, -R6, 0x30, RZ ;  /* 0x0000003006057810 */ /* 0x004fe80007ffe1ff */
[----:B------:R-:W-:Y:S02]  /*7820*/  ISETP.GE.AND P1, PT, R5, 0x1, PT ;  /* 0x000000010500780c */ /* 0x000fe40003f26270 */
[----:B---3--:R-:W-:Y:S01]  /*7830*/  SHF.R.S32.HI R4, RZ, 0x1f, R223 ;  /* 0x0000001fff047819 */ /* 0x008fe200000114df */
[C---:B------:R-:W-:Y:S04]  /*7840*/  IMAD.WIDE.U32 R2, R223.reuse, c[0x0][0x1f0], R2 ;  /* 0x00007c00df027a25 */ /* 0x040fe800078e0002 */
[----:B------:R-:W-:Y:S01]  /*7850*/  IMAD R4, R4, c[0x0][0x1f0], RZ ;  /* 0x00007c0004047a24 */ /* 0x000fe200078e02ff */
[----:B------:R-:W-:Y:S03]  /*7860*/  IADD3 R0, P0, R232, R2, RZ ;  /* 0x00000002e8007210 */ /* 0x000fe60007f1e0ff */
[----:B------:R-:W-:Y:S05]  /*7870*/  IMAD R4, R223, c[0x0][0x1f4], R4 ;  /* 0x00007d00df047a24 */ /* 0x000fea00078e0204 */
[----:B------:R-:W-:Y:S02]  /*7880*/  IADD3.X R3, R231, R3, R4, P0, !PT ;  /* 0x00000003e7037210 */ /* 0x000fe400007fe404 */
[----:B------:R-:W-:Y:S02]  /*7890*/  LEA R4, P0, R0, c[0x0][0x1c8], 0x1 ;  /* 0x0000720000047a11 */ /* 0x000fe400078008ff */
[----:B------:R-:W-:Y:S02]  /*78a0*/  IADD3 R231, R226, 0x20, RZ ;  /* 0x00000020e2e77810 */ /* 0x000fe40007ffe0ff */
[----:B------:R-:W-:Y:S02]  /*78b0*/  LEA.HI.X R3, R0, c[0x0][0x1cc], R3, 0x1, P0 ;  /* 0x0000730000037a11 */ /* 0x000fe400000f0c03 */
[----:B------:R-:W1:Y:S01]  /*78c0*/  SHFL.IDX PT, R0, R4, RZ, 0x1c1f ;  /* 0x001c1fff04007589 */ /* 0x000e6200000e0000 */
[----:B------:R-:W-:Y:S03]  /*78d0*/  ISETP.GE.AND P4, PT, R231, c[0x0][0x1d4], PT ;  /* 0x00007500e7007a0c */ /* 0x000fe60003f86270 */
[----:B------:R-:W2:Y:S01]  /*78e0*/  SHFL.IDX PT, R2, R3, RZ, 0x1c1f ;  /* 0x001c1fff03027589 */ /* 0x000ea200000e0000 */
[----:B-1----:R-:W-:Y:S05]  /*78f0*/  @P1 IADD3 R14, P0, R0, R224, RZ ;  /* 0x000000e0000e1210 */ /* 0x002fea0007f1e0ff */
[----:B--2---:R-:W-:Y:S01]  /*7900*/  @P1 IMAD.X R15, R2, 0x1, R205, P0 ;  /* 0x00000001020f1824 */ /* 0x004fe200000e06cd */
[-C--:B------:R-:W-:Y:S04]  /*7910*/  @P1 IADD3 R12, P0, R0, R207.reuse, RZ ;  /* 0x000000cf000c1210 */ /* 0x080fe80007f1e0ff */
[----:B------:R-:W-:Y:S01]  /*7920*/  @!PT LDS RZ, [RZ] ;  /* 0x00000000fffff984 */ /* 0x000fe20000000800 */
[----:B------:R1:W-:Y:S01]  /*7930*/  @P1 LDGSTS.E.BYPASS.LTC128B.128 [R222+0x3c80], [R14.64], !P5 ;  /* 0x03c800000ede1fae */ /* 0x0003e2000e901d46 */
[--C-:B------:R-:W-:Y:S01]  /*7940*/  @P1 IMAD.X R13, R2, 0x1, R206.reuse, P0 ;  /* 0x00000001020d1824 */ /* 0x100fe200000e06ce */
[----:B------:R-:W-:Y:S02]  /*7950*/  @P1 IADD3 R10, P0, R0, R228, RZ ;  /* 0x000000e4000a1210 */ /* 0x000fe40007f1e0ff */
[----:B------:R-:W2:Y:S03]  /*7960*/  SHFL.IDX PT, R0, R4, 0x1, 0x1c1f ;  /* 0x003c1f0004007f89 */ /* 0x000ea600000e0000 */
[----:B------:R-:W-:Y:S01]  /*7970*/  @P1 IMAD.X R11, R2, 0x1, R227, P0 ;  /* 0x00000001020b1824 */ /* 0x000fe200000e06e3 */
[----:B------:R1:W-:Y:S01]  /*7980*/  @P1 LDGSTS.E.BYPASS.LTC128B.128 [R222+0x4880], [R12.64], !P4 ;  /* 0x048800000cde1fae */ /* 0x0003e2000e101d46 */
[----:B------:R-:W-:Y:S03]  /*7990*/  ISETP.GE.AND P0, PT, R5, 0x21, PT ;  /* 0x000000210500780c */ /* 0x000fe60003f06270 */
[----:B------:R-:W3:Y:S10]  /*79a0*/  SHFL.IDX PT, R2, R3, 0x1, 0x1c1f ;  /* 0x003c1f0003027f89 */ /* 0x000ef400000e0000 */
[----:B--2---:R-:W-:Y:S02]  /*79b0*/  @P0 IADD3 R8, P2, R0, R224, RZ ;  /* 0x000000e000080210 */ /* 0x004fe40007f5e0ff */
[----:B------:R-:W-:Y:S04]  /*79c0*/  IADD3 R224, R226, 0x40, RZ ;  /* 0x00000040e2e07810 */ /* 0x000fe80007ffe0ff */
[----:B------:R-:W-:Y:S01]  /*79d0*/  ISETP.GE.AND P3, PT, R224, c[0x0][0x1d4], PT ;  /* 0x00007500e0007a0c */ /* 0x000fe20003f66270 */
[----:B---3--:R-:W-:Y:S01]  /*79e0*/  @P0 IMAD.X R9, R2, 0x1, R205, P2 ;  /* 0x0000000102090824 */ /* 0x008fe200010e06cd */
        /* <DEDUP_REMOVED lines=8> */
.L_x_318:
[----:B--234-:R-:W2:Y:S01]  /*7a70*/  LDL R2, [R1+0x20] ;  /* 0x0000200001027983 */ /* 0x01cea20000100800 */
[----:B------:R-:W-:Y:S02]  /*7a80*/  IMAD.MOV.U32 R0, RZ, RZ, c[0x0][0x2c4] ;  /* 0x0000b100ff007624 */ /* 0x000fe400078e00ff */
[----:B------:R-:W-:Y:S01]  /*7a90*/  IMAD.MOV.U32 R37, RZ, RZ, c[0x0][0x32c] ;  /* 0x0000cb00ff257624 */ /* 0x000fe200078e00ff */
[----:B------:R-:W3:Y:S02]  /*7aa0*/  LDL R36, [R1+0x4] ;  /* 0x0000040001247983 */ /* 0x000ee40000100800 */
[----:B------:R-:W-:Y:S02]  /*7ab0*/  ISETP.NE.AND P0, PT, R0, 0x1, PT ;  /* 0x000000010000780c */ /* 0x000fe40003f05270 */
[----:B------:R-:W0:Y:S11]  /*7ac0*/  LDGDEPBAR ;  /* 0x00000000000079af */ /* 0x000e360000000000 */
[----:B--2---:R-:W-:Y:S04]  /*7ad0*/  @P0 IMAD.HI.U32 R0, R2, c[0x0][0x2c8], RZ ;  /* 0x0000b20002000a27 */ /* 0x004fe800078e00ff */
[----:B-1----:R-:W-:Y:S01]  /*7ae0*/  IMAD.MOV.U32 R5, RZ, RZ, R2 ;  /* 0x000000ffff057224 */ /* 0x002fe200078e0002 */
[----:B------:R-:W-:Y:S01]  /*7af0*/  @P0 SHF.R.U32.HI R5, RZ, c[0x0][0x2cc], R0 ;  /* 0x0000b300ff050a19 */ /* 0x000fe20000011600 */
[----:B------:R-:W-:Y:S01]  /*7b00*/  IMAD R0, R204, -0x30, RZ ;  /* 0xffffffd0cc007824 */ /* 0x000fe200078e02ff */
[----:B------:R-:W-:Y:S03]  /*7b10*/  ISETP.GE.AND P0, PT, R37, 0x1, PT ;  /* 0x000000012500780c */ /* 0x000fe60003f06270 */
[----:B------:R-:W1:Y:S01]  /*7b20*/  SHFL.IDX PT, R4, R5, RZ, 0x1c1f ;  /* 0x001c1fff05047589 */ /* 0x000e6200000e0000 */
[----:B---3--:R-:W-:Y:S04]  /*7b30*/  IADD3 R7, -R36, 0x1, R0 ;  /* 0x0000000124077810 */ /* 0x008fe80007ffe100 */
[----:B------:R-:W-:Y:S04]  /*7b40*/  IADD3 R7, -R230, R7, R229 ;  /* 0x00000007e6077210 */ /* 0x000fe80007ffe1e5 */
[C---:B------:R-:W-:Y:S02]  /*7b50*/  IADD3 R6, R7.reuse, c[0x0][0x328], RZ ;  /* 0x0000ca0007067a10 */ /* 0x040fe40007ffe0ff */
[----:B------:R-:W-:Y:S03]  /*7b60*/  IADD3 R7, R7, UR4, RZ ;  /* 0x0000000407077c10 */ /* 0x000fe6000fffe0ff */
[--C-:B-1----:R-:W-:Y:S02]  /*7b70*/  IMAD.IADD R3, R6, 0x1, R4.reuse ;  /* 0x0000000106037824 */ /* 0x102fe400078e0204 */
[----:B------:R-:W-:Y:S01]  /*7b80*/  IMAD.IADD R2, R7, 0x1, R4 ;  /* 0x0000000107027824 */ /* 0x000fe200078e0204 */
[----:B------:R-:W-:-:S05]  /*7b90*/  @!P0 BRA `(.L_x_319) ;  /* 0x0000018000008947 */ /* 0x000fca0003800000 */
[----:B------:R-:W-:Y:S01]  /*7ba0*/  IADD3 R4, -R230, R229, R4 ;  /* 0x000000e5e6047210 */ /* 0x000fe20007ffe104 */
[----:B------:R-:W-:Y:S03]  /*7bb0*/  BSSY B0, `(.L_x_320) ;  /* 0x0000011000007945 */ /* 0x000fe60003800000 */
[----:B------:R-:W-:Y:S11]  /*7bc0*/  ISETP.GT.AND P0, PT, R4, -0x1, PT ;  /* 0xffffffff0400780c */ /* 0x000ff60003f04270 */
[----:B------:R-:W-:Y:S02]  /*7bd0*/  @!UPT UIADD3 URZ, URZ, URZ, URZ ;  /* 0x0000003f3f3ff290 */ /* 0x000fe4000fffe03f */
[----:B------:R-:W-:-:S05]  /*7be0*/  @P0 BRA `(.L_x_321) ;  /* 0x0000008000000947 */ /* 0x000fca0003800000 */
[----:B------:R-:W-:Y:S01]  /*7bf0*/  LOP3.LUT R4, RZ, R4, RZ, 0x33, !PT ;  /* 0x00000004ff047212 */ /* 0x000fe200078e33ff */
[----:B------:R-:W-:Y:S05]  /*7c00*/  IMAD.MOV.U32 R8, RZ, RZ, c[0x0][0x32c] ;  /* 0x0000cb00ff087624 */ /* 0x000fea00078e00ff */
[----:B------:R-:W-:Y:S11]  /*7c10*/  ISETP.NE.AND P0, PT, R8, 0x1, PT ;  /* 0x000000010800780c */ /* 0x000ff60003f05270 */
[----:B------:R-:W-:Y:S02]  /*7c20*/  @!UPT UIADD3 URZ, URZ, URZ, URZ ;  /* 0x0000003f3f3ff290 */ /* 0x000fe4000fffe03f */
[----:B------:R-:W-:Y:S05]  /*7c30*/  @P0 IMAD.HI.U32 R8, R4, c[0x0][0x330], RZ ;  /* 0x0000cc0004080a27 */ /* 0x000fea00078e00ff */
[----:B------:R-:W-:Y:S04]  /*7c40*/  @P0 SHF.R.U32.HI R4, RZ, c[0x0][0x334], R8 ;  /* 0x0000cd00ff040a19 */ /* 0x000fe80000011608 */
[----:B------:R-:W-:Y:S01]  /*7c50*/  LOP3.LUT R4, RZ, R4, RZ, 0x33, !PT ;  /* 0x00000004ff047212 */ /* 0x000fe200078e33ff */
[----:B------:R-:W-:-:S05]  /*7c60*/  BRA `(.L_x_322) ;  /* 0x0000005000007947 */ /* 0x000fca0003800000 */
.L_x_321:
[----:B------:R-:W-:Y:S04]  /*7c70*/  MOV R8, c[0x0][0x32c] ;  /* 0x0000cb0000087a02 */ /* 0x000fe80000000f00 */
[----:B------:R-:W-:Y:S11]  /*7c80*/  ISETP.NE.AND P0, PT, R8, 0x1, PT ;  /* 0x000000010800780c */ /* 0x000ff60003f05270 */
[----:B------:R-:W-:Y:S02]  /*7c90*/  @!UPT UIADD3 URZ, URZ, URZ, URZ ;  /* 0x0000003f3f3ff290 */ /* 0x000fe4000fffe03f */
[----:B------:R-:W-:Y:S05]  /*7ca0*/  @P0 IMAD.HI.U32 R8, R4, c[0x0][0x330], RZ ;  /* 0x0000cc0004080a27 */ /* 0x000fea00078e00ff */
[----:B------:R-:W-:Y:S02]  /*7cb0*/  @P0 SHF.R.U32.HI R4, RZ, c[0x0][0x334], R8 ;  /* 0x0000cd00ff040a19 */ /* 0x000fe40000011608 */
.L_x_322:
[----:B------:R-:W-:Y:S05]  /*7cc0*/  BSYNC B0 ;  /* 0x0000000000007941 */ /* 0x000fea0003800000 */
.L_x_320:
[----:B------:R-:W-:Y:S04]  /*7cd0*/  IMAD.IADD R8, R0, 0x1, -R36 ;  /* 0x0000000100087824 */ /* 0x000fe800078e0a24 */
[----:B------:R-:W-:Y:S05]  /*7ce0*/  IMAD R4, R4, c[0x0][0x32c], R8 ;  /* 0x0000cb0004047a24 */ /* 0x000fea00078e0208 */
[----:B------:R-:W-:Y:S02]  /*7cf0*/  IADD3 R8, R4, c[0x0][0x32c], RZ ;  /* 0x0000cb0004087a10 */ /* 0x000fe40007ffe0ff */
[----:B------:R-:W-:Y:S02]  /*7d00*/  IMNMX R2, R2, R4, !PT ;  /* 0x0000000402027217 */ /* 0x000fe40007800200 */
[----:B------:R-:W-:Y:S02]  /*7d10*/  IMNMX R3, R3, R8, PT ;  /* 0x0000000803037217 */ /* 0x000fe40003800200 */
.L_x_319:
[C---:B------:R-:W-:Y:S01]  /*7d20*/  ISETP.GE.AND P0, PT, R0.reuse, 0x1, PT ;  /* 0x000000010000780c */ /* 0x040fe20003f06270 */
[----:B------:R-:W1:Y:S01]  /*7d30*/  SHFL.IDX PT, R4, R5, 0x1, 0x1c1f ;  /* 0x003c1f0005047f89 */ /* 0x000e6200000e0000 */
[----:B------:R-:W-:Y:S02]  /*7d40*/  ISETP.GE.AND P1, PT, R0, 0x2, PT ;  /* 0x000000020000780c */ /* 0x000fe40003f26270 */
[----:B------:R-:W-:Y:S02]  /*7d50*/  P2R R13, PR, RZ, 0x1 ;  /* 0x00000001ff0d7803 */ /* 0x000fe40000000000 */
[----:B------:R-:W-:Y:S02]  /*7d60*/  ISETP.GT.AND P0, PT, R2, RZ, !P0 ;  /* 0x000000ff0200720c */ /* 0x000fe40004704270 */
[----:B------:R-:W-:Y:S02]  /*7d70*/  P2R R12, PR, RZ, 0x2 ;  /* 0x00000002ff0c7803 */ /* 0x000fe40000000000 */
[----:B------:R-:W-:Y:S02]  /*7d80*/  ISETP.LT.OR P0, PT, R3, 0x1, P0 ;  /* 0x000000010300780c */ /* 0x000fe40000701670 */
        /* <DEDUP_REMOVED lines=9> */
[----:B------:R-:W-:Y:S02]  /*7e20*/  ISETP.LT.OR P0, PT, R3, 0x9, P0 ;  /* 0x000000090300780c */ /* 0x000fe40000701670 */
        /* <DEDUP_REMOVED lines=36> */
[--C-:B-1----:R-:W-:Y:S03]  /*8070*/  IMAD.IADD R2, R7, 0x1, R4.reuse ;  /* 0x0000000107027824 */ /* 0x102fe600078e0204 */
[----:B------:R-:W-:Y:S01]  /*8080*/  ISETP.LT.OR P0, PT, R3, 0x2a, P0 ;  /* 0x0000002a0300780c */ /* 0x000fe20000701670 */
[----:B------:R-:W-:Y:S03]  /*8090*/  IMAD.IADD R3, R6, 0x1, R4 ;  /* 0x0000000106037824 */ /* 0x000fe600078e0204 */
[----:B------:R-:W-:Y:S02]  /*80a0*/  FSEL R196, R16, -INF , !P0 ;  /* 0xff80000010c47808 */ /* 0x000fe40004000000 */
[----:B------:R-:W-:Y:S11]  /*80b0*/  ISETP.GE.AND P0, PT, R37, 0x1, PT ;  /* 0x000000012500780c */ /* 0x000ff60003f06270 */
[----:B------:R-:W-:Y:S02]  /*80c0*/  @!UPT UIADD3 URZ, URZ, URZ, URZ ;  /* 0x0000003f3f3ff290 */ /* 0x000fe4000fffe03f */
        /* <DEDUP_REMOVED lines=14> */
.L_x_325:
[----:B------:R-:W-:Y:S04]  /*81b0*/  MOV R14, c[0x0][0x32c] ;  /* 0x0000cb00000e7a02 */ /* 0x000fe80000000f00 */
[----:B------:R-:W-:Y:S11]  /*81c0*/  ISETP.NE.AND P0, PT, R14, 0x1, PT ;  /* 0x000000010e00780c */ /* 0x000ff60003f05270 */
[----:B------:R-:W-:Y:S02]  /*81d0*/  @!UPT UIADD3 URZ, URZ, URZ, URZ ;  /* 0x0000003f3f3ff290 */ /* 0x000fe4000fffe03f */
[----:B------:R-:W-:Y:S05]  /*81e0*/  @P0 IMAD.HI.U32 R14, R4, c[0x0][0x330], RZ ;  /* 0x0000cc00040e0a27 */ /* 0x000fea00078e00ff */
[----:B------:R-:W-:Y:S02]  /*81f0*/  @P0 SHF.R.U32.HI R4, RZ, c[0x0][0x334], R14 ;  /* 0x0000cd00ff040a19 */ /* 0x000fe4000001160e */
.L_x_326:
[----:B------:R-:W-:Y:S05]  /*8200*/  BSYNC B0 ;  /* 0x0000000000007941 */ /* 0x000fea0003800000 */
.L_x_324:
[----:B------:R-:W-:Y:S04]  /*8210*/  IMAD.IADD R14, R0, 0x1, -R36 ;  /* 0x00000001000e7824 */ /* 0x000fe800078e0a24 */
[----:B------:R-:W-:Y:S05]  /*8220*/  IMAD R4, R4, c[0x0][0x32c], R14 ;  /* 0x0000cb0004047a24 */ /* 0x000fea00078e020e */
[----:B------:R-:W-:Y:S02]  /*8230*/  IADD3 R14, R4, c[0x0][0x32c], RZ ;  /* 0x0000cb00040e7a10 */ /* 0x000fe40007ffe0ff */
[----:B------:R-:W-:Y:S02]  /*8240*/  IMNMX R2, R2, R4, !PT ;  /* 0x0000000402027217 */ /* 0x000fe40007800200 */
[----:B------:R-:W-:Y:S02]  /*8250*/  IMNMX R3, R3, R14, PT ;  /* 0x0000000e03037217 */ /* 0x000fe40003800200 */
.L_x_323:
        /* <DEDUP_REMOVED lines=61> */
.L_x_329:
[----:B------:R-:W-:Y:S04]  /*8630*/  MOV R14, c[0x0][0x32c] ;  /* 0x0000cb00000e7a02 */ /* 0x000fe80000000f00 */
[----:B------:R-:W-:Y:S11]  /*8640*/  ISETP.NE.AND P0, PT, R14, 0x1, PT ;  /* 0x000000010e00780c */ /* 0x000ff60003f05270 */
[----:B------:R-:W-:Y:S02]  /*8650*/  @!UPT UIADD3 URZ, URZ, URZ, URZ ;  /* 0x0000003f3f3ff290 */ /* 0x000fe4000fffe03f */
[----:B------:R-:W-:Y:S05]  /*8660*/  @P0 IMAD.HI.U32 R14, R4, c[0x0][0x330], RZ ;  /* 0x0000cc00040e0a27 */ /* 0x000fea00078e00ff */
[----:B------:R-:W-:Y:S02]  /*8670*/  @P0 SHF.R.U32.HI R4, RZ, c[0x0][0x334], R14 ;  /* 0x0000cd00ff040a19 */ /* 0x000fe4000001160e */
.L_x_330:
[----:B------:R-:W-:Y:S05]  /*8680*/  BSYNC B0 ;  /* 0x0000000000007941 */ /* 0x000fea0003800000 */
.L_x_328:
[----:B------:R-:W-:Y:S04]  /*8690*/  IMAD.IADD R14, R0, 0x1, -R36 ;  /* 0x00000001000e7824 */ /* 0x000fe800078e0a24 */
[----:B------:R-:W-:Y:S05]  /*86a0*/  IMAD R4, R4, c[0x0][0x32c], R14 ;  /* 0x0000cb0004047a24 */ /* 0x000fea00078e020e */
[----:B------:R-:W-:Y:S02]  /*86b0*/  IADD3 R14, R4, c[0x0][0x32c], RZ ;  /* 0x0000cb00040e7a10 */ /* 0x000fe40007ffe0ff */
[----:B------:R-:W-:Y:S02]  /*86c0*/  IMNMX R2, R2, R4, !PT ;  /* 0x0000000402027217 */ /* 0x000fe40007800200 */
[----:B------:R-:W-:Y:S02]  /*86d0*/  IMNMX R3, R3, R14, PT ;  /* 0x0000000e03037217 */ /* 0x000fe40003800200 */
.L_x_327:
        /* <DEDUP_REMOVED lines=61> */
.L_x_333:
[----:B------:R-:W-:Y:S04]  /*8ab0*/  MOV R5, c[0x0][0x32c] ;  /* 0x0000cb0000057a02 */ /* 0x000fe80000000f00 */
[----:B------:R-:W-:Y:S11]  /*8ac0*/  ISETP.NE.AND P0, PT, R5, 0x1, PT ;  /* 0x000000010500780c */ /* 0x000ff60003f05270 */
[----:B------:R-:W-:Y:S02]  /*8ad0*/  @!UPT UIADD3 URZ, URZ, URZ, URZ ;  /* 0x0000003f3f3ff290 */ /* 0x000fe4000fffe03f */
[----:B------:R-:W-:Y:S05]  /*8ae0*/  @P0 IMAD.HI.U32 R5, R4, c[0x0][0x330], RZ ;  /* 0x0000cc0004050a27 */ /* 0x000fea00078e00ff */
[----:B------:R-:W-:Y:S02]  /*8af0*/  @P0 SHF.R.U32.HI R4, RZ, c[0x0][0x334], R5 ;  /* 0x0000cd00ff040a19 */ /* 0x000fe40000011605 */
.L_x_334:
[----:B------:R-:W-:Y:S05]  /*8b00*/  BSYNC B0 ;  /* 0x0000000000007941 */ /* 0x000fea0003800000 */
.L_x_332:
[----:B------:R-:W-:Y:S04]  /*8b10*/  IMAD.IADD R0, R0, 0x1, -R36 ;  /* 0x0000000100007824 */ /* 0x000fe800078e0a24 */
[----:B------:R-:W-:Y:S05]  /*8b20*/  IMAD R4, R4, c[0x0][0x32c], R0 ;  /* 0x0000cb0004047a24 */ /* 0x000fea00078e0200 */
[----:B------:R-:W-:Y:S02]  /*8b30*/  IADD3 R0, R4, c[0x0][0x32c], RZ ;  /* 0x0000cb0004007a10 */ /* 0x000fe40007ffe0ff */
[----:B------:R-:W-:Y:S02]  /*8b40*/  IMNMX R2, R2, R4, !PT ;  /* 0x0000000402027217 */ /* 0x000fe40007800200 */
[----:B------:R-:W-:Y:S02]  /*8b50*/  IMNMX R3, R3, R0, PT ;  /* 0x0000000003037217 */ /* 0x000fe40003800200 */
.L_x_331:
[----:B------:R-:W-:Y:S01]  /*8b60*/  FMNMX.FTZ R106, R19, R101, !PT ;  /* 0x00000065136a7209 */ /* 0x000fe20007810000 */
[----:B------:R-:W-:Y:S01]  /*8b70*/  LDSM.16.MT88.4 R36, [R210+0x1880] ;  /* 0x00188000d224783b */ /* 0x000fe20000004200 */
        /* <DEDUP_REMOVED lines=20> */
[C---:B------:R-:W-:Y:S02]  /*8cc0*/  ISETP.LT.OR P0, PT, R3.reuse, 0x9, P0 ;  /* 0x000000090300780c */ /* 0x040fe40000701670 */
[----:B------:R-:W-:Y:S02]  /*8cd0*/  FMNMX.FTZ R106, R196, R106, !PT ;  /* 0x0000006ac46a7209 */ /* 0x000fe40007810000 */
[----:B------:R-:W-:Y:S02]  /*8ce0*/  FSEL R11, R184, -INF , !P0 ;  /* 0xff800000b80b7808 */ /* 0x000fe40004000000 */
[----:B------:R-:W-:Y:S01]  /*8cf0*/  ISETP.NE.AND P0, PT, R10, RZ, PT ;  /* 0x000000ff0a00720c */ /* 0x000fe20003f05270 */
[----:B------:R-:W1:Y:S03]  /*8d00*/  SHFL.BFLY PT, R0, R106, 0x2, 0x1f ;  /* 0x0c401f006a007f89 */ /* 0x000e6600000e0000 */
[----:B------:R-:W-:Y:S04]  /*8d10*/  ISETP.GT.AND P0, PT, R2, 0x9, !P0 ;  /* 0x000000090200780c */ /* 0x000fe80004704270 */
[----:B------:R-:W-:Y:S04]  /*8d20*/  ISETP.LT.OR P0, PT, R3, 0xa, P0 ;  /* 0x0000000a0300780c */ /* 0x000fe80000701670 */
[----:B------:R-:W-:Y:S02]  /*8d30*/  FSEL R10, R182, -INF , !P0 ;  /* 0xff800000b60a7808 */ /* 0x000fe40004000000 */
[----:B------:R-:W-:Y:S04]  /*8d40*/  ISETP.NE.AND P0, PT, R9, RZ, PT ;  /* 0x000000ff0900720c */ /* 0x000fe80003f05270 */
[----:B------:R-:W-:Y:S04]  /*8d50*/  ISETP.GT.AND P0, PT, R2, 0x10, !P0 ;  /* 0x000000100200780c */ /* 0x000fe80004704270 */
[C---:B------:R-:W-:Y:S02]  /*8d60*/  ISETP.LT.OR P0, PT, R3.reuse, 0x11, P0 ;  /* 0x000000110300780c */ /* 0x040fe40000701670 */
[----:B-1----:R-:W-:Y:S02]  /*8d70*/  FMNMX.FTZ R106, R106, R0, !PT ;  /* 0x000000006a6a7209 */ /* 0x002fe40007810000 */
[----:B------:R-:W-:Y:S02]  /*8d80*/  FSEL R172, R172, -INF , !P0 ;  /* 0xff800000acac7808 */ /* 0x000fe40004000000 */
[----:B------:R-:W-:Y:S01]  /*8d90*/  ISETP.GT.AND P0, PT, R2, 0x11, !P6 ;  /* 0x000000110200780c */ /* 0x000fe20007704270 */
[----:B------:R-:W1:Y:S01]  /*8da0*/  SHFL.BFLY PT, R0, R106, 0x1, 0x1f ;  /* 0x0c201f006a007f89 */ /* 0x000e6200000e0000 */
[----:B------:R-:W-:Y:S02]  /*8db0*/  ISETP.NE.AND P6, PT, R8, RZ, PT ;  /* 0x000000ff0800720c */ /* 0x000fe40003fc5270 */
[C---:B------:R-:W-:Y:S04]  /*8dc0*/  ISETP.LT.OR P0, PT, R3.reuse, 0x12, P0 ;  /* 0x000000120300780c */ /* 0x040fe80000701670 */
[----:B------:R-:W-:Y:S02]  /*8dd0*/  FSEL R174, R174, -INF , !P0 ;  /* 0xff800000aeae7808 */ /* 0x000fe40004000000 */
[----:B------:R-:W-:Y:S04]  /*8de0*/  ISETP.GT.AND P0, PT, R2, 0x18, !P5 ;  /* 0x000000180200780c */ /* 0x000fe80006f04270 */
[C---:B------:R-:W-:Y:S04]  /*8df0*/  ISETP.LT.OR P0, PT, R3.reuse, 0x19, P0 ;  /* 0x000000190300780c */ /* 0x040fe80000701670 */
[----:B------:R-:W-:Y:S02]  /*8e00*/  FSEL R178, R30, -INF , !P0 ;  /* 0xff8000001eb27808 */ /* 0x000fe40004000000 */
[----:B------:R-:W-:Y:S04]  /*8e10*/  ISETP.GT.AND P0, PT, R2, 0x19, !P4 ;  /* 0x000000190200780c */ /* 0x000fe80006704270 */
[----:B------:R-:W-:Y:S02]  /*8e20*/  ISETP.LT.OR P0, PT, R3, 0x1a, P0 ;  /* 0x0000001a0300780c */ /* 0x000fe40000701670 */
[----:B-1----:R-:W-:Y:S02]  /*8e30*/  FMNMX.FTZ R106, R106, R0, !PT ;  /* 0x000000006a6a7209 */ /* 0x002fe40007810000 */
[----:B------:R-:W-:Y:S02]  /*8e40*/  FMNMX.FTZ R0, R16, R103, !PT ;  /* 0x0000006710007209 */ /* 0x000fe40007810000 */
[----:B------:R-:W-:Y:S01]  /*8e50*/  FSEL R179, R31, -INF , !P0 ;  /* 0xff8000001fb37808 */ /* 0x000fe20004000000 */
[----:B------:R-:W-:Y:S01]  /*8e60*/  FMUL.FTZ R110, R106, c[0x0][0x2d0] ;  /* 0x0000b4006a6e7a20 */ /* 0x000fe20000410000 */
[----:B------:R-:W-:Y:S02]  /*8e70*/  FMNMX.FTZ R0, R20, R0, !PT ;  /* 0x0000000014007209 */ /* 0x000fe40007810000 */
[----:B------:R-:W-:Y:S02]  /*8e80*/  ISETP.GT.AND P0, PT, R2, 0x20, !P3 ;  /* 0x000000200200780c */ /* 0x000fe40005f04270 */
[----:B------:R-:W-:Y:S02]  /*8e90*/  FMNMX.FTZ R0, R21, R0, !PT ;  /* 0x0000000015007209 */ /* 0x000fe40007810000 */
[----:B------:R-:W-:Y:S02]  /*8ea0*/  ISETP.LT.OR P0, PT, R3, 0x21, P0 ;  /* 0x000000210300780c */ /* 0x000fe40000701670 */
[----:B------:R-:W-:Y:S02]  /*8eb0*/  FMNMX.FTZ R0, R22, R0, !PT ;  /* 0x0000000016007209 */ /* 0x000fe40007810000 */
[----:B------:R-:W-:Y:S02]  /*8ec0*/  FSEL R180, R42, -INF , !P0 ;  /* 0xff8000002ab47808 */ /* 0x000fe40004000000 */
        /* <DEDUP_REMOVED lines=15> */
[----:B------:R-:W-:Y:S03]  /*8fc0*/  ISETP.LT.OR P0, PT, R3, 0x2a, P0 ;  /* 0x0000002a0300780c */ /* 0x000fe60000701670 */
[----:B------:R-:W1:Y:S01]  /*8fd0*/  SHFL.BFLY PT, R2, R0, 0x2, 0x1f ;  /* 0x0c401f0000027f89 */ /* 0x000e6200000e0000 */
[----:B------:R-:W-:Y:S02]  /*8fe0*/  FSEL R109, R47, -INF , !P0 ;  /* 0xff8000002f6d7808 */ /* 0x000fe40004000000 */
[----:B------:R-:W-:Y:S04]  /*8ff0*/  FSETP.NEU.FTZ.AND P0, PT, R106, -INF , PT ;  /* 0xff8000006a00780b */ /* 0x000fe80003f1d000 */
[----:B------:R-:W-:Y:S02]  /*9000*/  FSEL R110, R110, RZ, P0 ;  /* 0x000000ff6e6e7208 */ /* 0x000fe40000000000 */
[----:B------:R-:W-:Y:S03]  /*9010*/  FSEL R3, R106, RZ, P0 ;  /* 0x000000ff6a037208 */ /* 0x000fe60000000000 */
[--C-:B------:R-:W-:Y:S02]  /*9020*/  FFMA.FTZ R6, R24, c[0x0][0x2d0], -R110.reuse ;  /* 0x0000b40018067a23 */ /* 0x100fe4000001086e */
[----:B------:R-:W-:Y:S02]  /*9030*/  FFMA.FTZ R7, R23, c[0x0][0x2d0], -R110 ;  /* 0x0000b40017077a23 */ /* 0x000fe4000001086e */
[----:B------:R2:W-:Y:S01]  /*9040*/  MUFU.EX2 R26, R6 ;  /* 0x00000006001a7308 */ /* 0x0005e20000000800 */
[----:B-1----:R-:W-:Y:S09]  /*9050*/  FMNMX.FTZ R0, R0, R2, !PT ;  /* 0x0000000200007209 */ /* 0x002ff20007810000 */
[----:B------:R-:W-:Y:S01]  /*9060*/  MUFU.EX2 R252, R7 ;  /* 0x0000000700fc7308 */ /* 0x000fe20000000800 */
[----:B------:R-:W1:Y:S02]  /*9070*/  SHFL.BFLY PT, R105, R0, 0x1, 0x1f ;  /* 0x0c201f0000697f89 */ /* 0x000e6400000e0000 */
[----:B-1----:R-:W-:Y:S02]  /*9080*/  FMNMX.FTZ R105, R0, R105, !PT ;  /* 0x0000006900697209 */ /* 0x002fe40007810000 */
[----:B------:R-:W-:Y:S02]  /*9090*/  FMNMX.FTZ R0, R14, R107, !PT ;  /* 0x0000006b0e007209 */ /* 0x000fe40007810000 */
[C---:B------:R-:W-:Y:S01]  /*90a0*/  FSETP.NEU.FTZ.AND P0, PT, R105.reuse, -INF , PT ;  /* 0xff8000006900780b */ /* 0x040fe20003f1d000 */
[----:B------:R-:W-:Y:S01]  /*90b0*/  FMUL.FTZ R111, R105, c[0x0][0x2d0] ;  /* 0x0000b400696f7a20 */ /* 0x000fe20000410000 */
[----:B------:R-:W-:Y:S02]  /*90c0*/  FMNMX.FTZ R0, R15, R0, !PT ;  /* 0x000000000f007209 */ /* 0x000fe40007810000 */
[----:B------:R-:W-:Y:S02]  /*90d0*/  FSEL R4, R105, RZ, P0 ;  /* 0x000000ff69047208 */ /* 0x000fe40000000000 */
[----:B------:R-:W-:Y:S02]  /*90e0*/  FMNMX.FTZ R0, R17, R0, !PT ;  /* 0x0000000011007209 */ /* 0x000fe40007810000 */
[----:B------:R-:W-:Y:S02]  /*90f0*/  FSEL R111, R111, RZ, P0 ;  /* 0x000000ff6f6f7208 */ /* 0x000fe40000000000 */
[----:B------:R-:W-:Y:S04]  /*9100*/  FMNMX.FTZ R0, R18, R0, !PT ;  /* 0x0000000012007209 */ /* 0x000fe80007810000 */
[----:B------:R-:W-:Y:S04]  /*9110*/  FMNMX.FTZ R0, R169, R0, !PT ;  /* 0x00000000a9007209 */ /* 0x000fe80007810000 */
[----:B------:R-:W-:Y:S04]  /*9120*/  FMNMX.FTZ R0, R171, R0, !PT ;  /* 0x00000000ab007209 */ /* 0x000fe80007810000 */
[----:B------:R-:W-:Y:S04]  /*9130*/  FMNMX.FTZ R0, R173, R0, !PT ;  /* 0x00000000ad007209 */ /* 0x000fe80007810000 */
[----:B------:R-:W-:Y:S04]  /*9140*/  FMNMX.FTZ R0, R175, R0, !PT ;  /* 0x00000000af007209 */ /* 0x000fe80007810000 */
[----:B------:R-:W-:Y:S04]  /*9150*/  FMNMX.FTZ R0, R187, R0, !PT ;  /* 0x00000000bb007209 */ /* 0x000fe80007810000 */
[----:B------:R-:W-:Y:S04]  /*9160*/  FMNMX.FTZ R0, R191, R0, !PT ;  /* 0x00000000bf007209 */ /* 0x000fe80007810000 */
[----:B------:R-:W-:Y:S04]  /*9170*/  FMNMX.FTZ R0, R194, R0, !PT ;  /* 0x00000000c2007209 */ /* 0x000fe80007810000 */
[----:B------:R-:W-:Y:S05]  /*9180*/  FMNMX.FTZ R0, R188, R0, !PT ;  /* 0x00000000bc007209 */ /* 0x000fea0007810000 */
[----:B------:R-:W1:Y:S02]  /*9190*/  SHFL.BFLY PT, R2, R0, 0x2, 0x1f ;  /* 0x0c401f0000027f89 */ /* 0x000e6400000e0000 */
[----:B-1----:R-:W-:Y:S06]  /*91a0*/  FMNMX.FTZ R0, R0, R2, !PT ;  /* 0x0000000200007209 */ /* 0x002fec0007810000 */
        /* <DEDUP_REMOVED lines=9> */
[----:B------:R-:W-:Y:S03]  /*9240*/  FMNMX.FTZ R0, R10, R0, !PT ;  /* 0x000000000a007209 */ /* 0x000fe60007810000 */
[----:B--2---:R-:W-:Y:S01]  /*9250*/  FFMA.FTZ R6, R17, c[0x0][0x2d0], -R164 ;  /* 0x0000b40011067a23 */ /* 0x004fe200000108a4 */
        /* <DEDUP_REMOVED lines=18> */
[----:B------:R-:W-:Y:S05]  /*9380*/  FSEL R165, R165, RZ, P0 ;  /* 0x000000ffa5a57208 */ /* 0x000fea0000000000 */
[----:B-1----:R-:W-:Y:S04]  /*9390*/  FFMA.FTZ R6, R11, c[0x0][0x2d0], -R165 ;  /* 0x0000b4000b067a23 */ /* 0x002fe800000108a5 */
[----:B------:R-:W-:Y:S01]  /*93a0*/  MUFU.EX2 R241, R6 ;  /* 0x0000000600f17308 */ /* 0x000fe20000000800 */
[----:B--2---:R-:W-:Y:S01]  /*93b0*/  FFMA.FTZ R0, R25, c[0x0][0x2d0], -R110 ;  /* 0x0000b40019007a23 */ /* 0x004fe2000001086e */
[----:B---3--:R-:W-:Y:S08]  /*93c0*/  F2FP.BF16.PACK_AB R160, R252, R251 ;  /* 0x000000fbfca0723e */ /* 0x008ff000000010ff */
[----:B------:R1:W-:Y:S02]  /*93d0*/  MUFU.EX2 R190, R0 ;  /* 0x0000000000be7308 */ /* 0x0003e40000000800 */
[--C-:B-1----:R-:W-:Y:S08]  /*93e0*/  FFMA.FTZ R0, R16, c[0x0][0x2d0], -R111.reuse ;  /* 0x0000b40010007a23 */ /* 0x102ff0000001086f */
        /* <DEDUP_REMOVED lines=19> */
[----:B--2---:R-:W-:Y:S01]  /*9520*/  FADD.FTZ R0, -R4, R103 ;  /* 0x0000006704007221 */ /* 0x004fe20000010100 */
[----:B------:R-:W-:Y:S01]  /*9530*/  MOV R103, R26 ;  /* 0x0000001a00677202 */ /* 0x000fe20000000f00 */
[----:B------:R-:W-:Y:S02]  /*9540*/  FFMA.FTZ R4, R12, c[0x0][0x2d0], -R165 ;  /* 0x0000b4000c047a23 */ /* 0x000fe400000108a5 */
[----:B------:R-:W-:Y:S01]  /*9550*/  FMUL.FTZ R0, R0, c[0x0][0x2d0] ;  /* 0x0000b40000007a20 */ /* 0x000fe20000410000 */
[----:B------:R-:W-:Y:S03]  /*9560*/  F2FP.BF16.PACK_AB R162, R190, R103 ;  /* 0x00000067bea2723e */ /* 0x000fe600000010ff */
        /* <DEDUP_REMOVED lines=14> */
[C---:B--2---:R-:W-:Y:S01]  /*9650*/  FMUL.FTZ R4, R101.reuse, R112 ;  /* 0x0000007065047220 */ /* 0x044fe20000410000 */
        /* <DEDUP_REMOVED lines=9> */
[----:B----4-:R-:W-:Y:S01]  /*96f0*/  FMUL.FTZ R6, R100, R114 ;  /* 0x0000007264067220 */ /* 0x010fe20000410000 */
[----:B------:R-:W-:Y:S01]  /*9700*/  F2FP.BF16.PACK_AB R114, R246, R245 ;  /* 0x000000f5f672723e */ /* 0x000fe200000010ff */
[C---:B------:R-:W-:Y:S02]  /*9710*/  FMUL.FTZ R7, R100.reuse, R115 ;  /* 0x0000007364077220 */ /* 0x040fe40000410000 */
[C---:B------:R-:W-:Y:S02]  /*9720*/  FMUL.FTZ R18, R100.reuse, R126 ;  /* 0x0000007e64127220 */ /* 0x040fe40000410000 */
[C---:B------:R-:W-:Y:S02]  /*9730*/  FMUL.FTZ R19, R100.reuse, R127 ;  /* 0x0000007f64137220 */ /* 0x040fe40000410000 */
[C---:B------:R-:W-:Y:S01]  /*9740*/  FMUL.FTZ R34, R100.reuse, R142 ;  /* 0x0000008e64227220 */ /* 0x040fe20000410000 */
[----:B------:R4:W5:Y:S01]  /*9750*/  MUFU.EX2 R3, R0 ;  /* 0x0000000000037308 */ /* 0x0009620000000800 */
[C---:B------:R-:W-:Y:S01]  /*9760*/  FMUL.FTZ R35, R100.reuse, R143 ;  /* 0x0000008f64237220 */ /* 0x040fe20000410000 */
[----:B------:R-:W-:Y:S01]  /*9770*/  LDSM.16.MT88.4 R124, [R210+0x1c80] ;  /* 0x001c8000d27c783b */ /* 0x000fe20000004200 */
[C---:B------:R-:W-:Y:S02]  /*9780*/  FMUL.FTZ R50, R100.reuse, R158 ;  /* 0x0000009e64327220 */ /* 0x040fe40000410000 */
[C---:B------:R-:W-:Y:S02]  /*9790*/  FMUL.FTZ R51, R100.reuse, R159 ;  /* 0x0000009f64337220 */ /* 0x040fe40000410000 */
[C---:B------:R-:W-:Y:S02]  /*97a0*/  FMUL.FTZ R54, R100.reuse, R54 ;  /* 0x0000003664367220 */ /* 0x040fe40000410000 */
[C---:B------:R-:W-:Y:S01]  /*97b0*/  FMUL.FTZ R55, R100.reuse, R55 ;  /* 0x0000003764377220 */ /* 0x040fe20000410000 */
[----:B------:R-:W-:Y:S01]  /*97c0*/  LDSM.16.MT88.4 R140, [R210+0x2080] ;  /* 0x00208000d28c783b */ /* 0x000fe20000004200 */
[C---:B------:R-:W-:Y:S02]  /*97d0*/  FMUL.FTZ R66, R100.reuse, R66 ;  /* 0x0000004264427220 */ /* 0x040fe40000410000 */
[----:B------:R-:W-:Y:S02]  /*97e0*/  FMUL.FTZ R67, R100, R67 ;  /* 0x0000004364437220 */ /* 0x000fe40000410000 */
        /* <DEDUP_REMOVED lines=20> */
[C---:B------:R-:W-:Y:S01]  /*9930*/  FMUL.FTZ R57, R3.reuse, R57 ;  /* 0x0000003903397220 */ /* 0x040fe20000410000 */
        /* <DEDUP_REMOVED lines=12> */
[C---:B------:R-:W-:Y:S02]  /*9a00*/  FMUL.FTZ R77, R3.reuse, R77 ;  /* 0x0000004d034d7220 */ /* 0x040fe40000410000 */
[C---:B------:R-:W-:Y:S02]  /*9a10*/  FMUL.FTZ R98, R100.reuse, R98 ;  /* 0x0000006264627220 */ /* 0x040fe40000410000 */
[C---:B------:R-:W-:Y:S02]  /*9a20*/  FMUL.FTZ R99, R100.reuse, R99 ;  /* 0x0000006364637220 */ /* 0x040fe40000410000 */
[C---:B------:R-:W-:Y:S02]  /*9a30*/  FMUL.FTZ R86, R100.reuse, R86 ;  /* 0x0000005664567220 */ /* 0x040fe40000410000 */
[----:B------:R-:W-:Y:S02]  /*9a40*/  FMUL.FTZ R87, R100, R87 ;  /* 0x0000005764577220 */ /* 0x000fe40000410000 */
[----:B------:R-:W-:Y:S02]  /*9a50*/  FMUL.FTZ R88, R3, R88 ;  /* 0x0000005803587220 */ /* 0x000fe40000410000 */
[--C-:B-1----:R-:W-:Y:S02]  /*9a60*/  FFMA.FTZ R2, R41, c[0x0][0x2d0], -R110.reuse ;  /* 0x0000b40029027a23 */ /* 0x102fe4000001086e */
[C---:B------:R-:W-:Y:S02]  /*9a70*/  FMUL.FTZ R41, R3.reuse, R149 ;  /* 0x0000009503297220 */ /* 0x040fe40000410000 */
        /* <DEDUP_REMOVED lines=25> */
[----:B------:R-:W-:Y:S02]  /*9c10*/  FMUL.FTZ R48, R101, R156 ;  /* 0x0000009c65307220 */ /* 0x000fe40000410000 */
[C---:B------:R-:W-:Y:S02]  /*9c20*/  FMUL.FTZ R43, R0.reuse, R151 ;  /* 0x00000097002b7220 */ /* 0x040fe40000410000 */
[-C--:B------:R-:W-:Y:S01]  /*9c30*/  HMMA.16816.F32.BF16 R20, R160, R36.reuse, R20 ;  /* 0x00000024a014723c */ /* 0x080fe20000041814 */
[C---:B------:R-:W-:Y:S02]  /*9c40*/  FMUL.FTZ R46, R0.reuse, R154 ;  /* 0x0000009a002e7220 */ /* 0x040fe40000410000 */
[C---:B------:R-:W-:Y:S02]  /*9c50*/  FMUL.FTZ R47, R0.reuse, R155 ;  /* 0x0000009b002f7220 */ /* 0x040fe40000410000 */
[C---:B------:R-:W-:Y:S02]  /*9c60*/  FMUL.FTZ R58, R0.reuse, R58 ;  /* 0x0000003a003a7220 */ /* 0x040fe40000410000 */
        /* <DEDUP_REMOVED lines=23> */
[----:B------:R-:W-:Y:S02]  /*9de0*/  FMUL.FTZ R93, R3, R93 ;  /* 0x0000005d035d7220 */ /* 0x000fe40000410000 */
[C---:B------:R-:W-:Y:S02]  /*9df0*/  FMUL.FTZ R94, R0.reuse, R94 ;  /* 0x0000005e005e7220 */ /* 0x040fe40000410000 */
[----:B------:R-:W-:Y:S01]  /*9e00*/  FMUL.FTZ R95, R0, R95 ;  /* 0x0000005f005f7220 */ /* 0x000fe20000410000 */
[C---:B------:R-:W-:Y:S08]  /*9e10*/  HMMA.16816.F32.BF16 R40, R112.reuse, R116, R40 ;  /* 0x000000747028723c */ /* 0x040ff00000041828 */
        /* <DEDUP_REMOVED lines=76> */
[----:B------:R-:W-:Y:S01]  /*a2e0*/  MOV R195, R190 ;  /* 0x000000be00c37202 */ /* 0x000fe20000000f00 */
[----:B------:R-:W-:Y:S01]  /*a2f0*/  FFMA.FTZ R110, R196, c[0x0][0x2d0], -R110 ;  /* 0x0000b400c46e7a23 */ /* 0x000fe2000001086e */
[----:B------:R2:W-:Y:S01]  /*a300*/  MUFU.EX2 R190, R2 ;  /* 0x0000000200be7308 */ /* 0x0005e20000000800 */
[----:B------:R-:W3:Y:S01]  /*a310*/  LDL.LU R196, [R1+0x14] ;  /* 0x0000140001c47983 */ /* 0x000ee20000300800 */
[C---:B------:R-:W-:Y:S08]  /*a320*/  HMMA.16816.F32.BF16 R64, R112.reuse, R118, R64 ;  /* 0x000000767040723c */ /* 0x040ff00000041840 */
[-C--:B-1----:R-:W-:Y:S01]  /*a330*/  HMMA.16816.F32.BF16 R68, R112, R124.reuse, R68 ;  /* 0x0000007c7044723c */ /* 0x082fe20000041844 */
[----:B------:R-:W1:Y:S07]  /*a340*/  MUFU.EX2 R189, R110 ;  /* 0x0000006e00bd7308 */ /* 0x000e6e0000000800 */
[C---:B------:R-:W-:Y:S01]  /*a350*/  HMMA.16816.F32.BF16 R72, R120.reuse, R124, R72 ;  /* 0x0000007c7848723c */ /* 0x040fe20000041848 */
[--C-:B--2---:R-:W-:Y:S03]  /*a360*/  FFMA.FTZ R2, R192, c[0x0][0x2d0], -R111.reuse ;  /* 0x0000b400c0027a23 */ /* 0x104fe6000001086f */
[----:B------:R-:W-:Y:S04]  /*a370*/  MOV R192, R103 ;  /* 0x0000006700c07202 */ /* 0x000fe80000000f00 */
[-C--:B------:R-:W-:Y:S01]  /*a380*/  HMMA.16816.F32.BF16 R76, R120, R126.reuse, R76 ;  /* 0x0000007e784c723c */ /* 0x080fe2000004184c */
[----:B------:R-:W-:Y:S01]  /*a390*/  FFMA.FTZ R111, R193, c[0x0][0x2d0], -R111 ;  /* 0x0000b400c16f7a23 */ /* 0x000fe2000001086f */
[----:B------:R2:W-:Y:S01]  /*a3a0*/  MUFU.EX2 R186, R2 ;  /* 0x0000000200ba7308 */ /* 0x0005e20000000800 */
[----:B------:R-:W5:Y:S05]  /*a3b0*/  LDL.LU R193, [R1+0x10] ;  /* 0x0000100001c17983 */ /* 0x000f6a0000300800 */
[C---:B------:R-:W-:Y:S01]  /*a3c0*/  HMMA.16816.F32.BF16 R80, R112.reuse, R126, R80 ;  /* 0x0000007e7050723c */ /* 0x040fe20000041850 */
[----:B-1----:R-:W-:Y:S03]  /*a3d0*/  F2FP.BF16.PACK_AB R110, R189, R190 ;  /* 0x000000bebd6e723e */ /* 0x002fe600000010ff */
[----:B------:R-:W1:Y:S04]  /*a3e0*/  MUFU.EX2 R185, R111 ;  /* 0x0000006f00b97308 */ /* 0x000e680000000800 */
[-C--:B----4-:R-:W-:Y:S08]  /*a3f0*/  HMMA.16816.F32.BF16 R84, R112, R128.reuse, R84 ;  /* 0x000000807054723c */ /* 0x090ff00000041854 */
[C---:B------:R-:W-:Y:S01]  /*a400*/  HMMA.16816.F32.BF16 R88, R120.reuse, R128, R88 ;  /* 0x000000807858723c */ /* 0x040fe20000041858 */
[--C-:B--2---:R-:W-:Y:S02]  /*a410*/  FFMA.FTZ R2, R187, c[0x0][0x2d0], -R164.reuse ;  /* 0x0000b400bb027a23 */ /* 0x104fe400000108a4 */
[----:B------:R-:W2:Y:S05]  /*a420*/  LDL.LU R187, [R1+0x8] ;  /* 0x0000080001bb7983 */ /* 0x000eaa0000300800 */
[-C--:B------:R-:W-:Y:S01]  /*a430*/  HMMA.16816.F32.BF16 R92, R120, R130.reuse, R92 ;  /* 0x00000082785c723c */ /* 0x080fe2000004185c */
[----:B------:R4:W-:Y:S03]  /*a440*/  MUFU.EX2 R183, R2 ;  /* 0x0000000200b77308 */ /* 0x0009e60000000800 */
[----:B-1----:R-:W-:Y:S04]  /*a450*/  F2FP.BF16.PACK_AB R111, R185, R186 ;  /* 0x000000bab96f723e */ /* 0x002fe800000010ff */
[----:B------:R-:W-:Y:S01]  /*a460*/  HMMA.16816.F32.BF16 R96, R112, R130, R96 ;  /* 0x000000827060723c */ /* 0x000fe20000041860 */
[--C-:B----4-:R-:W-:Y:S02]  /*a470*/  FFMA.FTZ R2, R191, c[0x0][0x2d0], -R164.reuse ;  /* 0x0000b400bf027a23 */ /* 0x110fe400000108a4 */
[----:B------:R-:W2:Y:S02]  /*a480*/  LDL.LU R191, [R1+0xc] ;  /* 0x00000c0001bf7983 */ /* 0x000ea40000300800 */
[----:B------:R1:W1:Y:S02]  /*a490*/  MUFU.EX2 R179, R2 ;  /* 0x0000000200b37308 */ /* 0x0002640000000800 */
[--C-:B-1----:R-:W-:Y:S01]  /*a4a0*/  FFMA.FTZ R2, R194, c[0x0][0x2d0], -R164.reuse ;  /* 0x0000b400c2027a23 */ /* 0x102fe200000108a4 */
[----:B------:R-:W-:Y:S01]  /*a4b0*/  F2FP.BF16.PACK_AB R160, R179, R183 ;  /* 0x000000b7b3a0723e */ /* 0x000fe200000010ff */
[----:B------:R-:W-:Y:S06]  /*a4c0*/  FFMA.FTZ R164, R188, c[0x0][0x2d0], -R164 ;  /* 0x0000b400bca47a23 */ /* 0x000fec00000108a4 */
[----:B------:R1:W-:Y:S10]  /*a4d0*/  MUFU.EX2 R181, R2 ;  /* 0x0000000200b57308 */ /* 0x0003f40000000800 */
[----:B------:R-:W1:Y:S02]  /*a4e0*/  MUFU.EX2 R178, R164 ;  /* 0x000000a400b27308 */ /* 0x000e640000000800 */
[--C-:B-1----:R-:W-:Y:S08]  /*a4f0*/  FFMA.FTZ R2, R180, c[0x0][0x2d0], -R165.reuse ;  /* 0x0000b400b4027a23 */ /* 0x102ff000000108a5 */
[----:B------:R1:W-:Y:S01]  /*a500*/  MUFU.EX2 R173, R2 ;  /* 0x0000000200ad7308 */ /* 0x0003e20000000800 */
[----:B------:R-:W-:Y:S01]  /*a510*/  F2FP.BF16.PACK_AB R162, R178, R181 ;  /* 0x000000b5b2a2723e */ /* 0x000fe200000010ff */
[--C-:B-1----:R-:W-:Y:S08]  /*a520*/  FFMA.FTZ R2, R182, c[0x0][0x2d0], -R165.reuse ;  /* 0x0000b400b6027a23 */ /* 0x102ff000000108a5 */
[----:B------:R1:W1:Y:S02]  /*a530*/  MUFU.EX2 R172, R2 ;  /* 0x0000000200ac7308 */ /* 0x0002640000000800 */
[--C-:B-1----:R-:W-:Y:S01]  /*a540*/  FFMA.FTZ R2, R184, c[0x0][0x2d0], -R165.reuse ;  /* 0x0000b400b8027a23 */ /* 0x102fe200000108a5 */
[----:B------:R-:W-:Y:S01]  /*a550*/  F2FP.BF16.PACK_AB R161, R172, R173 ;  /* 0x000000adaca1723e */ /* 0x000fe200000010ff */
        /* <DEDUP_REMOVED lines=8> */
[C---:B------:R-:W-:Y:S02]  /*a5e0*/  HMMA.16816.F32.BF16 R116, R160.reuse, R132, R8 ;  /* 0x00000084a074723c */ /* 0x040fe40000041808 */
[----:B------:R-:W4:Y:S06]  /*a5f0*/  LDL R11, [R1+0x24] ;  /* 0x00002400010b7983 */ /* 0x000f2c0000100800 */
        /* <DEDUP_REMOVED lines=11> */
[----:B-----5:R-:W-:Y:S04]  /*a6b0*/  FFMA.FTZ R3, R3, R193, R243 ;  /* 0x000000c103037223 */ /* 0x020fe800000100f3 */
[----:B------:R-:W-:Y:S03]  /*a6c0*/  FADD.FTZ R3, R244, R3 ;  /* 0x00000003f4037221 */ /* 0x000fe60000010000 */
[C---:B------:R-:W-:Y:S01]  /*a6d0*/  HMMA.16816.F32.BF16 R56, R160.reuse, R164, R56 ;  /* 0x000000a4a038723c */ /* 0x040fe20000041838 */
[----:B------:R-:W-:Y:S03]  /*a6e0*/  FADD.FTZ R8, R245, R3 ;  /* 0x00000003f5087221 */ /* 0x000fe60000010000 */
[----:B---3--:R-:W-:Y:S02]  /*a6f0*/  FFMA.FTZ R3, R0, R196, R239 ;  /* 0x000000c400037223 */ /* 0x008fe400000100ef */
[----:B------:R-:W-:Y:S02]  /*a700*/  FADD.FTZ R0, R246, R8 ;  /* 0x00000008f6007221 */ /* 0x000fe40000010000 */
[----:B------:R-:W-:Y:S01]  /*a710*/  FADD.FTZ R3, R240, R3 ;  /* 0x00000003f0037221 */ /* 0x000fe20000010000 */
[-C--:B------:R-:W-:Y:S03]  /*a720*/  HMMA.16816.F32.BF16 R60, R160, R166.reuse, R60 ;  /* 0x000000a6a03c723c */ /* 0x080fe6000004183c */
[----:B------:R-:W-:Y:S02]  /*a730*/  FADD.FTZ R3, R241, R3 ;  /* 0x00000003f1037221 */ /* 0x000fe40000010000 */
[----:B------:R-:W-:Y:S01]  /*a740*/  FADD.FTZ R8, R224, R0 ;  /* 0x00000000e0087221 */ /* 0x000fe20000010000 */
[----:B------:R-:W-:Y:S01]  /*a750*/  IADD3 R224, R204, -0x1, RZ ;  /* 0xffffffffcce07810 */ /* 0x000fe20007ffe0ff */
[----:B------:R-:W-:Y:S01]  /*a760*/  FADD.FTZ R3, R242, R3 ;  /* 0x00000003f2037221 */ /* 0x000fe20000010000 */
[C---:B------:R-:W-:Y:S01]  /*a770*/  HMMA.16816.F32.BF16 R64, R108.reuse, R166, R64 ;  /* 0x000000a66c40723c */ /* 0x040fe20000041840 */
[----:B--2---:R-:W-:Y:S03]  /*a780*/  FFMA.FTZ R100, R100, R187, R247 ;  /* 0x000000bb64647223 */ /* 0x004fe600000100f7 */
[----:B------:R-:W-:Y:S02]  /*a790*/  FADD.FTZ R3, R177, R3 ;  /* 0x00000003b1037221 */ /* 0x000fe40000010000 */
[----:B------:R-:W-:Y:S02]  /*a7a0*/  FADD.FTZ R100, R248, R100 ;  /* 0x00000064f8647221 */ /* 0x000fe40000010000 */
[-C--:B------:R-:W-:Y:S04]  /*a7b0*/  HMMA.16816.F32.BF16 R68, R108, R168.reuse, R68 ;  /* 0x000000a86c44723c */ /* 0x080fe80000041844 */
[----:B------:R-:W-:Y:S02]  /*a7c0*/  FADD.FTZ R100, R249, R100 ;  /* 0x00000064f9647221 */ /* 0x000fe40000010000 */
[----:B------:R-:W-:Y:S02]  /*a7d0*/  FADD.FTZ R3, R176, R3 ;  /* 0x00000003b0037221 */ /* 0x000fe40000010000 */
[C---:B------:R-:W-:Y:S04]  /*a7e0*/  HMMA.16816.F32.BF16 R72, R160.reuse, R168, R72 ;  /* 0x000000a8a048723c */ /* 0x040fe80000041848 */
[----:B------:R-:W-:Y:S04]  /*a7f0*/  FADD.FTZ R3, R174, R3 ;  /* 0x00000003ae037221 */ /* 0x000fe80000010000 */
[----:B------:R-:W-:Y:S01]  /*a800*/  FADD.FTZ R3, R175, R3 ;  /* 0x00000003af037221 */ /* 0x000fe20000010000 */
[-C--:B------:R-:W-:Y:S03]  /*a810*/  HMMA.16816.F32.BF16 R76, R160, R170.reuse, R76 ;  /* 0x000000aaa04c723c */ /* 0x080fe6000004184c */
[----:B------:R-:W-:Y:S05]  /*a820*/  FFMA.FTZ R101, R101, R191, R251 ;  /* 0x000000bf65657223 */ /* 0x000fea00000100fb */
[C---:B------:R-:W-:Y:S01]  /*a830*/  HMMA.16816.F32.BF16 R80, R108.reuse, R170, R80 ;  /* 0x000000aa6c50723c */ /* 0x040fe20000041850 */
[----:B------:R-:W-:Y:S03]  /*a840*/  FADD.FTZ R2, R252, R101 ;  /* 0x00000065fc027221 */ /* 0x000fe60000010000 */
[----:B------:R-:W-:Y:S01]  /*a850*/  MOV R101, R106 ;  /* 0x0000006a00657202 */ /* 0x000fe20000000f00 */
[----:B------:R-:W-:Y:S03]  /*a860*/  FADD.FTZ R2, R192, R2 ;  /* 0x00000002c0027221 */ /* 0x000fe60000010000 */
        /* <DEDUP_REMOVED lines=17> */
[----:B------:R-:W-:Y:S01]  /*a980*/  FADD.FTZ R8, R201, R2 ;  /* 0x00000002c9087221 */ /* 0x000fe20000010000 */
[----:B------:R-:W-:Y:S01]  /*a990*/  MOV R108, R102 ;  /* 0x00000066006c7202 */ /* 0x000fe20000000f00 */
        /* <DEDUP_REMOVED lines=21> */
[----:B------:R1:W-:Y:S01]  /*aaf0*/  STL [R1+0x14], R0 ;  /* 0x0000140001007387 */ /* 0x0003e20000100800 */
[----:B----4-:R-:W-:Y:S02]  /*ab00*/  ISETP.GT.AND P0, PT, R204, R11, PT ;  /* 0x0000000bcc00720c */ /* 0x010fe40003f04270 */
[----:B------:R-:W-:Y:S11]  /*ab10*/  MOV R204, R224 ;  /* 0x000000e000cc7202 */ /* 0x000ff60000000f00 */
[----:B-1----:R-:W-:-:S05]  /*ab20*/  @P0 BRA `(.L_x_335) ;  /* 0xffffb95000000947 */ /* 0x002fca000383ffff */
.L_x_314:
[----:B------:R-:W-:Y:S01]  /*ab30*/  IMAD.MOV.U32 R0, RZ, RZ, c[0x0][0x2c4] ;  /* 0x0000b100ff007624 */ /* 0x000fe200078e00ff */
[----:B------:R-:W-:Y:S01]  /*ab40*/  IADD3 R2, R229, 0x1, -R230 ;  /* 0x00000001e5027810 */ /* 0x000fe20007ffe8e6 */
[----:B------:R-:W-:-:S03]  /*ab50*/  IMAD.MOV.U32 R4, RZ, RZ, c[0x0][0x32c] ;  /* 0x0000cb00ff047624 */ /* 0x000fc600078e00ff */
[----:B------:R-:W-:Y:S02]  /*ab60*/  ISETP.NE.AND P1, PT, R0, 0x1, PT ;  /* 0x000000010000780c */ /* 0x000fe40003f25270 */
[----:B------:R-:W2:Y:S01]  /*ab70*/  S2R R0, SR_CTAID.X ;  /* 0x0000000000007919 */ /* 0x000ea20000002500 */
[----:B------:R-:W-:Y:S02]  /*ab80*/  ISETP.GE.AND P0, PT, R4, 0x1, PT ;  /* 0x000000010400780c */ /* 0x000fe40003f06270 */
[----:B--2---:R-:W-:-:S08]  /*ab90*/  LEA R0, R0, 0x7f, 0x7 ;  /* 0x0000007f00007811 */ /* 0x004fd000078e38ff */
[----:B-1----:R-:W-:-:S05]  /*aba0*/  @P1 IMAD.HI.U32 R3, R0, c[0x0][0x2c8], RZ ;  /* 0x0000b20000031a27 */ /* 0x002fca00078e00ff */
[----:B------:R-:W-:-:S05]  /*abb0*/  @P1 SHF.R.U32.HI R0, RZ, c[0x0][0x2cc], R3 ;  /* 0x0000b300ff001a19 */ /* 0x000fca0000011603 */
[----:B------:R-:W-:-:S05]  /*abc0*/  IMAD.IADD R0, R2, 0x1, R0 ;  /* 0x0000000102007824 */ /* 0x000fca00078e0200 */
[----:B------:R-:W-:Y:S01]  /*abd0*/  IADD3 R2, R0, -c[0x0][0x324], RZ ;  /* 0x8000c90000027a10 */ /* 0x000fe20007ffe0ff */
[----:B------:R-:W-:Y:S05]  /*abe0*/  @!P0 BRA `(.L_x_336) ;  /* 0x000000f000008947 */ /* 0x000fea0003800000 */
        /* <DEDUP_REMOVED lines=9> */
.L_x_337:
[----:B------:R-:W-:-:S04]  /*ac80*/  MOV R3, 0x1 ;  /* 0x0000000100037802 */ /* 0x000fc80000000f00 */
[----:B------:R-:W-:-:S13]  /*ac90*/  ISETP.NE.AND P0, PT, R3, c[0x0][0x32c], PT ;  /* 0x0000cb0003007a0c */ /* 0x000fda0003f05270 */
[----:B------:R-:W-:-:S05]  /*aca0*/  @P0 IMAD.HI.U32 R3, R0, c[0x0][0x330], RZ ;  /* 0x0000cc0000030a27 */ /* 0x000fca00078e00ff */
[----:B------:R-:W-:-:S05]  /*acb0*/  @P0 SHF.R.U32.HI R0, RZ, c[0x0][0x334], R3 ;  /* 0x0000cd00ff000a19 */ /* 0x000fca0000011603 */
.L_x_338:
[----:B------:R-:W-:-:S05]  /*acc0*/  IMAD R0, R0, c[0x0][0x32c], RZ ;  /* 0x0000cb0000007a24 */ /* 0x000fca00078e02ff */
[----:B------:R-:W-:-:S03]  /*acd0*/  IMNMX R2, R2, R0, !PT ;  /* 0x0000000002027217 */ /* 0x000fc60007800200 */
.L_x_336:
[----:B------:R-:W2:Y:S01]  /*ace0*/  LDL R3, [R1+0x18] ;  /* 0x0000180001037983 */ /* 0x000ea20000100800 */
[----:B------:R-:W-:-:S05]  /*acf0*/  IADD3 R2, R2, 0x2f, RZ ;  /* 0x0000002f02027810 */ /* 0x000fca0007ffe0ff */
[----:B------:R-:W-:-:S05]  /*ad00*/  IMAD.HI R2, R2, 0x2aaaaaab, RZ ;  /* 0x2aaaaaab02027827 */ /* 0x000fca00078e02ff */
[----:B------:R-:W-:-:S04]  /*ad10*/  SHF.R.U32.HI R0, RZ, 0x1f, R2 ;  /* 0x0000001fff007819 */ /* 0x000fc80000011602 */
[----:B------:R-:W-:-:S04]  /*ad20*/  LEA.HI.SX32 R0, R2, R0, 0x1d ;  /* 0x0000000002007211 */ /* 0x000fc800078feaff */
[----:B--2---:R-:W-:-:S04]  /*ad30*/  IMNMX R3, R3, R0, !PT ;  /* 0x0000000003037217 */ /* 0x004fc80007800200 */
[----:B------:R-:W-:Y:S01]  /*ad40*/  ISETP.GE.AND P0, PT, R224, R3, PT ;  /* 0x00000003e000720c */ /* 0x000fe20003f06270 */
[----:B------:R1:W-:-:S12]  /*ad50*/  STL [R1], R3 ;  /* 0x0000000301007387 */ /* 0x0003d80000100800 */
        /* <DEDUP_REMOVED lines=20> */
.L_x_344:
        /* <DEDUP_REMOVED lines=64> */
.L_x_386:
        /* <DEDUP_REMOVED lines=18> */
.L_x_341:
[----:B------:R-:W-:Y:S05]  /*b3c0*/  BSYNC B0 ;  /* 0x0000000000007941 */ /* 0x000fea0003800000 */
.L_x_340:
[----:B-1-34-:R-:W0:Y:S01]  /*b3d0*/  LDGDEPBAR ;  /* 0x00000000000079af */ /* 0x01ae220000000000 */
[----:B------:R-:W-:Y:S01]  /*b3e0*/  WARPSYNC 0xffffffff ;  /* 0xffffffff00007948 */ /* 0x000fe20003800000 */
[-C--:B------:R-:W-:Y:S06]  /*b3f0*/  HMMA.16816.F32.BF16 R4, R48, R16.reuse, RZ ;  /* 0x000000103004723c */ /* 0x080fec00000418ff */
[----:B------:R-:W2:Y:S02]  /*b400*/  LDL R2, [R1+0x18] ;  /* 0x0000180001027983 */ /* 0x000ea40000100800 */
[C---:B------:R-:W-:Y:S02]  /*b410*/  HMMA.16816.F32.BF16 R8, R44.reuse, R16, RZ ;  /* 0x000000102c08723c */ /* 0x040fe400000418ff */
[----:B------:R-:W-:Y:S06]  /*b420*/  LDSM.16.M88.4 R184, [R211+0x9080] ;  /* 0x00908000d3b8783b */ /* 0x000fec0000000200 */
[-C--:B------:R-:W-:Y:S02]  /*b430*/  HMMA.16816.F32.BF16 R12, R44, R18.reuse, RZ ;  /* 0x000000122c0c723c */ /* 0x080fe400000418ff */
[----:B------:R-:W-:Y:S06]  /*b440*/  LDSM.16.M88.4 R188, [R208+0x4c80] ;  /* 0x004c8000d0bc783b */ /* 0x000fec0000000200 */
[C---:B------:R-:W-:Y:S02]  /*b450*/  HMMA.16816.F32.BF16 R16, R48.reuse, R18, RZ ;  /* 0x000000123010723c */ /* 0x040fe400000418ff */
[----:B------:R-:W-:Y:S06]  /*b460*/  LDSM.16.M88.4 R192, [R208+0x5080] ;  /* 0x00508000d0c0783b */ /* 0x000fec0000000200 */
[-C--:B------:R-:W-:Y:S02]  /*b470*/  HMMA.16816.F32.BF16 R20, R48, R32.reuse, RZ ;  /* 0x000000203014723c */ /* 0x080fe400000418ff */
[----:B------:R-:W-:Y:S06]  /*b480*/  LDSM.16.M88.4 R196, [R212+0x9080] ;  /* 0x00908000d4c4783b */ /* 0x000fec0000000200 */
[C---:B------:R-:W-:Y:S08]  /*b490*/  HMMA.16816.F32.BF16 R24, R44.reuse, R32, RZ ;  /* 0x000000202c18723c */ /* 0x040ff000000418ff */
[-C--:B------:R-:W-:Y:S08]  /*b4a0*/  HMMA.16816.F32.BF16 R28, R44, R34.reuse, RZ ;  /* 0x000000222c1c723c */ /* 0x080ff000000418ff */
[C---:B------:R-:W-:Y:S08]  /*b4b0*/  HMMA.16816.F32.BF16 R32, R48.reuse, R34, RZ ;  /* 0x000000223020723c */ /* 0x040ff000000418ff */
[-C--:B------:R-:W-:Y:S08]  /*b4c0*/  HMMA.16816.F32.BF16 R36, R48, R160.reuse, RZ ;  /* 0x000000a03024723c */ /* 0x080ff000000418ff */
[C---:B------:R-:W-:Y:S08]  /*b4d0*/  HMMA.16816.F32.BF16 R40, R44.reuse, R160, RZ ;  /* 0x000000a02c28723c */ /* 0x040ff000000418ff */
[-C--:B------:R-:W-:Y:S08]  /*b4e0*/  HMMA.16816.F32.BF16 R44, R44, R162.reuse, RZ ;  /* 0x000000a22c2c723c */ /* 0x080ff000000418ff */
[----:B------:R-:W-:Y:S01]  /*b4f0*/  HMMA.16816.F32.BF16 R48, R48, R162, RZ ;  /* 0x000000a23030723c */ /* 0x000fe200000418ff */
[----:B------:R-:W-:Y:S07]  /*b500*/  LDSM.16.M88.4 R160, [R211+0x8080] ;  /* 0x00808000d3a0783b */ /* 0x000fee0000000200 */
        /* <DEDUP_REMOVED lines=9> */
[----:B------:R-:W-:Y:S07]  /*b5a0*/  LDSM.16.M88.4 R176, [R219] ;  /* 0x00000000dbb0783b */ /* 0x000fee0000000200 */
[-C--:B------:R-:W-:Y:S08]  /*b5b0*/  HMMA.16816.F32.BF16 R36, R164, R180.reuse, R36 ;  /* 0x000000b4a424723c */ /* 0x080ff00000041824 */
[C---:B------:R-:W-:Y:S08]  /*b5c0*/  HMMA.16816.F32.BF16 R40, R172.reuse, R180, R40 ;  /* 0x000000b4ac28723c */ /* 0x040ff00000041828 */
[-C--:B------:R-:W-:Y:S01]  /*b5d0*/  HMMA.16816.F32.BF16 R44, R172, R182.reuse, R44 ;  /* 0x000000b6ac2c723c */ /* 0x080fe2000004182c */
[----:B------:R-:W3:Y:S07]  /*b5e0*/  LDSM.16.M88.4 R172, [R212+0x8080] ;  /* 0x00808000d4ac783b */ /* 0x000eee0000000200 */
[----:B------:R-:W-:Y:S01]  /*b5f0*/  HMMA.16816.F32.BF16 R48, R164, R182, R48 ;  /* 0x000000b6a430723c */ /* 0x000fe20000041830 */
[----:B------:R-:W4:Y:S08]  /*b600*/  LDSM.16.M88.4 R164, [R218] ;  /* 0x00000000daa4783b */ /* 0x000f300000000200 */
[----:B------:R-:W-:Y:S01]  /*b610*/  LDSM.16.M88.4 R180, [R208+0x5480] ;  /* 0x00548000d0b4783b */ /* 0x000fe20000000200 */
[----:B--2---:R-:W-:Y:S01]  /*b620*/  ISETP.GT.AND P0, PT, R224, R2, PT ;  /* 0x00000002e000720c */ /* 0x004fe20003f04270 */
[-C--:B-1----:R-:W-:Y:S08]  /*b630*/  HMMA.16816.F32.BF16 R4, R160, R168.reuse, R4 ;  /* 0x000000a8a004723c */ /* 0x082ff00000041804 */
[C---:B------:R-:W-:Y:S08]  /*b640*/  HMMA.16816.F32.BF16 R8, R184.reuse, R168, R8 ;  /* 0x000000a8b808723c */ /* 0x040ff00000041808 */
[-C--:B------:R-:W-:Y:S08]  /*b650*/  HMMA.16816.F32.BF16 R12, R184, R170.reuse, R12 ;  /* 0x000000aab80c723c */ /* 0x080ff0000004180c */
[C---:B------:R-:W-:Y:S01]  /*b660*/  HMMA.16816.F32.BF16 R16, R160.reuse, R170, R16 ;  /* 0x000000aaa010723c */ /* 0x040fe20000041810 */
[----:B------:R-:W1:Y:S07]  /*b670*/  LDSM.16.M88.4 R168, [R217] ;  /* 0x00000000d9a8783b */ /* 0x000e6e0000000200 */
        /* <DEDUP_REMOVED lines=8> */
[----:B------:R-:W-:Y:S07]  /*b700*/  LDSM.16.M88.4 R184, [R208+0x5880] ;  /* 0x00588000d0b8783b */ /* 0x000fee0000000200 */
[----:B------:R-:W-:Y:S01]  /*b710*/  HMMA.16816.F32.BF16 R48, R160, R194, R48 ;  /* 0x000000c2a030723c */ /* 0x000fe20000041830 */
[----:B------:R-:W2:Y:S07]  /*b720*/  LDSM.16.M88.4 R160, [R211+0xa080] ;  /* 0x00a08000d3a0783b */ /* 0x000eae0000000200 */
[-C--:B---3--:R-:W-:Y:S01]  /*b730*/  HMMA.16816.F32.BF16 R4, R172, R176.reuse, R4 ;  /* 0x000000b0ac04723c */ /* 0x088fe20000041804 */
[----:B------:R-:W-:Y:S07]  /*b740*/  LDSM.16.M88.4 R192, [R216] ;  /* 0x00000000d8c0783b */ /* 0x000fee0000000200 */
[C---:B------:R-:W-:Y:S08]  /*b750*/  HMMA.16816.F32.BF16 R8, R196.reuse, R176, R8 ;  /* 0x000000b0c408723c */ /* 0x040ff00000041808 */
[-C--:B------:R-:W-:Y:S08]  /*b760*/  HMMA.16816.F32.BF16 R12, R196, R178.reuse, R12 ;  /* 0x000000b2c40c723c */ /* 0x080ff0000004180c */
[C---:B------:R-:W-:Y:S01]  /*b770*/  HMMA.16816.F32.BF16 R16, R172.reuse, R178, R16 ;  /* 0x000000b2ac10723c */ /* 0x040fe20000041810 */
[----:B------:R-:W3:Y:S07]  /*b780*/  LDSM.16.M88.4 R176, [R211+0xb080] ;  /* 0x00b08000d3b0783b */ /* 0x000eee0000000200 */
[-C--:B----4-:R-:W-:Y:S08]  /*b790*/  HMMA.16816.F32.BF16 R20, R172, R164.reuse, R20 ;  /* 0x000000a4ac14723c */ /* 0x090ff00000041814 */
[C---:B------:R-:W-:Y:S08]  /*b7a0*/  HMMA.16816.F32.BF16 R24, R196.reuse, R164, R24 ;  /* 0x000000a4c418723c */ /* 0x040ff00000041818 */
[-C--:B------:R-:W-:Y:S08]  /*b7b0*/  HMMA.16816.F32.BF16 R28, R196, R166.reuse, R28 ;  /* 0x000000a6c41c723c */ /* 0x080ff0000004181c */
[C---:B------:R-:W-:Y:S01]  /*b7c0*/  HMMA.16816.F32.BF16 R32, R172.reuse, R166, R32 ;  /* 0x000000a6ac20723c */ /* 0x040fe20000041820 */
[----:B------:R-:W4:Y:S07]  /*b7d0*/  LDSM.16.M88.4 R164, [R212+0xa080] ;  /* 0x00a08000d4a4783b */ /* 0x000f2e0000000200 */
[-C--:B-1----:R-:W-:Y:S08]  /*b7e0*/  HMMA.16816.F32.BF16 R36, R172, R168.reuse, R36 ;  /* 0x000000a8ac24723c */ /* 0x082ff00000041824 */
[C---:B------:R-:W-:Y:S08]  /*b7f0*/  HMMA.16816.F32.BF16 R40, R196.reuse, R168, R40 ;  /* 0x000000a8c428723c */ /* 0x040ff00000041828 */
[-C--:B------:R-:W-:Y:S08]  /*b800*/  HMMA.16816.F32.BF16 R44, R196, R170.reuse, R44 ;  /* 0x000000aac42c723c */ /* 0x080ff0000004182c */
[----:B------:R-:W-:Y:S01]  /*b810*/  HMMA.16816.F32.BF16 R48, R172, R170, R48 ;  /* 0x000000aaac30723c */ /* 0x000fe20000041830 */
[----:B------:R-:W1:Y:S07]  /*b820*/  LDSM.16.M88.4 R168, [R212+0xb080] ;  /* 0x00b08000d4a8783b */ /* 0x000e6e0000000200 */
[-C--:B--2---:R-:W-:Y:S08]  /*b830*/  HMMA.16816.F32.BF16 R4, R160, R180.reuse, R4 ;  /* 0x000000b4a004723c */ /* 0x084ff00000041804 */
[C---:B---3--:R-:W-:Y:S08]  /*b840*/  HMMA.16816.F32.BF16 R8, R176.reuse, R180, R8 ;  /* 0x000000b4b008723c */ /* 0x048ff00000041808 */
        /* <DEDUP_REMOVED lines=11> */
[C---:B-1----:R-:W-:Y:S08]  /*b900*/  HMMA.16816.F32.BF16 R8, R168.reuse, R192, R8 ;  /* 0x000000c0a808723c */ /* 0x042ff00000041808 */
        /* <DEDUP_REMOVED lines=111> */
[----:B--23--:R-:W2:Y:S01]  /*c000*/  LDL R2, [R1+0x28] ;  /* 0x0000280001027983 */ /* 0x00cea20000100800 */
[----:B------:R-:W-:Y:S01]  /*c010*/  IMAD.MOV.U32 R223, RZ, RZ, RZ ;  /* 0x000000ffffdf7224 */ /* 0x000fe200078e00ff */
[----:B------:R-:W-:Y:S01]  /*c020*/  ISETP.GE.AND P5, PT, R226, c[0x0][0x1d4], PT ;  /* 0x00007500e2007a0c */ /* 0x000fe20003fa6270 */
[----:B------:R-:W-:Y:S01]  /*c030*/  IMAD.MOV.U32 R227, RZ, RZ, c[0x0][0x2b8] ;  /* 0x0000ae00ffe37624 */ /* 0x000fe200078e00ff */
[----:B------:R-:W3:Y:S04]  /*c040*/  LDL R3, [R1+0x1c] ;  /* 0x00001c0001037983 */ /* 0x000ee80000100800 */
[----:B------:R-:W5:Y:S01]  /*c050*/  LDL.64 R206, [R1+0x30] ;  /* 0x0000300001ce7983 */ /* 0x000f620000100a00 */
[----:B------:R-:W-:Y:S03]  /*c060*/  ISETP.NE.AND P2, PT, R227, 0x1, PT ;  /* 0x00000001e300780c */ /* 0x000fe60003f45270 */
[----:B----4-:R-:W4:Y:S01]  /*c070*/  LDL R103, [R1+0x38] ;  /* 0x0000380001677983 */ /* 0x010f220000100800 */
[----:B---3--:R-:W-:Y:S01]  /*c080*/  ISETP.GT.AND P1, PT, R3, 0x2f, PT ;  /* 0x0000002f0300780c */ /* 0x008fe20003f24270 */
[----:B--2---:R-:W-:Y:S05]  /*c090*/  IMAD R2, R224, 0x30, R2 ;  /* 0x00000030e0027824 */ /* 0x004fea00078e0202 */
[----:B------:R-:W-:Y:S05]  /*c0a0*/  IADD3 R2, R2, -0x30, R3 ;  /* 0xffffffd002027810 */ /* 0x000fea0007ffe003 */
[----:B------:R-:W-:Y:S04]  /*c0b0*/  @P2 IMAD.HI.U32 R3, R2, c[0x0][0x2bc], RZ ;  /* 0x0000af0002032a27 */ /* 0x000fe800078e00ff */
[----:B------:R-:W-:Y:S01]  /*c0c0*/  IMAD.MOV.U32 R0, RZ, RZ, R2 ;  /* 0x000000ffff007224 */ /* 0x000fe200078e0002 */
[----:B------:R-:W-:Y:S04]  /*c0d0*/  @P2 SHF.R.U32.HI R0, RZ, c[0x0][0x2c0], R3 ;  /* 0x0000b000ff002a19 */ /* 0x000fe80000011603 */
[C---:B-----5:R-:W-:Y:S02]  /*c0e0*/  @!P1 IADD3 R3, P0, R0.reuse, R206, RZ ;  /* 0x000000ce00039210 */ /* 0x060fe40007f1e0ff */
[----:B------:R-:W2:Y:S02]  /*c0f0*/  S2R R206, SR_CTAID.Y ;  /* 0x0000000000ce7919 */ /* 0x000ea40000002600 */
[----:B----4-:R-:W-:Y:S01]  /*c100*/  @!P1 LEA.HI.X.SX32 R5, R0, R103, 0x1, P0 ;  /* 0x0000006700059211 */ /* 0x010fe200000f0eff */
[----:B------:R-:W-:Y:S01]  /*c110*/  IMAD.MOV R0, RZ, RZ, -R0 ;  /* 0x000000ffff007224 */ /* 0x000fe200078e0a00 */
[----:B------:R-:W3:Y:S01]  /*c120*/  S2R R103, SR_CTAID.Y ;  /* 0x0000000000677919 */ /* 0x000ee20000002600 */
[C---:B------:R-:W-:Y:S02]  /*c130*/  @!P1 LEA R4, P0, R3.reuse, c[0x0][0x2a0], 0x2 ;  /* 0x0000a80003049a11 */ /* 0x040fe400078010ff */
[----:B------:R-:W-:Y:S02]  /*c140*/  IMAD R225, R0, c[0x0][0x2b8], R2 ;  /* 0x0000ae0000e17a24 */ /* 0x000fe400078e0202 */
[----:B------:R-:W-:Y:S02]  /*c150*/  @!P1 LEA.HI.X R5, R3, c[0x0][0x2a4], R5, 0x2, P0 ;  /* 0x0000a90003059a11 */ /* 0x000fe400000f1405 */
[C---:B------:R-:W-:Y:S01]  /*c160*/  IMAD.WIDE.U32 R2, R225.reuse, c[0x0][0x1e0], RZ ;  /* 0x00007800e1027a25 */ /* 0x040fe200078e00ff */
[----:B------:R-:W-:Y:S02]  /*c170*/  SHF.R.S32.HI R0, RZ, 0x1f, R225 ;  /* 0x0000001fff007819 */ /* 0x000fe400000114e1 */
[----:B------:R4:W5:Y:S03]  /*c180*/  @!P1 LDG.E R223, [R4.64] ;  /* 0x0000000604df9981 */ /* 0x000966000c1e1900 */
[----:B------:R-:W-:Y:S04]  /*c190*/  IMAD R0, R0, c[0x0][0x1e0], RZ ;  /* 0x0000780000007a24 */ /* 0x000fe800078e02ff */
[----:B------:R-:W-:Y:S01]  /*c1a0*/  IMAD R0, R225, c[0x0][0x1e4], R0 ;  /* 0x00007900e1007a24 */ /* 0x000fe200078e0200 */
[----:B--2---:R-:W-:Y:S03]  /*c1b0*/  SHF.R.S32.HI R206, RZ, 0x1f, R206 ;  /* 0x0000001fffce7819 */ /* 0x004fe600000114ce */
[----:B------:R-:W-:Y:S02]  /*c1c0*/  IMAD.IADD R3, R3, 0x1, R0 ;  /* 0x0000000103037824 */ /* 0x000fe400078e0200 */
[C---:B---3--:R-:W-:Y:S04]  /*c1d0*/  IMAD.WIDE.U32 R232, R103.reuse, c[0x0][0x1e8], RZ ;  /* 0x00007a0067e87a25 */ /* 0x048fe800078e00ff */
[----:B------:R-:W-:Y:S04]  /*c1e0*/  IMAD R206, R206, c[0x0][0x1e8], RZ ;  /* 0x00007a00cece7a24 */ /* 0x000fe800078e02ff */
[----:B------:R-:W-:Y:S02]  /*c1f0*/  IMAD R206, R103, c[0x0][0x1ec], R206 ;  /* 0x00007b0067ce7a24 */ /* 0x000fe400078e02ce */
[----:B------:R-:W2:Y:S02]  /*c200*/  S2R R103, SR_TID.X ;  /* 0x0000000000677919 */ /* 0x000ea40000002100 */
[----:B------:R-:W-:Y:S01]  /*c210*/  IMAD.IADD R206, R233, 0x1, R206 ;  /* 0x00000001e9ce7824 */ /* 0x000fe200078e02ce */
[----:B--2---:R-:W-:Y:S04]  /*c220*/  SHF.R.S32.HI R6, RZ, 0x1f, R103 ;  /* 0x0000001fff067819 */ /* 0x004fe80000011467 */
[----:B------:R-:W-:Y:S01]  /*c230*/  LEA.HI R6, R6, R103, RZ, 0x2 ;  /* 0x0000006706067211 */ /* 0x000fe200078f10ff */
[----:B------:R-:W-:Y:S03]  /*c240*/  IMAD.SHL.U32 R103, R226, 0x2, RZ ;  /* 0x00000002e2677824 */ /* 0x000fe600078e00ff */
[----:B------:R-:W-:Y:S04]  /*c250*/  SHF.R.S32.HI R6, RZ, 0x2, R6 ;  /* 0x00000002ff067819 */ /* 0x000fe80000011406 */
[----:B----4-:R-:W-:Y:S04]  /*c260*/  IADD3 R5, -R6, 0x30, RZ ;  /* 0x0000003006057810 */ /* 0x010fe80007ffe1ff */
[----:B------:R-:W-:Y:S02]  /*c270*/  ISETP.GE.AND P1, PT, R5, 0x1, PT ;  /* 0x000000010500780c */ /* 0x000fe40003f26270 */
[----:B-----5:R-:W-:Y:S01]  /*c280*/  SHF.R.S32.HI R4, RZ, 0x1f, R223 ;  /* 0x0000001fff047819 */ /* 0x020fe200000114df */
        /* <DEDUP_REMOVED lines=8> */
[----:B------:R-:W2:Y:S01]  /*c310*/  SHFL.IDX PT, R0, R4, RZ, 0x1c1f ;  /* 0x001c1fff04007589 */ /* 0x000ea200000e0000 */
[----:B------:R-:W-:Y:S03]  /*c320*/  ISETP.GE.AND P4, PT, R206, c[0x0][0x1d4], PT ;  /* 0x00007500ce007a0c */ /* 0x000fe60003f86270 */
        /* <DEDUP_REMOVED lines=25> */
.L_x_343:
[----:B--234-:R-:W-:Y:S01]  /*c4c0*/  FMNMX.FTZ R0, R162, R106, !PT ;  /* 0x0000006aa2007209 */ /* 0x01cfe20007810000 */
[----:B------:R-:W-:Y:S03]  /*c4d0*/  LDSM.16.MT88.4 R20, [R209+0x1880] ;  /* 0x00188000d114783b */ /* 0x000fe60000004200 */
        /* <DEDUP_REMOVED lines=36> */
[----:B------:R-:W-:Y:S01]  /*c720*/  SHFL.BFLY PT, R4, R2, 0x2, 0x1f ;  /* 0x0c401f0002047f89 */ /* 0x000fe200000e0000 */
[----:B------:R-:W-:Y:S04]  /*c730*/  FMNMX.FTZ R0, R168, R0, !PT ;  /* 0x00000000a8007209 */ /* 0x000fe80007810000 */
[----:B------:R-:W-:Y:S05]  /*c740*/  FMNMX.FTZ R0, R170, R0, !PT ;  /* 0x00000000aa007209 */ /* 0x000fea0007810000 */
[----:B------:R-:W1:Y:S02]  /*c750*/  SHFL.BFLY PT, R104, R0, 0x2, 0x1f ;  /* 0x0c401f0000687f89 */ /* 0x000e6400000e0000 */
[----:B-1----:R-:W-:Y:S02]  /*c760*/  FMNMX.FTZ R104, R0, R104, !PT ;  /* 0x0000006800687209 */ /* 0x002fe40007810000 */
[----:B------:R-:W-:Y:S02]  /*c770*/  FMNMX.FTZ R106, R106, R3, !PT ;  /* 0x000000036a6a7209 */ /* 0x000fe40007810000 */
        /* <DEDUP_REMOVED lines=12> */
[----:B------:R-:W-:Y:S03]  /*c840*/  FMNMX.FTZ R3, R194, R0, !PT ;  /* 0x00000000c2037209 */ /* 0x000fe60007810000 */
[----:B------:R-:W-:Y:S01]  /*c850*/  FADD.FTZ R0, -R106, R101 ;  /* 0x000000656a007221 */ /* 0x000fe20000010100 */
[----:B------:R-:W-:Y:S02]  /*c860*/  FMNMX.FTZ R3, R171, R3, !PT ;  /* 0x00000003ab037209 */ /* 0x000fe40007810000 */
[----:B--2---:R-:W-:Y:S01]  /*c870*/  FMNMX.FTZ R105, R2, R105, !PT ;  /* 0x0000006902697209 */ /* 0x004fe20007810000 */
[----:B------:R-:W-:Y:S01]  /*c880*/  FMUL.FTZ R2, R0, c[0x0][0x2d0] ;  /* 0x0000b40000027a20 */ /* 0x000fe20000410000 */
[----:B------:R-:W-:Y:S03]  /*c890*/  FMNMX.FTZ R0, R200, R3, !PT ;  /* 0x00000003c8007209 */ /* 0x000fe60007810000 */
[----:B------:R1:W2:Y:S01]  /*c8a0*/  MUFU.EX2 R103, R2 ;  /* 0x0000000200677308 */ /* 0x0002a20000000800 */
[----:B------:R-:W-:Y:S02]  /*c8b0*/  FMNMX.FTZ R0, R107, R0, !PT ;  /* 0x000000006b007209 */ /* 0x000fe40007810000 */
[----:B---3--:R-:W-:Y:S02]  /*c8c0*/  FMNMX.FTZ R104, R104, R4, !PT ;  /* 0x0000000468687209 */ /* 0x008fe40007810000 */
[----:B------:R-:W-:Y:S05]  /*c8d0*/  FMNMX.FTZ R0, R108, R0, !PT ;  /* 0x000000006c007209 */ /* 0x000fea0007810000 */
[----:B------:R-:W3:Y:S01]  /*c8e0*/  SHFL.BFLY PT, R3, R0, 0x2, 0x1f ;  /* 0x0c401f0000037f89 */ /* 0x000ee200000e0000 */
[----:B-1----:R-:W-:Y:S02]  /*c8f0*/  FADD.FTZ R2, -R105, R102 ;  /* 0x0000006669027221 */ /* 0x002fe40000010100 */
[C---:B--2---:R-:W-:Y:S02]  /*c900*/  FMUL.FTZ R5, R103.reuse, R113 ;  /* 0x0000007167057220 */ /* 0x044fe40000410000 */
[----:B------:R-:W-:Y:S02]  /*c910*/  FMUL.FTZ R2, R2, c[0x0][0x2d0] ;  /* 0x0000b40002027a20 */ /* 0x000fe40000410000 */
[C---:B------:R-:W-:Y:S02]  /*c920*/  FMUL.FTZ R32, R103.reuse, R140 ;  /* 0x0000008c67207220 */ /* 0x040fe40000410000 */
[----:B------:R1:W2:Y:S01]  /*c930*/  MUFU.EX2 R102, R2 ;  /* 0x0000000200667308 */ /* 0x0002a20000000800 */
[C---:B------:R-:W-:Y:S01]  /*c940*/  FMUL.FTZ R33, R103.reuse, R141 ;  /* 0x0000008d67217220 */ /* 0x040fe20000410000 */
[----:B---3--:R-:W-:Y:S01]  /*c950*/  FMNMX.FTZ R0, R0, R3, !PT ;  /* 0x0000000300007209 */ /* 0x008fe20007810000 */
        /* <DEDUP_REMOVED lines=161> */
[--C-:B---3--:R-:W-:Y:S09]  /*d370*/  FFMA.FTZ R4, R174, c[0x0][0x2d0], -R3.reuse ;  /* 0x0000b400ae047a23 */ /* 0x108ff20000010803 */
[----:B------:R3:W4:Y:S01]  /*d380*/  MUFU.EX2 R241, R4 ;  /* 0x0000000400f17308 */ /* 0x0007220000000800 */
[--C-:B-1----:R-:W-:Y:S01]  /*d390*/  FFMA.FTZ R100, R191, c[0x0][0x2d0], -R110.reuse ;  /* 0x0000b400bf647a23 */ /* 0x102fe2000001086e */
[----:B------:R-:W-:Y:S08]  /*d3a0*/  MOV R191, R162 ;  /* 0x000000a200bf7202 */ /* 0x000ff00000000f00 */
[----:B------:R1:W-:Y:S01]  /*d3b0*/  MUFU.EX2 R189, R100 ;  /* 0x0000006400bd7308 */ /* 0x0003e20000000800 */
[----:B---3--:R-:W-:Y:S01]  /*d3c0*/  FMUL.FTZ R4, R103, R112 ;  /* 0x0000007067047220 */ /* 0x008fe20000410000 */
[----:B------:R-:W-:Y:S02]  /*d3d0*/  F2FP.BF16.PACK_AB R112, R162, R252 ;  /* 0x000000fca270723e */ /* 0x000fe400000010ff */
[----:B----4-:R-:W-:Y:S05]  /*d3e0*/  F2FP.BF16.PACK_AB R119, R241, R240 ;  /* 0x000000f0f177723e */ /* 0x010fea00000010ff */
[-C--:B------:R-:W-:Y:S05]  /*d3f0*/  HMMA.16816.F32.BF16 R4, R112, R20.reuse, R4 ;  /* 0x000000147004723c */ /* 0x080fea0000041804 */
[--C-:B-1----:R-:W-:Y:S02]  /*d400*/  FFMA.FTZ R100, R192, c[0x0][0x2d0], -R110.reuse ;  /* 0x0000b400c0647a23 */ /* 0x102fe4000001086e */
[----:B------:R-:W3:Y:S01]  /*d410*/  LDL.LU R192, [R1+0x14] ;  /* 0x0000140001c07983 */ /* 0x000ee20000300800 */
[C---:B------:R-:W-:Y:S01]  /*d420*/  HMMA.16816.F32.BF16 R8, R116.reuse, R20, R8 ;  /* 0x000000147408723c */ /* 0x040fe20000041808 */
[----:B------:R1:W4:Y:S06]  /*d430*/  MUFU.EX2 R188, R100 ;  /* 0x0000006400bc7308 */ /* 0x00032c0000000800 */
[C---:B------:R-:W-:Y:S01]  /*d440*/  FMUL.FTZ R20, R103.reuse, R128 ;  /* 0x0000008067147220 */ /* 0x040fe20000410000 */
[-C--:B------:R-:W-:Y:S04]  /*d450*/  HMMA.16816.F32.BF16 R12, R116, R22.reuse, R12 ;  /* 0x00000016740c723c */ /* 0x080fe8000004180c */
[----:B------:R-:W-:Y:S04]  /*d460*/  FMUL.FTZ R21, R103, R129 ;  /* 0x0000008167157220 */ /* 0x000fe80000410000 */
[C---:B------:R-:W-:Y:S07]  /*d470*/  HMMA.16816.F32.BF16 R16, R112.reuse, R22, R16 ;  /* 0x000000167010723c */ /* 0x040fee0000041810 */
[C---:B------:R-:W-:Y:S02]  /*d480*/  FMUL.FTZ R22, R102.reuse, R130 ;  /* 0x0000008266167220 */ /* 0x040fe40000410000 */
[----:B-1----:R-:W-:Y:S02]  /*d490*/  FFMA.FTZ R100, R193, c[0x0][0x2d0], -R3 ;  /* 0x0000b400c1647a23 */ /* 0x002fe40000010803 */
[----:B------:R-:W5:Y:S01]  /*d4a0*/  LDL.LU R193, [R1+0x10] ;  /* 0x0000100001c17983 */ /* 0x000f620000300800 */
[----:B------:R-:W-:Y:S01]  /*d4b0*/  FMUL.FTZ R23, R102, R131 ;  /* 0x0000008366177220 */ /* 0x000fe20000410000 */
[----:B------:R1:W-:Y:S02]  /*d4c0*/  MUFU.EX2 R187, R100 ;  /* 0x0000006400bb7308 */ /* 0x0003e40000000800 */
[----:B------:R-:W-:Y:S04]  /*d4d0*/  LDSM.16.MT88.4 R128, [R210+0x1c80] ;  /* 0x001c8000d280783b */ /* 0x000fe80000004200 */
        /* <DEDUP_REMOVED lines=12> */
[----:B--2---:R-:W-:Y:S07]  /*d5a0*/  FMUL.FTZ R36, R103, R144 ;  /* 0x0000009067247220 */ /* 0x004fee0000410000 */
[-C--:B------:R-:W-:Y:S03]  /*d5b0*/  HMMA.16816.F32.BF16 R36, R112, R120.reuse, R36 ;  /* 0x000000787024723c */ /* 0x080fe60000041824 */
        /* <DEDUP_REMOVED lines=9> */
[----:B------:R1:W-:Y:S07]  /*d650*/  MUFU.EX2 R184, R100 ;  /* 0x0000006400b87308 */ /* 0x0003ee0000000800 */
[C---:B------:R-:W-:Y:S08]  /*d660*/  HMMA.16816.F32.BF16 R56, R116.reuse, R124, R56 ;  /* 0x0000007c7438723c */ /* 0x040ff00000041838 */
[-C--:B------:R-:W-:Y:S08]  /*d670*/  HMMA.16816.F32.BF16 R60, R116, R126.reuse, R60 ;  /* 0x0000007e743c723c */ /* 0x080ff0000004183c */
[C---:B------:R-:W-:Y:S01]  /*d680*/  HMMA.16816.F32.BF16 R64, R112.reuse, R126, R64 ;  /* 0x0000007e7040723c */ /* 0x040fe20000041840 */
[----:B------:R-:W4:Y:S03]  /*d690*/  LDSM.16.MT88.4 R124, [R210+0x3080] ;  /* 0x00308000d27c783b */ /* 0x000f260000004200 */
[--C-:B-1----:R-:W-:Y:S04]  /*d6a0*/  FFMA.FTZ R100, R197, c[0x0][0x2d0], -R161.reuse ;  /* 0x0000b400c5647a23 */ /* 0x102fe800000108a1 */
[----:B------:R1:W-:Y:S01]  /*d6b0*/  MUFU.EX2 R183, R100 ;  /* 0x0000006400b77308 */ /* 0x0003e20000000800 */
[-C--:B----4-:R-:W-:Y:S08]  /*d6c0*/  HMMA.16816.F32.BF16 R68, R112, R120.reuse, R68 ;  /* 0x000000787044723c */ /* 0x090ff00000041844 */
[C---:B------:R-:W-:Y:S08]  /*d6d0*/  HMMA.16816.F32.BF16 R72, R116.reuse, R120, R72 ;  /* 0x000000787448723c */ /* 0x040ff00000041848 */
[-C--:B------:R-:W-:Y:S04]  /*d6e0*/  HMMA.16816.F32.BF16 R76, R116, R122.reuse, R76 ;  /* 0x0000007a744c723c */ /* 0x080fe8000004184c */
[----:B-1----:R-:W-:Y:S04]  /*d6f0*/  FFMA.FTZ R100, R198, c[0x0][0x2d0], -R161 ;  /* 0x0000b400c6647a23 */ /* 0x002fe800000108a1 */
[C---:B------:R-:W-:Y:S01]  /*d700*/  HMMA.16816.F32.BF16 R80, R112.reuse, R122, R80 ;  /* 0x0000007a7050723c */ /* 0x040fe20000041850 */
[----:B------:R-:W1:Y:S01]  /*d710*/  LDSM.16.MT88.4 R120, [R209+0x1c80] ;  /* 0x001c8000d178783b */ /* 0x000e620000004200 */
[----:B------:R4:W1:Y:S06]  /*d720*/  MUFU.EX2 R182, R100 ;  /* 0x0000006400b67308 */ /* 0x00086c0000000800 */
[-C--:B------:R-:W-:Y:S08]  /*d730*/  HMMA.16816.F32.BF16 R84, R112, R124.reuse, R84 ;  /* 0x0000007c7054723c */ /* 0x080ff00000041854 */
[C---:B------:R-:W-:Y:S08]  /*d740*/  HMMA.16816.F32.BF16 R88, R116.reuse, R124, R88 ;  /* 0x0000007c7458723c */ /* 0x040ff00000041858 */
[-C--:B------:R-:W-:Y:S04]  /*d750*/  HMMA.16816.F32.BF16 R92, R116, R126.reuse, R92 ;  /* 0x0000007e745c723c */ /* 0x080fe8000004185c */
[--C-:B----4-:R-:W-:Y:S02]  /*d760*/  FFMA.FTZ R100, R164, c[0x0][0x2d0], -R109.reuse ;  /* 0x0000b400a4647a23 */ /* 0x110fe4000001086d */
        /* <DEDUP_REMOVED lines=13> */
[-C--:B-1----:R-:W-:Y:S03]  /*d840*/  HMMA.16816.F32.BF16 R4, R112, R120.reuse, R4 ;  /* 0x000000787004723c */ /* 0x082fe60000041804 */
[--C-:B----4-:R-:W-:Y:S04]  /*d850*/  FFMA.FTZ R100, R166, c[0x0][0x2d0], -R161.reuse ;  /* 0x0000b400a6647a23 */ /* 0x110fe800000108a1 */
[----:B------:R1:W-:Y:S01]  /*d860*/  MUFU.EX2 R179, R100 ;  /* 0x0000006400b37308 */ /* 0x0003e20000000800 */
[C---:B------:R-:W-:Y:S04]  /*d870*/  HMMA.16816.F32.BF16 R8, R116.reuse, R120, R8 ;  /* 0x000000787408723c */ /* 0x040fe80000041808 */
[--C-:B------:R-:W-:Y:S04]  /*d880*/  FFMA.FTZ R109, R169, c[0x0][0x2d0], -R110.reuse ;  /* 0x0000b400a96d7a23 */ /* 0x100fe8000001086e */
        /* <DEDUP_REMOVED lines=9> */
[----:B----4-:R-:W-:Y:S04]  /*d920*/  F2FP.BF16.PACK_AB R109, R182, R183 ;  /* 0x000000b7b66d723e */ /* 0x010fe800000010ff */
[-C--:B------:R-:W-:Y:S08]  /*d930*/  HMMA.16816.F32.BF16 R28, R116, R130.reuse, R28 ;  /* 0x00000082741c723c */ /* 0x080ff0000004181c */
[C---:B------:R-:W-:Y:S01]  /*d940*/  HMMA.16816.F32.BF16 R32, R112.reuse, R130, R32 ;  /* 0x000000827020723c */ /* 0x040fe20000041820 */
[----:B------:R-:W4:Y:S03]  /*d950*/  LDSM.16.MT88.4 R128, [R209+0x3480] ;  /* 0x00348000d180783b */ /* 0x000f260000004200 */
[----:B-1----:R-:W-:Y:S01]  /*d960*/  FFMA.FTZ R100, R199, c[0x0][0x2d0], -R110 ;  /* 0x0000b400c7647a23 */ /* 0x002fe2000001086e */
[----:B------:R-:W-:Y:S03]  /*d970*/  F2FP.BF16.PACK_AB R111, R178, R179 ;  /* 0x000000b3b26f723e */ /* 0x000fe600000010ff */
[-C--:B---3--:R-:W-:Y:S01]  /*d980*/  HMMA.16816.F32.BF16 R36, R112, R124.reuse, R36 ;  /* 0x0000007c7024723c */ /* 0x088fe20000041824 */
[----:B------:R1:W3:Y:S03]  /*d990*/  MUFU.EX2 R177, R100 ;  /* 0x0000006400b17308 */ /* 0x0002e60000000800 */
[----:B------:R-:W-:Y:S04]  /*d9a0*/  FFMA.FTZ R0, R0, R192, R238 ;  /* 0x000000c000007223 */ /* 0x000fe800000100ee */
[C---:B------:R-:W-:Y:S04]  /*d9b0*/  HMMA.16816.F32.BF16 R40, R116.reuse, R124, R40 ;  /* 0x0000007c7428723c */ /* 0x040fe80000041828 */
[----:B------:R-:W-:Y:S04]  /*d9c0*/  FADD.FTZ R0, R239, R0 ;  /* 0x00000000ef007221 */ /* 0x000fe80000010000 */
[-C--:B------:R-:W-:Y:S04]  /*d9d0*/  HMMA.16816.F32.BF16 R44, R116, R126.reuse, R44 ;  /* 0x0000007e742c723c */ /* 0x080fe8000004182c */
[----:B------:R-:W-:Y:S04]  /*d9e0*/  FADD.FTZ R0, R240, R0 ;  /* 0x00000000f0007221 */ /* 0x000fe80000010000 */
[C---:B------:R-:W-:Y:S01]  /*d9f0*/  HMMA.16816.F32.BF16 R48, R112.reuse, R126, R48 ;  /* 0x0000007e7030723c */ /* 0x040fe20000041830 */
[----:B------:R-:W2:Y:S03]  /*da00*/  LDSM.16.MT88.4 R124, [R210+0x3480] ;  /* 0x00348000d27c783b */ /* 0x000ea60000004200 */
[--C-:B-1----:R-:W-:Y:S01]  /*da10*/  FFMA.FTZ R100, R171, c[0x0][0x2d0], -R3.reuse ;  /* 0x0000b400ab647a23 */ /* 0x102fe20000010803 */
[----:B---3--:R-:W-:Y:S01]  /*da20*/  F2FP.BF16.PACK_AB R160, R176, R177 ;  /* 0x000000b1b0a0723e */ /* 0x008fe200000010ff */
[----:B------:R-:W-:Y:S02]  /*da30*/  FADD.FTZ R0, R241, R0 ;  /* 0x00000000f1007221 */ /* 0x000fe40000010000 */
[-C--:B------:R-:W-:Y:S01]  /*da40*/  HMMA.16816.F32.BF16 R52, R112, R120.reuse, R52 ;  /* 0x000000787034723c */ /* 0x080fe20000041834 */
[----:B------:R1:W-:Y:S03]  /*da50*/  MUFU.EX2 R175, R100 ;  /* 0x0000006400af7308 */ /* 0x0003e60000000800 */
[----:B-----5:R-:W-:Y:S04]  /*da60*/  FFMA.FTZ R101, R101, R193, R242 ;  /* 0x000000c165657223 */ /* 0x020fe800000100f2 */
[C---:B------:R-:W-:Y:S08]  /*da70*/  HMMA.16816.F32.BF16 R56, R116.reuse, R120, R56 ;  /* 0x000000787438723c */ /* 0x040ff00000041838 */
[-C--:B------:R-:W-:Y:S08]  /*da80*/  HMMA.16816.F32.BF16 R60, R116, R122.reuse, R60 ;  /* 0x0000007a743c723c */ /* 0x080ff0000004183c */
[C---:B------:R-:W-:Y:S04]  /*da90*/  HMMA.16816.F32.BF16 R64, R112.reuse, R122, R64 ;  /* 0x0000007a7040723c */ /* 0x040fe80000041840 */
[--C-:B-1----:R-:W-:Y:S02]  /*daa0*/  FFMA.FTZ R100, R200, c[0x0][0x2d0], -R3.reuse ;  /* 0x0000b400c8647a23 */ /* 0x102fe40000010803 */
[----:B------:R-:W-:Y:S01]  /*dab0*/  FFMA.FTZ R3, R108, c[0x0][0x2d0], -R3 ;  /* 0x0000b4006c037a23 */ /* 0x000fe20000010803 */
[----:B------:R-:W-:Y:S01]  /*dac0*/  F2FP.BF16.PACK_AB R108, R184, R185 ;  /* 0x000000b9b86c723e */ /* 0x000fe200000010ff */
[-C--:B----4-:R-:W-:Y:S01]  /*dad0*/  HMMA.16816.F32.BF16 R68, R112, R128.reuse, R68 ;  /* 0x000000807044723c */ /* 0x090fe20000041844 */
[----:B------:R1:W3:Y:S03]  /*dae0*/  MUFU.EX2 R174, R100 ;  /* 0x0000006400ae7308 */ /* 0x0002e60000000800 */
[----:B------:R-:W-:Y:S04]  /*daf0*/  FFMA.FTZ R102, R102, R194, R248 ;  /* 0x000000c266667223 */ /* 0x000fe800000100f8 */
[C---:B------:R-:W-:Y:S08]  /*db00*/  HMMA.16816.F32.BF16 R72, R116.reuse, R128, R72 ;  /* 0x000000807448723c */ /* 0x040ff00000041848 */
[-C--:B------:R-:W-:Y:S08]  /*db10*/  HMMA.16816.F32.BF16 R76, R116, R130.reuse, R76 ;  /* 0x00000082744c723c */ /* 0x080ff0000004184c */
[C---:B------:R-:W-:Y:S04]  /*db20*/  HMMA.16816.F32.BF16 R80, R112.reuse, R130, R80 ;  /* 0x000000827050723c */ /* 0x040fe80000041850 */
[----:B-1----:R-:W-:Y:S01]  /*db30*/  FFMA.FTZ R100, R168, c[0x0][0x2d0], -R110 ;  /* 0x0000b400a8647a23 */ /* 0x002fe2000001086e */
[----:B---3--:R-:W-:Y:S03]  /*db40*/  F2FP.BF16.PACK_AB R161, R174, R175 ;  /* 0x000000afaea1723e */ /* 0x008fe600000010ff */
[-C--:B--2---:R-:W-:Y:S01]  /*db50*/  HMMA.16816.F32.BF16 R84, R112, R124.reuse, R84 ;  /* 0x0000007c7054723c */ /* 0x084fe20000041854 */
[----:B------:R1:W-:Y:S03]  /*db60*/  MUFU.EX2 R173, R100 ;  /* 0x0000006400ad7308 */ /* 0x0003e60000000800 */
[----:B------:R-:W-:Y:S04]  /*db70*/  FFMA.FTZ R103, R103, R195, R252 ;  /* 0x000000c367677223 */ /* 0x000fe800000100fc */
[C---:B------:R-:W-:Y:S08]  /*db80*/  HMMA.16816.F32.BF16 R88, R116.reuse, R124, R88 ;  /* 0x0000007c7458723c */ /* 0x040ff00000041858 */
[-C--:B------:R-:W-:Y:S08]  /*db90*/  HMMA.16816.F32.BF16 R92, R116, R126.reuse, R92 ;  /* 0x0000007e745c723c */ /* 0x080ff0000004185c */
[----:B------:R-:W-:Y:S04]  /*dba0*/  HMMA.16816.F32.BF16 R96, R112, R126, R96 ;  /* 0x0000007e7060723c */ /* 0x000fe80000041860 */
[----:B-1----:R-:W-:Y:S01]  /*dbb0*/  FFMA.FTZ R100, R170, c[0x0][0x2d0], -R110 ;  /* 0x0000b400aa647a23 */ /* 0x002fe2000001086e */
[----:B------:R-:W-:Y:S01]  /*dbc0*/  F2FP.BF16.PACK_AB R110, R180, R181 ;  /* 0x000000b5b46e723e */ /* 0x000fe200000010ff */
[----:B------:R-:W1:Y:S02]  /*dbd0*/  LDSM.16.MT88.4 R168, [R209+0x3880] ;  /* 0x00388000d1a8783b */ /* 0x000e640000004200 */
[----:B------:R-:W2:Y:S04]  /*dbe0*/  MUFU.EX2 R172, R100 ;  /* 0x0000006400ac7308 */ /* 0x000ea80000000800 */
[-C--:B------:R-:W-:Y:S02]  /*dbf0*/  HMMA.16816.F32.BF16 R112, R108, R132.reuse, R4 ;  /* 0x000000846c70723c */ /* 0x080fe40000041804 */
[----:B------:R-:W3:Y:S04]  /*dc00*/  LDSM.16.MT88.4 R4, [R210+0x3880] ;  /* 0x00388000d204783b */ /* 0x000ee80000004200 */
[----:B------:R-:W4:Y:S01]  /*dc10*/  MUFU.EX2 R100, R3 ;  /* 0x0000000300647308 */ /* 0x000f220000000800 */
[----:B--2---:R-:W-:Y:S02]  /*dc20*/  F2FP.BF16.PACK_AB R162, R172, R173 ;  /* 0x000000adaca2723e */ /* 0x004fe400000010ff */
[----:B----4-:R-:W-:Y:S03]  /*dc30*/  F2FP.BF16.PACK_AB R163, R100, R107 ;  /* 0x0000006b64a3723e */ /* 0x010fe600000010ff */
[----:B------:R-:W-:Y:S04]  /*dc40*/  FADD.FTZ R3, R206, R0 ;  /* 0x00000000ce037221 */ /* 0x000fe80000010000 */
[C---:B------:R-:W-:Y:S07]  /*dc50*/  HMMA.16816.F32.BF16 R116, R160.reuse, R132, R8 ;  /* 0x00000084a074723c */ /* 0x040fee0000041808 */
[----:B------:R-:W-:Y:S01]  /*dc60*/  FADD.FTZ R9, R191, R103 ;  /* 0x00000067bf097221 */ /* 0x000fe20000010000 */
[-C--:B------:R-:W-:Y:S01]  /*dc70*/  HMMA.16816.F32.BF16 R120, R160, R134.reuse, R12 ;  /* 0x00000086a078723c */ /* 0x080fe2000004180c */
[----:B------:R-:W2:Y:S03]  /*dc80*/  LDL R12, [R1] ;  /* 0x00000000010c7983 */ /* 0x000ea60000100800 */
        /* <DEDUP_REMOVED lines=34> */
[-C--:B-1----:R-:W-:Y:S08]  /*deb0*/  HMMA.16816.F32.BF16 R68, R108, R168.reuse, R68 ;  /* 0x000000a86c44723c */ /* 0x082ff00000041844 */
[C---:B------:R-:W-:Y:S08]  /*dec0*/  HMMA.16816.F32.BF16 R72, R160.reuse, R168, R72 ;  /* 0x000000a8a048723c */ /* 0x040ff00000041848 */
[-C--:B------:R-:W-:Y:S08]  /*ded0*/  HMMA.16816.F32.BF16 R76, R160, R170.reuse, R76 ;  /* 0x000000aaa04c723c */ /* 0x080ff0000004184c */
[C---:B------:R-:W-:Y:S08]  /*dee0*/  HMMA.16816.F32.BF16 R80, R108.reuse, R170, R80 ;  /* 0x000000aa6c50723c */ /* 0x040ff00000041850 */
[-C--:B---3--:R-:W-:Y:S08]  /*def0*/  HMMA.16816.F32.BF16 R84, R108, R4.reuse, R84 ;  /* 0x000000046c54723c */ /* 0x088ff00000041854 */
        /* <DEDUP_REMOVED lines=27> */
[----:B--2---:R-:W-:Y:S02]  /*e0b0*/  ISETP.GT.AND P0, PT, R224, R12, PT ;  /* 0x0000000ce000720c */ /* 0x004fe40003f04270 */
[----:B------:R-:W-:Y:S11]  /*e0c0*/  MOV R224, R0 ;  /* 0x0000000000e07202 */ /* 0x000ff60000000f00 */
[----:B-1----:R-:W-:-:S05]  /*e0d0*/  @P0 BRA `(.L_x_344) ;  /* 0xffffcdc000000947 */ /* 0x002fca000383ffff */
.L_x_339:
        /* <DEDUP_REMOVED lines=15> */
.L_x_366:
[----:B------:R-:W2:Y:S01]  /*e1d0*/  LDL R13, [R1+0x40] ;  /* 0x00004000010d7983 */ /* 0x000ea20000100800 */
[----:B------:R-:W-:Y:S04]  /*e1e0*/  DEPBAR.LE SB0, 0x0 ;  /* 0x000080000000791a */ /* 0x000fe80000000000 */
[----:B------:R-:W3:Y:S01]  /*e1f0*/  LDL R12, [R1+0x3c] ;  /* 0x00003c00010c7983 */ /* 0x000ee20000100800 */
[C---:B------:R-:W-:Y:S01]  /*e200*/  ISETP.GE.AND P1, PT, R226.reuse, c[0x0][0x1d4], PT ;  /* 0x00007500e2007a0c */ /* 0x040fe20003f26270 */
[----:B-1----:R-:W-:Y:S01]  /*e210*/  IMAD.WIDE.U32 R2, R225, c[0x0][0x208], RZ ;  /* 0x00008200e1027a25 */ /* 0x002fe200078e00ff */
[----:B------:R-:W-:Y:S01]  /*e220*/  SHF.R.S32.HI R4, RZ, 0x1f, R223 ;  /* 0x0000001fff047819 */ /* 0x000fe200000114df */
[----:B------:R-:W1:Y:S01]  /*e230*/  S2R R5, SR_CTAID.Y ;  /* 0x0000000000057919 */ /* 0x000e620000002600 */
[----:B------:R-:W-:Y:S01]  /*e240*/  IADD3 R11, R226, 0x40, RZ ;  /* 0x00000040e20b7810 */ /* 0x000fe20007ffe0ff */
[----:B------:R-:W-:Y:S01]  /*e250*/  BSSY B0, `(.L_x_346) ;  /* 0x0000051000007945 */ /* 0x000fe20003800000 */
[----:B------:R-:W-:Y:S01]  /*e260*/  SHF.R.S32.HI R0, RZ, 0x1f, R225 ;  /* 0x0000001fff007819 */ /* 0x000fe200000114e1 */
[----:B------:R-:W4:Y:S01]  /*e270*/  S2R R8, SR_CTAID.Y ;  /* 0x0000000000087919 */ /* 0x000f220000002600 */
[----:B------:R-:W-:Y:S03]  /*e280*/  IMAD R4, R4, c[0x0][0x218], RZ ;  /* 0x0000860004047a24 */ /* 0x000fe600078e02ff */
[----:B------:R-:W-:Y:S01]  /*e290*/  BAR.SYNC.DEFER_BLOCKING 0x0 ;  /* 0x0000000000007b1d */ /* 0x000fe20000010000 */
[----:B------:R-:W-:Y:S02]  /*e2a0*/  IMAD R0, R0, c[0x0][0x208], RZ ;  /* 0x0000820000007a24 */ /* 0x000fe400078e02ff */
[----:B------:R-:W-:Y:S02]  /*e2b0*/  IMAD R4, R223, c[0x0][0x21c], R4 ;  /* 0x00008700df047a24 */ /* 0x000fe400078e0204 */
[----:B------:R-:W-:Y:S04]  /*e2c0*/  IMAD R0, R225, c[0x0][0x20c], R0 ;  /* 0x00008300e1007a24 */ /* 0x000fe800078e0200 */
[----:B------:R-:W-:Y:S04]  /*e2d0*/  IMAD.IADD R3, R3, 0x1, R0 ;  /* 0x0000000103037824 */ /* 0x000fe800078e0200 */
[----:B------:R-:W-:Y:S01]  /*e2e0*/  IMAD.WIDE.U32 R2, R223, c[0x0][0x218], R2 ;  /* 0x00008600df027a25 */ /* 0x000fe200078e0002 */
[----:B------:R-:W-:Y:S04]  /*e2f0*/  LDSM.16.M88.4 R48, [R211+0x6080] ;  /* 0x00608000d330783b */ /* 0x000fe80000000200 */
[----:B------:R-:W-:Y:S04]  /*e300*/  LDSM.16.M88.4 R44, [R211+0x7080] ;  /* 0x00708000d32c783b */ /* 0x000fe80000000200 */
[----:B------:R-:W-:Y:S04]  /*e310*/  LDSM.16.M88.4 R16, [R208+0x3c80] ;  /* 0x003c8000d010783b */ /* 0x000fe80000000200 */
[----:B------:R-:W-:Y:S04]  /*e320*/  LDSM.16.M88.4 R32, [R208+0x4080] ;  /* 0x00408000d020783b */ /* 0x000fe80000000200 */
[----:B------:R-:W-:Y:S01]  /*e330*/  LDSM.16.M88.4 R160, [R208+0x4480] ;  /* 0x00448000d0a0783b */ /* 0x000fe20000000200 */
[----:B-1----:R-:W-:Y:S01]  /*e340*/  SHF.R.S32.HI R5, RZ, 0x1f, R5 ;  /* 0x0000001fff057819 */ /* 0x002fe20000011405 */
[----:B----4-:R-:W-:Y:S02]  /*e350*/  IMAD.WIDE.U32 R6, R8, c[0x0][0x210], RZ ;  /* 0x0000840008067a25 */ /* 0x010fe400078e00ff */
[----:B------:R-:W-:Y:S02]  /*e360*/  LDSM.16.M88.4 R164, [R212+0x6080] ;  /* 0x00608000d4a4783b */ /* 0x000fe40000000200 */
[----:B------:R-:W-:Y:S01]  /*e370*/  IMAD R5, R5, c[0x0][0x210], RZ ;  /* 0x0000840005057a24 */ /* 0x000fe200078e02ff */
[----:B------:R-:W-:Y:S01]  /*e380*/  IADD3 R0, P0, R6, R2, RZ ;  /* 0x0000000206007210 */ /* 0x000fe20007f1e0ff */
[----:B------:R-:W-:Y:S01]  /*e390*/  LDSM.16.M88.4 R172, [R212+0x7080] ;  /* 0x00708000d4ac783b */ /* 0x000fe20000000200 */
[----:B------:R-:W-:Y:S01]  /*e3a0*/  IADD3 R6, R226, 0x20, RZ ;  /* 0x00000020e2067810 */ /* 0x000fe20007ffe0ff */
[----:B------:R-:W-:Y:S02]  /*e3b0*/  IMAD R5, R8, c[0x0][0x214], R5 ;  /* 0x0000850008057a24 */ /* 0x000fe400078e0205 */
[----:B------:R-:W-:Y:S01]  /*e3c0*/  LDSM.16.M88.4 R168, [R213] ;  /* 0x00000000d5a8783b */ /* 0x000fe20000000200 */
[----:B------:R-:W-:Y:S01]  /*e3d0*/  SHF.R.S32.HI R6, RZ, 0x1f, R6 ;  /* 0x0000001fff067819 */ /* 0x000fe20000011406 */
[----:B------:R-:W-:Y:S01]  /*e3e0*/  IMAD.IADD R5, R7, 0x1, R5 ;  /* 0x0000000107057824 */ /* 0x000fe200078e0205 */
[----:B------:R-:W-:Y:S01]  /*e3f0*/  IADD3 R7, R226, 0x20, RZ ;  /* 0x00000020e2077810 */ /* 0x000fe20007ffe0ff */
[----:B------:R-:W-:Y:S03]  /*e400*/  LDSM.16.M88.4 R176, [R221] ;  /* 0x00000000ddb0783b */ /* 0x000fe60000000200 */
[----:B------:R-:W-:Y:S01]  /*e410*/  IADD3.X R3, R5, R3, R4, P0, !PT ;  /* 0x0000000305037210 */ /* 0x000fe200007fe404 */
[----:B------:R-:W-:Y:S01]  /*e420*/  LDSM.16.M88.4 R180, [R220] ;  /* 0x00000000dcb4783b */ /* 0x000fe20000000200 */
[----:B------:R-:W-:Y:S02]  /*e430*/  LEA R10, P0, R0, c[0x0][0x1f8], 0x1 ;  /* 0x00007e00000a7a11 */ /* 0x000fe400078008ff */
[----:B------:R-:W-:Y:S02]  /*e440*/  IADD3 R5, R226, 0x40, RZ ;  /* 0x00000040e2057810 */ /* 0x000fe40007ffe0ff */
[----:B------:R-:W-:Y:S02]  /*e450*/  LEA.HI.X R3, R0, c[0x0][0x1fc], R3, 0x1, P0 ;  /* 0x00007f0000037a11 */ /* 0x000fe400000f0c03 */
[----:B------:R-:W-:Y:S01]  /*e460*/  LEA.HI R6, R6, R7, RZ, 0x3 ;  /* 0x0000000706067211 */ /* 0x000fe200078f18ff */
[----:B------:R-:W1:Y:S01]  /*e470*/  SHFL.IDX PT, R0, R10, RZ, 0x1c1f ;  /* 0x001c1fff0a007589 */ /* 0x000e6200000e0000 */
[----:B------:R-:W-:Y:S02]  /*e480*/  SHF.R.S32.HI R5, RZ, 0x1f, R5 ;  /* 0x0000001fff057819 */ /* 0x000fe40000011405 */
[----:B------:R-:W-:Y:S01]  /*e490*/  LOP3.LUT R6, R6, 0xfffffff8, RZ, 0xc0, !PT ;  /* 0xfffffff806067812 */ /* 0x000fe200078ec0ff */
[----:B------:R-:W4:Y:S01]  /*e4a0*/  SHFL.IDX PT, R2, R3, RZ, 0x1c1f ;  /* 0x001c1fff03027589 */ /* 0x000f2200000e0000 */
[----:B------:R-:W-:Y:S03]  /*e4b0*/  LEA.HI R5, R5, R11, RZ, 0x3 ;  /* 0x0000000b05057211 */ /* 0x000fe600078f18ff */
[----:B------:R-:W-:Y:S01]  /*e4c0*/  IMAD.SHL.U32 R100, R6, 0x2, RZ ;  /* 0x0000000206647824 */ /* 0x000fe200078e00ff */
[----:B------:R-:W-:Y:S01]  /*e4d0*/  LOP3.LUT R5, R5, 0xfffffff8, RZ, 0xc0, !PT ;  /* 0xfffffff805057812 */ /* 0x000fe200078ec0ff */
[----:B------:R-:W5:Y:S04]  /*e4e0*/  S2R R11, SR_TID.X ;  /* 0x00000000000b7919 */ /* 0x000f680000002100 */
[----:B------:R-:W-:Y:S01]  /*e4f0*/  IMAD.SHL.U32 R102, R5, 0x2, RZ ;  /* 0x0000000205667824 */ /* 0x000fe200078e00ff */
[----:B-1----:R-:W-:Y:S05]  /*e500*/  IADD3 R8, P0, R0, R252, RZ ;  /* 0x000000fc00087210 */ /* 0x002fea0007f1e0ff */
[----:B----4-:R-:W-:Y:S05]  /*e510*/  IMAD.X R9, R2, 0x1, R228, P0 ;  /* 0x0000000102097824 */ /* 0x010fea00000e06e4 */
[----:B------:R-:W-:Y:S01]  /*e520*/  @!PT LDS RZ, [RZ] ;  /* 0x00000000fffff984 */ /* 0x000fe20000000800 */
[----:B------:R1:W-:Y:S01]  /*e530*/  LDGSTS.E.BYPASS.LTC128B.128 [R222+0x1880], [R8.64], !P1 ;  /* 0x0188000008de7fae */ /* 0x0003e2000c901d46 */
[----:B-----5:R-:W-:Y:S02]  /*e540*/  ISETP.GT.AND P1, PT, R11, 0x3f, PT ;  /* 0x0000003f0b00780c */ /* 0x020fe40003f24270 */
        /* <DEDUP_REMOVED lines=14> */
[----:B-1----:R1:W2:Y:S04]  /*e630*/  SHFL.IDX PT, R4, R3, 0x1, 0x1c1f ;  /* 0x003c1f0003047f89 */ /* 0x0022a800000e0000 */
[----:B------:R1:W3:Y:S02]  /*e640*/  SHFL.IDX PT, R0, R10, 0x1, 0x1c1f ;  /* 0x003c1f000a007f89 */ /* 0x0002e400000e0000 */
.L_x_387:
[C---:B-1----:R-:W-:Y:S02]  /*e650*/  IADD3 R10, R226.reuse, 0x20, RZ ;  /* 0x00000020e20a7810 */ /* 0x042fe40007ffe0ff */
[----:B------:R-:W-:Y:S02]  /*e660*/  ISETP.GE.AND P3, PT, R226, c[0x0][0x1d4], PT ;  /* 0x00007500e2007a0c */ /* 0x000fe40003f66270 */
        /* <DEDUP_REMOVED lines=15> */
.L_x_347:
[----:B------:R-:W-:Y:S05]  /*e760*/  BSYNC B0 ;  /* 0x0000000000007941 */ /* 0x000fea0003800000 */
.L_x_346:
[----:B------:R-:W0:Y:S01]  /*e770*/  LDGDEPBAR ;  /* 0x00000000000079af */ /* 0x000e220000000000 */
[----:B------:R-:W-:Y:S01]  /*e780*/  WARPSYNC 0xffffffff ;  /* 0xffffffff00007948 */ /* 0x000fe20003800000 */
[-C--:B-1----:R-:W-:Y:S06]  /*e790*/  HMMA.16816.F32.BF16 R4, R48, R16.reuse, RZ ;  /* 0x000000103004723c */ /* 0x082fec00000418ff */
        /* <DEDUP_REMOVED lines=155> */
[----:B---3--:R-:W-:Y:S02]  /*f150*/  FMUL.FTZ R26, R50, c[0x0][0x320] ;  /* 0x0000c800321a7a20 */ /* 0x008fe40000410000 */
[----:B------:R-:W-:Y:S02]  /*f160*/  FMUL.FTZ R18, R51, c[0x0][0x320] ;  /* 0x0000c80033127a20 */ /* 0x000fe40000410000 */
[----:B------:R-:W-:Y:S02]  /*f170*/  FMUL.FTZ R22, R22, c[0x0][0x320] ;  /* 0x0000c80016167a20 */ /* 0x000fe40000410000 */
[----:B------:R-:W-:Y:S02]  /*f180*/  FMUL.FTZ R23, R23, c[0x0][0x320] ;  /* 0x0000c80017177a20 */ /* 0x000fe40000410000 */
[----:B------:R-:W-:Y:S01]  /*f190*/  FMUL.FTZ R24, R24, c[0x0][0x320] ;  /* 0x0000c80018187a20 */ /* 0x000fe20000410000 */
[----:B------:R2:W3:Y:S01]  /*f1a0*/  MUFU.TANH R161, R22 ;  /* 0x0000001600a17308 */ /* 0x0004e20000002400 */
        /* <DEDUP_REMOVED lines=39> */
[----:B------:R-:W1:Y:S01]  /*f420*/  S2R R233, SR_CTAID.Y ;  /* 0x0000000000e97919 */ /* 0x000e620000002600 */
[----:B---3--:R-:W-:Y:S01]  /*f430*/  ISETP.GT.AND P1, PT, R0, 0x2f, PT ;  /* 0x0000002f0000780c */ /* 0x008fe20003f24270 */
[----:B--2---:R-:W-:Y:S05]  /*f440*/  IMAD R2, R224, 0x30, R2 ;  /* 0x00000030e0027824 */ /* 0x004fea00078e0202 */
[----:B------:R-:W-:Y:S05]  /*f450*/  IADD3 R2, R2, -0x30, R0 ;  /* 0xffffffd002027810 */ /* 0x000fea0007ffe000 */
[----:B------:R-:W-:Y:S04]  /*f460*/  @P2 IMAD.HI.U32 R3, R2, c[0x0][0x2bc], RZ ;  /* 0x0000af0002032a27 */ /* 0x000fe800078e00ff */
[----:B------:R-:W-:Y:S01]  /*f470*/  IMAD.MOV.U32 R0, RZ, RZ, R2 ;  /* 0x000000ffff007224 */ /* 0x000fe200078e0002 */
[----:B------:R-:W-:Y:S04]  /*f480*/  @P2 SHF.R.U32.HI R0, RZ, c[0x0][0x2c0], R3 ;  /* 0x0000b000ff002a19 */ /* 0x000fe80000011603 */
[C---:B----4-:R-:W-:Y:S01]  /*f490*/  @!P1 IADD3 R3, P0, R0.reuse, R234, RZ ;  /* 0x000000ea00039210 */ /* 0x050fe20007f1e0ff */
[----:B-1----:R-:W-:Y:S03]  /*f4a0*/  IMAD.WIDE.U32 R234, R233, c[0x0][0x1e8], RZ ;  /* 0x00007a00e9ea7a25 */ /* 0x002fe600078e00ff */
[----:B-----5:R-:W-:Y:S01]  /*f4b0*/  @!P1 LEA.HI.X.SX32 R5, R0, R232, 0x1, P0 ;  /* 0x000000e800059211 */ /* 0x020fe200000f0eff */
[----:B------:R-:W-:Y:S01]  /*f4c0*/  IMAD.MOV R0, RZ, RZ, -R0 ;  /* 0x000000ffff007224 */ /* 0x000fe200078e0a00 */
[----:B------:R-:W1:Y:S01]  /*f4d0*/  S2R R232, SR_CTAID.Y ;  /* 0x0000000000e87919 */ /* 0x000e620000002600 */
[C---:B------:R-:W-:Y:S02]  /*f4e0*/  @!P1 LEA R4, P0, R3.reuse, c[0x0][0x2a0], 0x2 ;  /* 0x0000a80003049a11 */ /* 0x040fe400078010ff */
[----:B------:R-:W-:Y:S02]  /*f4f0*/  IMAD R225, R0, c[0x0][0x2b8], R2 ;  /* 0x0000ae0000e17a24 */ /* 0x000fe400078e0202 */
[----:B------:R-:W-:Y:S02]  /*f500*/  @!P1 LEA.HI.X R5, R3, c[0x0][0x2a4], R5, 0x2, P0 ;  /* 0x0000a90003059a11 */ /* 0x000fe400000f1405 */
[----:B------:R-:W-:Y:S01]  /*f510*/  IMAD.WIDE.U32 R2, R225, c[0x0][0x1e0], RZ ;  /* 0x00007800e1027a25 */ /* 0x000fe200078e00ff */
[----:B------:R-:W-:Y:S02]  /*f520*/  SHF.R.S32.HI R0, RZ, 0x1f, R225 ;  /* 0x0000001fff007819 */ /* 0x000fe400000114e1 */
[----:B------:R-:W2:Y:S01]  /*f530*/  @!P1 LDG.E R223, [R4.64] ;  /* 0x0000000604df9981 */ /* 0x000ea2000c1e1900 */
[----:B------:R-:W-:Y:S02]  /*f540*/  ISETP.GE.AND P1, PT, R227, 0x1, PT ;  /* 0x00000001e300780c */ /* 0x000fe40003f26270 */
[----:B------:R-:W-:Y:S04]  /*f550*/  IMAD R0, R0, c[0x0][0x1e0], RZ ;  /* 0x0000780000007a24 */ /* 0x000fe800078e02ff */
[----:B------:R-:W-:Y:S04]  /*f560*/  IMAD R0, R225, c[0x0][0x1e4], R0 ;  /* 0x00007900e1007a24 */ /* 0x000fe800078e0200 */
[----:B------:R-:W-:Y:S01]  /*f570*/  IMAD.IADD R3, R3, 0x1, R0 ;  /* 0x0000000103037824 */ /* 0x000fe200078e0200 */
[----:B-1----:R-:W-:Y:S05]  /*f580*/  SHF.R.S32.HI R232, RZ, 0x1f, R232 ;  /* 0x0000001fffe87819 */ /* 0x002fea00000114e8 */
[----:B------:R-:W-:Y:S04]  /*f590*/  IMAD R232, R232, c[0x0][0x1e8], RZ ;  /* 0x00007a00e8e87a24 */ /* 0x000fe800078e02ff */
[----:B------:R-:W-:Y:S01]  /*f5a0*/  IMAD R232, R233, c[0x0][0x1ec], R232 ;  /* 0x00007b00e9e87a24 */ /* 0x000fe200078e02e8 */
[----:B------:R-:W-:Y:S03]  /*f5b0*/  IADD3 R233, R226, 0x20, RZ ;  /* 0x00000020e2e97810 */ /* 0x000fe60007ffe0ff */
[----:B------:R-:W-:Y:S01]  /*f5c0*/  IMAD.IADD R232, R235, 0x1, R232 ;  /* 0x00000001ebe87824 */ /* 0x000fe200078e02e8 */
[----:B------:R-:W-:Y:S02]  /*f5d0*/  ISETP.GE.AND P4, PT, R233, c[0x0][0x1d4], PT ;  /* 0x00007500e9007a0c */ /* 0x000fe40003f86270 */
[----:B--2---:R-:W-:Y:S01]  /*f5e0*/  SHF.R.S32.HI R4, RZ, 0x1f, R223 ;  /* 0x0000001fff047819 */ /* 0x004fe200000114df */
        /* <DEDUP_REMOVED lines=33> */
.L_x_349:
        /* <DEDUP_REMOVED lines=12> */
[C---:B---3--:R-:W-:Y:S02]  /*f8c0*/  IADD3 R7, -R3.reuse, 0x1, R2 ;  /* 0x0000000103077810 */ /* 0x048fe40007ffe102 */
[----:B------:R-:W-:Y:S02]  /*f8d0*/  IADD3 R8, -R3, R2, RZ ;  /* 0x0000000203087210 */ /* 0x000fe40007ffe1ff */
[----:B------:R-:W-:Y:S04]  /*f8e0*/  IADD3 R7, -R230, R7, R229 ;  /* 0x00000007e6077210 */ /* 0x000fe80007ffe1e5 */
[C---:B------:R-:W-:Y:S02]  /*f8f0*/  IADD3 R6, R7.reuse, c[0x0][0x328], RZ ;  /* 0x0000ca0007067a10 */ /* 0x040fe40007ffe0ff */
[----:B------:R-:W-:Y:S04]  /*f900*/  IADD3 R7, R7, UR4, RZ ;  /* 0x0000000407077c10 */ /* 0x000fe8000fffe0ff */
[----:B-1----:R-:W-:Y:S01]  /*f910*/  IADD3 R0, R7, R4, RZ ;  /* 0x0000000407007210 */ /* 0x002fe20007ffe0ff */
        /* <DEDUP_REMOVED lines=15> */
.L_x_352:
[----:B------:R-:W-:Y:S04]  /*fa10*/  MOV R9, 0x1 ;  /* 0x0000000100097802 */ /* 0x000fe80000000f00 */
[----:B------:R-:W-:Y:S11]  /*fa20*/  ISETP.NE.AND P0, PT, R9, c[0x0][0x32c], PT ;  /* 0x0000cb0009007a0c */ /* 0x000ff60003f05270 */
[----:B------:R-:W-:Y:S02]  /*fa30*/  @!UPT UIADD3 URZ, URZ, URZ, URZ ;  /* 0x0000003f3f3ff290 */ /* 0x000fe4000fffe03f */
[----:B------:R-:W-:Y:S05]  /*fa40*/  @P0 IMAD.HI.U32 R9, R4, c[0x0][0x330], RZ ;  /* 0x0000cc0004090a27 */ /* 0x000fea00078e00ff */
[----:B------:R-:W-:Y:S02]  /*fa50*/  @P0 SHF.R.U32.HI R4, RZ, c[0x0][0x334], R9 ;  /* 0x0000cd00ff040a19 */ /* 0x000fe40000011609 */
.L_x_353:
[----:B------:R-:W-:Y:S05]  /*fa60*/  BSYNC B0 ;  /* 0x0000000000007941 */ /* 0x000fea0003800000 */
.L_x_351:
[----:B------:R-:W-:Y:S05]  /*fa70*/  IMAD R4, R4, c[0x0][0x32c], R8 ;  /* 0x0000cb0004047a24 */ /* 0x000fea00078e0208 */
[----:B------:R-:W-:Y:S02]  /*fa80*/  IADD3 R9, R4, c[0x0][0x32c], RZ ;  /* 0x0000cb0004097a10 */ /* 0x000fe40007ffe0ff */
[----:B------:R-:W-:Y:S02]  /*fa90*/  IMNMX R0, R0, R4, !PT ;  /* 0x0000000400007217 */ /* 0x000fe40007800200 */
[----:B------:R-:W-:Y:S02]  /*faa0*/  IMNMX R3, R3, R9, PT ;  /* 0x0000000903037217 */ /* 0x000fe40003800200 */
.L_x_350:
        /* <DEDUP_REMOVED lines=55> */
[----:B------:R-:W-:Y:S01]  /*fe20*/  ISETP.GE.AND P0, PT, R33, 0x1, PT ;  /* 0x000000012100780c */ /* 0x000fe20003f06270 */
[--C-:B-1----:R-:W-:Y:S02]  /*fe30*/  IMAD.IADD R2, R6, 0x1, R3.reuse ;  /* 0x0000000106027824 */ /* 0x102fe400078e0203 */
[----:B------:R-:W-:Y:S10]  /*fe40*/  IMAD.IADD R0, R7, 0x1, R3 ;  /* 0x0000000107007824 */ /* 0x000ff400078e0203 */
        /* <DEDUP_REMOVED lines=14> */
.L_x_356:
[----:B------:R-:W-:Y:S04]  /*ff30*/  MOV R14, 0x1 ;  /* 0x00000001000e7802 */ /* 0x000fe80000000f00 */
[----:B------:R-:W-:Y:S11]  /*ff40*/  ISETP.NE.AND P0, PT, R14, c[0x0][0x32c], PT ;  /* 0x0000cb000e007a0c */ /* 0x000ff60003f05270 */
[----:B------:R-:W-:Y:S02]  /*ff50*/  @!UPT UIADD3 URZ, URZ, URZ, URZ ;  /* 0x0000003f3f3ff290 */ /* 0x000fe4000fffe03f */
[----:B------:R-:W-:Y:S05]  /*ff60*/  @P0 IMAD.HI.U32 R14, R3, c[0x0][0x330], RZ ;  /* 0x0000cc00030e0a27 */ /* 0x000fea00078e00ff */
[----:B------:R-:W-:Y:S02]  /*ff70*/  @P0 SHF.R.U32.HI R3, RZ, c[0x0][0x334], R14 ;  /* 0x0000cd00ff030a19 */ /* 0x000fe4000001160e */
.L_x_357:
[----:B------:R-:W-:Y:S05]  /*ff80*/  BSYNC B0 ;  /* 0x0000000000007941 */ /* 0x000fea0003800000 */
.L_x_355:
[----:B------:R-:W-:Y:S05]  /*ff90*/  IMAD R3, R3, c[0x0][0x32c], R8 ;  /* 0x0000cb0003037a24 */ /* 0x000fea00078e0208 */
[----:B------:R-:W-:Y:S02]  /*ffa0*/  IADD3 R14, R3, c[0x0][0x32c], RZ ;  /* 0x0000cb00030e7a10 */ /* 0x000fe40007ffe0ff */
[----:B------:R-:W-:Y:S02]  /*ffb0*/  IMNMX R0, R0, R3, !PT ;  /* 0x0000000300007217 */ /* 0x000fe40007800200 */
[----:B------:R-:W-:Y:S02]  /*ffc0*/  IMNMX R2, R2, R14, PT ;  /* 0x0000000e02027217 */ /* 0x000fe40003800200 */
.L_x_354:
        /* <DEDUP_REMOVED lines=61> */
.L_x_360:
[----:B------:R-:W-:Y:S04]  /*103a0*/  MOV R14, 0x1 ;  /* 0x00000001000e7802 */ /* 0x000fe80000000f00 */
[----:B------:R-:W-:Y:S11]  /*103b0*/  ISETP.NE.AND P0, PT, R14, c[0x0][0x32c], PT ;  /* 0x0000cb000e007a0c */ /* 0x000ff60003f05270 */
[----:B------:R-:W-:Y:S02]  /*103c0*/  @!UPT UIADD3 URZ, URZ, URZ, URZ ;  /* 0x0000003f3f3ff290 */ /* 0x000fe4000fffe03f */
[----:B------:R-:W-:Y:S05]  /*103d0*/  @P0 IMAD.HI.U32 R14, R3, c[0x0][0x330], RZ ;  /* 0x0000cc00030e0a27 */ /* 0x000fea00078e00ff */
[----:B------:R-:W-:Y:S02]  /*103e0*/  @P0 SHF.R.U32.HI R3, RZ, c[0x0][0x334], R14 ;  /* 0x0000cd00ff030a19 */ /* 0x000fe4000001160e */
.L_x_361:
[----:B------:R-:W-:Y:S05]  /*103f0*/  BSYNC B0 ;  /* 0x0000000000007941 */ /* 0x000fea0003800000 */
.L_x_359:
[----:B------:R-:W-:Y:S05]  /*10400*/  IMAD R3, R3, c[0x0][0x32c], R8 ;  /* 0x0000cb0003037a24 */ /* 0x000fea00078e0208 */
[----:B------:R-:W-:Y:S02]  /*10410*/  IADD3 R14, R3, c[0x0][0x32c], RZ ;  /* 0x0000cb00030e7a10 */ /* 0x000fe40007ffe0ff */
[----:B------:R-:W-:Y:S02]  /*10420*/  IMNMX R0, R0, R3, !PT ;  /* 0x0000000300007217 */ /* 0x000fe40007800200 */
[----:B------:R-:W-:Y:S02]  /*10430*/  IMNMX R2, R2, R14, PT ;  /* 0x0000000e02027217 */ /* 0x000fe40003800200 */
.L_x_358:
        /* <DEDUP_REMOVED lines=61> */
.L_x_364:
[----:B------:R-:W-:Y:S04]  /*10810*/  MOV R5, 0x1 ;  /* 0x0000000100057802 */ /* 0x000fe80000000f00 */
[----:B------:R-:W-:Y:S11]  /*10820*/  ISETP.NE.AND P0, PT, R5, c[0x0][0x32c], PT ;  /* 0x0000cb0005007a0c */ /* 0x000ff60003f05270 */
[----:B------:R-:W-:Y:S02]  /*10830*/  @!UPT UIADD3 URZ, URZ, URZ, URZ ;  /* 0x0000003f3f3ff290 */ /* 0x000fe4000fffe03f */
[----:B------:R-:W-:Y:S05]  /*10840*/  @P0 IMAD.HI.U32 R5, R3, c[0x0][0x330], RZ ;  /* 0x0000cc0003050a27 */ /* 0x000fea00078e00ff */
[----:B------:R-:W-:Y:S02]  /*10850*/  @P0 SHF.R.U32.HI R3, RZ, c[0x0][0x334], R5 ;  /* 0x0000cd00ff030a19 */ /* 0x000fe40000011605 */
.L_x_365:
[----:B------:R-:W-:Y:S05]  /*10860*/  BSYNC B0 ;  /* 0x0000000000007941 */ /* 0x000fea0003800000 */
.L_x_363:
[----:B------:R-:W-:Y:S05]  /*10870*/  IMAD R8, R3, c[0x0][0x32c], R8 ;  /* 0x0000cb0003087a24 */ /* 0x000fea00078e0208 */
[----:B------:R-:W-:Y:S02]  /*10880*/  IADD3 R3, R8, c[0x0][0x32c], RZ ;  /* 0x0000cb0008037a10 */ /* 0x000fe40007ffe0ff */
[----:B------:R-:W-:Y:S02]  /*10890*/  IMNMX R0, R0, R8, !PT ;  /* 0x0000000800007217 */ /* 0x000fe40007800200 */
[----:B------:R-:W-:Y:S02]  /*108a0*/  IMNMX R2, R2, R3, PT ;  /* 0x0000000302027217 */ /* 0x000fe40003800200 */
.L_x_362:
[----:B------:R-:W-:Y:S01]  /*108b0*/  ISETP.GT.AND P0, PT, R0, RZ, !P1 ;  /* 0x000000ff0000720c */ /* 0x000fe20004f04270 */
[----:B------:R-:W-:Y:S01]  /*108c0*/  LDSM.16.MT88.4 R36, [R210+0x1880] ;  /* 0x00188000d224783b */ /* 0x000fe20000004200 */
        /* <DEDUP_REMOVED lines=30> */
[----:B------:R-:W-:Y:S02]  /*10ab0*/  MOV R191, R231 ;  /* 0x000000e700bf7202 */ /* 0x000fe40000000f00 */
        /* <DEDUP_REMOVED lines=20> */
[----:B------:R-:W-:Y:S02]  /*10c00*/  ISETP.GT.AND P0, PT, R0, 0x29, !P1 ;  /* 0x000000290000780c */ /* 0x000fe40004f04270 */
[----:B------:R-:W1:Y:S02]  /*10c10*/  SHFL.BFLY PT, R0, R106, 0x2, 0x1f ;  /* 0x0c401f006a007f89 */ /* 0x000e6400000e0000 */
[----:B------:R-:W-:Y:S04]  /*10c20*/  ISETP.LT.OR P0, PT, R2, 0x2a, P0 ;  /* 0x0000002a0200780c */ /* 0x000fe80000701670 */
[----:B------:R-:W-:Y:S02]  /*10c30*/  FSEL R109, R47, -INF , !P0 ;  /* 0xff8000002f6d7808 */ /* 0x000fe40004000000 */
[----:B-1----:R-:W-:Y:S05]  /*10c40*/  FMNMX.FTZ R106, R106, R0, !PT ;  /* 0x000000006a6a7209 */ /* 0x002fea0007810000 */
        /* <DEDUP_REMOVED lines=10> */
[--C-:B------:R-:W-:Y:S01]  /*10cf0*/  FFMA.FTZ R6, R24, c[0x0][0x2d0], -R110.reuse ;  /* 0x0000b40018067a23 */ /* 0x100fe2000001086e */
[----:B------:R-:W-:Y:S01]  /*10d00*/  FMNMX.FTZ R0, R48, R0, !PT ;  /* 0x0000000030007209 */ /* 0x000fe20007810000 */
[----:B------:R-:W-:Y:S02]  /*10d10*/  FFMA.FTZ R7, R23, c[0x0][0x2d0], -R110 ;  /* 0x0000b40017077a23 */ /* 0x000fe4000001086e */
[----:B------:R1:W-:Y:S01]  /*10d20*/  MUFU.EX2 R250, R6 ;  /* 0x0000000600fa7308 */ /* 0x0003e20000000800 */
[----:B------:R-:W-:Y:S04]  /*10d30*/  FMNMX.FTZ R0, R49, R0, !PT ;  /* 0x0000000031007209 */ /* 0x000fe80007810000 */
[----:B------:R-:W-:Y:S04]  /*10d40*/  FMNMX.FTZ R0, R168, R0, !PT ;  /* 0x00000000a8007209 */ /* 0x000fe80007810000 */
[----:B------:R-:W-:Y:S01]  /*10d50*/  FMNMX.FTZ R0, R170, R0, !PT ;  /* 0x00000000aa007209 */ /* 0x000fe20007810000 */
[----:B------:R-:W-:Y:S03]  /*10d60*/  MUFU.EX2 R249, R7 ;  /* 0x0000000700f97308 */ /* 0x000fe60000000800 */
[----:B------:R-:W-:Y:S04]  /*10d70*/  FMNMX.FTZ R0, R180, R0, !PT ;  /* 0x00000000b4007209 */ /* 0x000fe80007810000 */
[----:B------:R-:W-:Y:S04]  /*10d80*/  FMNMX.FTZ R0, R181, R0, !PT ;  /* 0x00000000b5007209 */ /* 0x000fe80007810000 */
[----:B------:R-:W-:Y:S04]  /*10d90*/  FMNMX.FTZ R0, R190, R0, !PT ;  /* 0x00000000be007209 */ /* 0x000fe80007810000 */
[----:B------:R-:W-:Y:S05]  /*10da0*/  FMNMX.FTZ R0, R192, R0, !PT ;  /* 0x00000000c0007209 */ /* 0x000fea0007810000 */
[----:B------:R-:W2:Y:S02]  /*10db0*/  SHFL.BFLY PT, R2, R0, 0x2, 0x1f ;  /* 0x0c401f0000027f89 */ /* 0x000ea400000e0000 */
[----:B--2---:R-:W-:Y:S06]  /*10dc0*/  FMNMX.FTZ R0, R0, R2, !PT ;  /* 0x0000000200007209 */ /* 0x004fec0007810000 */
[----:B------:R-:W2:Y:S02]  /*10dd0*/  SHFL.BFLY PT, R105, R0, 0x1, 0x1f ;  /* 0x0c201f0000697f89 */ /* 0x000ea400000e0000 */
[----:B--2---:R-:W-:Y:S02]  /*10de0*/  FMNMX.FTZ R105, R0, R105, !PT ;  /* 0x0000006900697209 */ /* 0x004fe40007810000 */
[----:B------:R-:W-:Y:S02]  /*10df0*/  FMNMX.FTZ R0, R14, R107, !PT ;  /* 0x0000006b0e007209 */ /* 0x000fe40007810000 */
[C---:B------:R-:W-:Y:S01]  /*10e00*/  FSETP.NEU.FTZ.AND P0, PT, R105.reuse, -INF , PT ;  /* 0xff8000006900780b */ /* 0x040fe20003f1d000 */
[C---:B------:R-:W-:Y:S01]  /*10e10*/  FMUL.FTZ R111, R105.reuse, c[0x0][0x2d0] ;  /* 0x0000b400696f7a20 */ /* 0x040fe20000410000 */
        /* <DEDUP_REMOVED lines=25> */
[----:B-1----:R-:W-:Y:S01]  /*10fb0*/  FFMA.FTZ R6, R17, c[0x0][0x2d0], -R164 ;  /* 0x0000b40011067a23 */ /* 0x002fe200000108a4 */
        /* <DEDUP_REMOVED lines=124> */
[C---:B------:R-:W-:Y:S02]  /*11780*/  FMUL.FTZ R86, R100.reuse, R86 ;  /* 0x0000005664567220 */ /* 0x040fe40000410000 */
[--C-:B-1----:R-:W-:Y:S02]  /*11790*/  FFMA.FTZ R2, R41, c[0x0][0x2d0], -R110.reuse ;  /* 0x0000b40029027a23 */ /* 0x102fe4000001086e */
[C---:B------:R-:W-:Y:S02]  /*117a0*/  FMUL.FTZ R41, R3.reuse, R149 ;  /* 0x0000009503297220 */ /* 0x040fe40000410000 */
[----:B------:R1:W3:Y:S01]  /*117b0*/  MUFU.EX2 R235, R2 ;  /* 0x0000000200eb7308 */ /* 0x0002e20000000800 */
[----:B------:R-:W-:Y:S02]  /*117c0*/  FMUL.FTZ R87, R100, R87 ;  /* 0x0000005764577220 */ /* 0x000fe40000410000 */
        /* <DEDUP_REMOVED lines=138> */
[C---:B------:R-:W-:Y:S01]  /*12070*/  HMMA.16816.F32.BF16 R64, R112.reuse, R118, R64 ;  /* 0x000000767040723c */ /* 0x040fe20000041840 */
[----:B------:R-:W-:Y:S07]  /*12080*/  ISETP.GT.AND P0, PT, R224, R196, PT ;  /* 0x000000c4e000720c */ /* 0x000fee0003f04270 */
[-C--:B-1----:R-:W-:Y:S01]  /*12090*/  HMMA.16816.F32.BF16 R68, R112, R124.reuse, R68 ;  /* 0x0000007c7044723c */ /* 0x082fe20000041844 */
[----:B------:R-:W1:Y:S07]  /*120a0*/  MUFU.EX2 R188, R110 ;  /* 0x0000006e00bc7308 */ /* 0x000e6e0000000800 */
[C---:B------:R-:W-:Y:S01]  /*120b0*/  HMMA.16816.F32.BF16 R72, R120.reuse, R124, R72 ;  /* 0x0000007c7848723c */ /* 0x040fe20000041848 */
[--C-:B--2---:R-:W-:Y:S07]  /*120c0*/  FFMA.FTZ R2, R190, c[0x0][0x2d0], -R111.reuse ;  /* 0x0000b400be027a23 */ /* 0x104fee000001086f */
[-C--:B------:R-:W-:Y:S01]  /*120d0*/  HMMA.16816.F32.BF16 R76, R120, R126.reuse, R76 ;  /* 0x0000007e784c723c */ /* 0x080fe2000004184c */
[----:B------:R-:W2:Y:S01]  /*120e0*/  LDL.LU R190, [R1+0x10] ;  /* 0x0000100001be7983 */ /* 0x000ea20000300800 */
[----:B------:R5:W-:Y:S02]  /*120f0*/  MUFU.EX2 R185, R2 ;  /* 0x0000000200b97308 */ /* 0x000be40000000800 */
[----:B------:R-:W-:Y:S02]  /*12100*/  FFMA.FTZ R111, R192, c[0x0][0x2d0], -R111 ;  /* 0x0000b400c06f7a23 */ /* 0x000fe4000001086f */
[----:B------:R-:W3:Y:S02]  /*12110*/  LDL.LU R192, [R1+0x8] ;  /* 0x0000080001c07983 */ /* 0x000ee40000300800 */
[C---:B------:R-:W-:Y:S01]  /*12120*/  HMMA.16816.F32.BF16 R80, R112.reuse, R126, R80 ;  /* 0x0000007e7050723c */ /* 0x040fe20000041850 */
[----:B-1----:R-:W-:Y:S03]  /*12130*/  F2FP.BF16.PACK_AB R110, R188, R191 ;  /* 0x000000bfbc6e723e */ /* 0x002fe600000010ff */
[----:B------:R-:W1:Y:S04]  /*12140*/  MUFU.EX2 R184, R111 ;  /* 0x0000006f00b87308 */ /* 0x000e680000000800 */
[-C--:B----4-:R-:W-:Y:S08]  /*12150*/  HMMA.16816.F32.BF16 R84, R112, R128.reuse, R84 ;  /* 0x000000807054723c */ /* 0x090ff00000041854 */
[C---:B------:R-:W-:Y:S01]  /*12160*/  HMMA.16816.F32.BF16 R88, R120.reuse, R128, R88 ;  /* 0x000000807858723c */ /* 0x040fe20000041858 */
[--C-:B-----5:R-:W-:Y:S02]  /*12170*/  FFMA.FTZ R2, R186, c[0x0][0x2d0], -R164.reuse ;  /* 0x0000b400ba027a23 */ /* 0x120fe400000108a4 */
[----:B------:R-:W4:Y:S05]  /*12180*/  LDL.LU R186, [R1+0xc] ;  /* 0x00000c0001ba7983 */ /* 0x000f2a0000300800 */
[-C--:B------:R-:W-:Y:S01]  /*12190*/  HMMA.16816.F32.BF16 R92, R120, R130.reuse, R92 ;  /* 0x00000082785c723c */ /* 0x080fe2000004185c */
[----:B------:R5:W-:Y:S03]  /*121a0*/  MUFU.EX2 R181, R2 ;  /* 0x0000000200b57308 */ /* 0x000be60000000800 */
[----:B-1----:R-:W-:Y:S04]  /*121b0*/  F2FP.BF16.PACK_AB R111, R184, R185 ;  /* 0x000000b9b86f723e */ /* 0x002fe800000010ff */
[----:B------:R-:W-:Y:S01]  /*121c0*/  HMMA.16816.F32.BF16 R96, R112, R130, R96 ;  /* 0x000000827060723c */ /* 0x000fe20000041860 */
[--C-:B-----5:R-:W-:Y:S04]  /*121d0*/  FFMA.FTZ R2, R189, c[0x0][0x2d0], -R164.reuse ;  /* 0x0000b400bd027a23 */ /* 0x120fe800000108a4 */
        /* <DEDUP_REMOVED lines=32> */
[----:B--2---:R-:W-:Y:S07]  /*123e0*/  FFMA.FTZ R3, R3, R190, R240 ;  /* 0x000000be03037223 */ /* 0x004fee00000100f0 */
[-C--:B-1----:R-:W-:Y:S01]  /*123f0*/  HMMA.16816.F32.BF16 R52, R108, R164.reuse, R52 ;  /* 0x000000a46c34723c */ /* 0x082fe20000041834 */
[----:B---3--:R-:W-:Y:S03]  /*12400*/  FFMA.FTZ R100, R100, R192, R244 ;  /* 0x000000c064647223 */ /* 0x008fe600000100f4 */
[----:B------:R-:W-:Y:S02]  /*12410*/  FADD.FTZ R3, R241, R3 ;  /* 0x00000003f1037221 */ /* 0x000fe40000010000 */
[----:B------:R-:W-:Y:S02]  /*12420*/  FADD.FTZ R100, R245, R100 ;  /* 0x00000064f5647221 */ /* 0x000fe40000010000 */
        /* <DEDUP_REMOVED lines=21> */
[-C--:B------:R-:W-:Y:S01]  /*12580*/  MOV R100, R102.reuse ;  /* 0x0000006600647202 */ /* 0x080fe20000000f00 */
[----:B------:R-:W-:Y:S02]  /*12590*/  FADD.FTZ R9, R236, R9 ;  /* 0x00000009ec097221 */ /* 0x000fe40000010000 */
[----:B------:R-:W-:Y:S01]  /*125a0*/  FADD.FTZ R10, R234, R2 ;  /* 0x00000002ea0a7221 */ /* 0x000fe20000010000 */
[-C--:B------:R-:W-:Y:S01]  /*125b0*/  HMMA.16816.F32.BF16 R76, R160, R170.reuse, R76 ;  /* 0x000000aaa04c723c */ /* 0x080fe2000004184c */
[----:B------:R-:W-:Y:S03]  /*125c0*/  FADD.FTZ R2, R235, R9 ;  /* 0x00000009eb027221 */ /* 0x000fe60000010000 */
[----:B------:R-:W-:Y:S02]  /*125d0*/  FADD.FTZ R0, R233, R10 ;  /* 0x0000000ae9007221 */ /* 0x000fe40000010000 */
[----:B------:R-:W-:Y:S02]  /*125e0*/  FADD.FTZ R9, R204, R8 ;  /* 0x00000008cc097221 */ /* 0x000fe40000010000 */
[----:B------:R-:W-:Y:S01]  /*125f0*/  FADD.FTZ R10, R232, R2 ;  /* 0x00000002e80a7221 */ /* 0x000fe20000010000 */
[C---:B------:R-:W-:Y:S03]  /*12600*/  HMMA.16816.F32.BF16 R80, R108.reuse, R170, R80 ;  /* 0x000000aa6c50723c */ /* 0x040fe60000041850 */
[----:B------:R-:W-:Y:S02]  /*12610*/  FADD.FTZ R8, R207, R0 ;  /* 0x00000000cf087221 */ /* 0x000fe40000010000 */
[----:B------:R-:W-:Y:S02]  /*12620*/  FADD.FTZ R2, R203, R9 ;  /* 0x00000009cb027221 */ /* 0x000fe40000010000 */
[----:B------:R-:W-:Y:S01]  /*12630*/  FADD.FTZ R0, R231, R10 ;  /* 0x0000000ae7007221 */ /* 0x000fe20000010000 */
[-C--:B------:R-:W-:Y:S01]  /*12640*/  HMMA.16816.F32.BF16 R84, R108, R4.reuse, R84 ;  /* 0x000000046c54723c */ /* 0x080fe20000041854 */
[----:B------:R-:W-:Y:S04]  /*12650*/  FADD.FTZ R3, R174, R3 ;  /* 0x00000003ae037221 */ /* 0x000fe80000010000 */
[----:B------:R-:W-:Y:S03]  /*12660*/  FADD.FTZ R3, R175, R3 ;  /* 0x00000003af037221 */ /* 0x000fe60000010000 */
        /* <DEDUP_REMOVED lines=31> */
.L_x_345:
[----:B------:R-:W2:Y:S04]  /*12860*/  LDL.LU R0, [R1+0xc] ;  /* 0x00000c0001007983 */ /* 0x000ea80000300800 */
[----:B-1----:R-:W3:Y:S04]  /*12870*/  LDL.LU R3, [R1+0x8] ;  /* 0x0000080001037983 */ /* 0x002ee80000300800 */
[----:B------:R-:W4:Y:S04]  /*12880*/  LDL.LU R4, [R1+0x10] ;  /* 0x0000100001047983 */ /* 0x000f280000300800 */
[----:B------:R-:W5:Y:S01]  /*12890*/  LDL.LU R2, [R1+0x14] ;  /* 0x0000140001027983 */ /* 0x000f620000300800 */
[----:B------:R-:W-:-:S02]  /*128a0*/  MOV R50, 0xff800000 ;  /* 0xff80000000327802 */ /* 0x000fc40000000f00 */
        /* <DEDUP_REMOVED lines=23> */
[----:B------:R-:W-:-:S05]  /*12a20*/  FSETP.NE.FTZ.AND P1, PT, R6, RZ, PT ;  /* 0x000000ff0600720b */ /* 0x000fca0003f35000 */
[----:B------:R-:W1:Y:S01]  /*12a30*/  @P3 MUFU.RCP R0, R10 ;  /* 0x0000000a00003308 */ /* 0x000e620000001000 */
[----:B------:R-:W-:-:S07]  /*12a40*/  FSETP.NE.FTZ.AND P0, PT, R5, RZ, PT ;  /* 0x000000ff0500720b */ /* 0x000fce0003f15000 */
[----:B------:R-:W-:Y:S06]  /*12a50*/  @P2 MUFU.RCP R3, R8 ;  /* 0x0000000800032308 */ /* 0x000fec0000001000 */
[----:B------:R-:W-:Y:S01]  /*12a60*/  @P0 MOV R7, 0x3f317218 ;  /* 0x3f31721800070802 */ /* 0x000fe20000000f00 */
[C---:B-1----:R-:W-:Y:S01]  /*12a70*/  FMUL.FTZ R112, R0.reuse, R112 ;  /* 0x0000007000707220 */ /* 0x042fe20000410000 */
[----:B------:R-:W1:Y:S01]  /*12a80*/  @P1 MUFU.RCP R2, R6 ;  /* 0x0000000600021308 */ /* 0x000e620000001000 */
        /* <DEDUP_REMOVED lines=15> */
[C---:B------:R-:W-:Y:S01]  /*12b80*/  FMUL.FTZ R28, R0.reuse, R53 ;  /* 0x00000035001c7220 */ /* 0x040fe20000410000 */
[----:B------:R-:W-:Y:S01]  /*12b90*/  MOV R53, 0xff800000 ;  /* 0xff80000000357802 */ /* 0x000fe20000000f00 */
        /* <DEDUP_REMOVED lines=10> */
[----:B------:R-:W-:Y:S01]  /*12c40*/  MOV R0, RZ ;  /* 0x000000ff00007202 */ /* 0x000fe20000000f00 */
[C---:B-1----:R-:W-:Y:S02]  /*12c50*/  FMUL.FTZ R47, R2.reuse, R116 ;  /* 0x00000074022f7220 */ /* 0x042fe40000410000 */
[C---:B------:R-:W-:Y:S02]  /*12c60*/  FMUL.FTZ R117, R2.reuse, R117 ;  /* 0x0000007502757220 */ /* 0x040fe40000410000 */
[C---:B------:R-:W-:Y:S01]  /*12c70*/  FMUL.FTZ R120, R2.reuse, R120 ;  /* 0x0000007802787220 */ /* 0x040fe20000410000 */
[----:B------:R-:W1:Y:S01]  /*12c80*/  @P0 MUFU.RCP R0, R5 ;  /* 0x0000000500000308 */ /* 0x000e620000001000 */
[----:B------:R-:W-:-:S02]  /*12c90*/  FMUL.FTZ R46, R2, R121 ;  /* 0x00000079022e7220 */ /* 0x000fc40000410000 */
[C---:B------:R-:W-:Y:S02]  /*12ca0*/  FMUL.FTZ R132, R2.reuse, R132 ;  /* 0x0000008402847220 */ /* 0x040fe40000410000 */
[C---:B------:R-:W-:Y:S02]  /*12cb0*/  FMUL.FTZ R39, R2.reuse, R133 ;  /* 0x0000008502277220 */ /* 0x040fe40000410000 */
[C---:B------:R-:W-:Y:S01]  /*12cc0*/  FMUL.FTZ R136, R2.reuse, R136 ;  /* 0x0000008802887220 */ /* 0x040fe20000410000 */
[----:B------:R-:W2:Y:S01]  /*12cd0*/  @P0 MUFU.LG2 R5, R5 ;  /* 0x0000000500050308 */ /* 0x000ea20000000c00 */
        /* <DEDUP_REMOVED lines=44> */
[C---:B-1----:R-:W-:Y:S02]  /*12fa0*/  FMUL.FTZ R118, R0.reuse, R118 ;  /* 0x0000007600767220 */ /* 0x042fe40000410000 */
        /* <DEDUP_REMOVED lines=24> */
[----:B------:R-:W-:Y:S02]  /*13130*/  @P2 FMUL.FTZ R4, R2, c[0x0][0x2d0] ;  /* 0x0000b40002042a20 */ /* 0x000fe40000410000 */
[----:B------:R-:W-:Y:S02]  /*13140*/  @P3 FMUL.FTZ R9, R3, c[0x0][0x2d0] ;  /* 0x0000b40003093a20 */ /* 0x000fe40000410000 */
[----:B------:R-:W-:Y:S02]  /*13150*/  @P1 FMUL.FTZ R2, R0, c[0x0][0x2d0] ;  /* 0x0000b40000021a20 */ /* 0x000fe40000410000 */
[----:B------:R-:W-:-:S02]  /*13160*/  @P3 FMUL.FTZ R10, R10, 0.69314718246459960938 ;  /* 0x3f3172180a0a3820 */ /* 0x000fc40000410000 */
[----:B------:R-:W-:Y:S02]  /*13170*/  @P2 FMUL.FTZ R8, R8, 0.69314718246459960938 ;  /* 0x3f31721808082820 */ /* 0x000fe40000410000 */
[----:B------:R-:W-:Y:S02]  /*13180*/  @P1 FMUL.FTZ R6, R6, 0.69314718246459960938 ;  /* 0x3f31721806061820 */ /* 0x000fe40000410000 */
[----:B--2---:R-:W-:Y:S02]  /*13190*/  @P0 FMUL.FTZ R3, R5, 0.69314718246459960938 ;  /* 0x3f31721805030820 */ /* 0x004fe40000410000 */
[----:B------:R-:W-:Y:S02]  /*131a0*/  @P0 FMUL.FTZ R0, R7, c[0x0][0x2d0] ;  /* 0x0000b40007000a20 */ /* 0x000fe40000410000 */
[----:B------:R-:W-:Y:S02]  /*131b0*/  @P3 FFMA.FTZ R50, R9, R106, R10 ;  /* 0x0000006a09323223 */ /* 0x000fe4000001000a */
[----:B------:R-:W-:-:S02]  /*131c0*/  @P2 FFMA.FTZ R51, R4, R105, R8 ;  /* 0x0000006904332223 */ /* 0x000fc40000010008 */
[----:B------:R-:W-:Y:S02]  /*131d0*/  @P1 FFMA.FTZ R53, R2, R104, R6 ;  /* 0x0000006802351223 */ /* 0x000fe40000010006 */
[----:B------:R-:W-:Y:S02]  /*131e0*/  @P0 FFMA.FTZ R55, R0, R100, R3 ;  /* 0x0000006400370223 */ /* 0x000fe40000010003 */
.L_x_281:
[----:B-1----:R-:W-:Y:S05]  /*131f0*/  @P4 BRA `(.L_x_367) ;  /* 0x0000176000004947 */ /* 0x002fea0003800000 */
[----:B------:R-:W2:Y:S01]  /*13200*/  LDL R65, [R1+0x44] ;  /* 0x0000440001417983 */ /* 0x000ea20000100800 */
[----:B------:R-:W-:Y:S02]  /*13210*/  F2FP.BF16.PACK_AB R28, R28, R13 ;  /* 0x0000000d1c1c723e */ /* 0x000fe400000010ff */
[----:B------:R-:W-:Y:S01]  /*13220*/  F2FP.BF16.PACK_AB R45, R45, R112 ;  /* 0x000000702d2d723e */ /* 0x000fe200000010ff */
[----:B------:R-:W1:Y:S01]  /*13230*/  S2R R61, SR_TID.X ;  /* 0x00000000003d7919 */ /* 0x000e620000002100 */
        /* <DEDUP_REMOVED lines=12> */
[----:B-1----:R-:W-:Y:S02]  /*13300*/  SHF.R.S32.HI R63, RZ, 0x1f, R61 ;  /* 0x0000001fff3f7819 */ /* 0x002fe4000001143d */
[----:B------:R-:W-:Y:S02]  /*13310*/  F2FP.BF16.PACK_AB R134, R135, R134 ;  /* 0x000000868786723e */ /* 0x000fe400000010ff */
[----:B------:R-:W-:-:S02]  /*13320*/  LEA.HI R3, R63, R61, RZ, 0x2 ;  /* 0x0000003d3f037211 */ /* 0x000fc400078f10ff */
[----:B------:R-:W-:Y:S02]  /*13330*/  LEA.HI R48, R63, R61, RZ, 0x5 ;  /* 0x0000003d3f307211 */ /* 0x000fe400078f28ff */
[--C-:B------:R-:W-:Y:S02]  /*13340*/  SHF.R.S32.HI R52, RZ, 0x2, R3.reuse ;  /* 0x00000002ff347819 */ /* 0x100fe40000011403 */
[----:B------:R-:W-:Y:S02]  /*13350*/  SHF.R.S32.HI R0, RZ, 0x1f, R3 ;  /* 0x0000001fff007819 */ /* 0x000fe40000011403 */
[----:B------:R-:W-:Y:S02]  /*13360*/  LOP3.LUT R3, R3, 0xfffffffc, RZ, 0xc0, !PT ;  /* 0xfffffffc03037812 */ /* 0x000fe400078ec0ff */
[----:B------:R-:W-:Y:S02]  /*13370*/  LEA.HI R0, R0, R52, RZ, 0x3 ;  /* 0x0000003400007211 */ /* 0x000fe400078f18ff */
[----:B------:R-:W-:Y:S01]  /*13380*/  SHF.R.S32.HI R49, RZ, 0x5, R48 ;  /* 0x00000005ff317819 */ /* 0x000fe20000011430 */
[----:B------:R-:W-:Y:S01]  /*13390*/  IMAD.IADD R29, R61, 0x1, -R3 ;  /* 0x000000013d1d7824 */ /* 0x000fe200078e0a03 */
[----:B------:R-:W-:-:S02]  /*133a0*/  LOP3.LUT R0, R0, 0xfffffff8, RZ, 0xc0, !PT ;  /* 0xfffffff800007812 */ /* 0x000fc400078ec0ff */
[----:B------:R-:W-:Y:S02]  /*133b0*/  F2FP.BF16.PACK_AB R36, R36, R136 ;  /* 0x000000882424723e */ /* 0x000fe400000010ff */
[----:B------:R-:W-:Y:S01]  /*133c0*/  F2FP.BF16.PACK_AB R138, R139, R138 ;  /* 0x0000008a8b8a723e */ /* 0x000fe200000010ff */
[----:B------:R-:W-:Y:S01]  /*133d0*/  IMAD.IADD R2, R52, 0x1, -R0 ;  /* 0x0000000134027824 */ /* 0x000fe200078e0a00 */
[----:B------:R-:W-:Y:S02]  /*133e0*/  F2FP.BF16.PACK_AB R35, R35, R144 ;  /* 0x000000902323723e */ /* 0x000fe400000010ff */
[----:B------:R-:W-:Y:S02]  /*133f0*/  F2FP.BF16.PACK_AB R34, R34, R146 ;  /* 0x000000922222723e */ /* 0x000fe400000010ff */
[----:B------:R-:W-:Y:S02]  /*13400*/  LEA.HI R0, R2, R2, RZ, 0x1 ;  /* 0x0000000202007211 */ /* 0x000fe400078f08ff */
[----:B------:R-:W-:-:S02]  /*13410*/  F2FP.BF16.PACK_AB R32, R32, R156 ;  /* 0x0000009c2020723e */ /* 0x000fc400000010ff */
        /* <DEDUP_REMOVED lines=116> */
.L_x_368:
        /* <DEDUP_REMOVED lines=8> */
[----:B------:R-:W-:Y:S01]  /*13be0*/  IMAD R12, R29, 0x20, R52 ;  /* 0x000000201d0c7824 */ /* 0x000fe200078e0234 */
        /* <DEDUP_REMOVED lines=8> */
[----:B------:R-:W-:-:S02]  /*13c70*/  IADD3 R6, R29, -R5, RZ ;  /* 0x800000051d067210 */ /* 0x000fc40007ffe0ff */
[----:B------:R-:W-:Y:S01]  /*13c80*/  LOP3.LUT R5, R0, 0xffffffc0, RZ, 0xc0, !PT ;  /* 0xffffffc000057812 */ /* 0x000fe200078ec0ff */
[----:B------:R-:W-:Y:S01]  /*13c90*/  IMAD.IADD R0, R49, 0x1, -R4 ;  /* 0x0000000131007824 */ /* 0x000fe200078e0a04 */
        /* <DEDUP_REMOVED lines=15> */
[----:B------:R-:W-:Y:S02]  /*13d90*/  IMAD R9, R11, c[0x0][0x490], RZ ;  /* 0x000124000b097a24 */ /* 0x000fe400078e02ff */
[----:B------:R-:W-:Y:S01]  /*13da0*/  IMAD.IADD R3, R3, 0x1, R7 ;  /* 0x0000000103037824 */ /* 0x000fe200078e0207 */
        /* <DEDUP_REMOVED lines=114> */
.L_x_370:
[----:B---3--:R-:W-:Y:S05]  /*144d0*/  BSYNC B0 ;  /* 0x0000000000007941 */ /* 0x008fea0003800000 */
.L_x_369:
        /* <DEDUP_REMOVED lines=23> */
.L_x_372:
[----:B------:R-:W-:Y:S05]  /*14650*/  BSYNC B0 ;  /* 0x0000000000007941 */ /* 0x000fea0003800000 */
.L_x_371:
        /* <DEDUP_REMOVED lines=23> */
.L_x_374:
[----:B------:R-:W-:Y:S05]  /*147d0*/  BSYNC B0 ;  /* 0x0000000000007941 */ /* 0x000fea0003800000 */
.L_x_373:
        /* <DEDUP_REMOVED lines=24> */
.L_x_367:
        /* <DEDUP_REMOVED lines=19> */
.L_x_375:
[----:B-1----:R-:W1:Y:S01]  /*14a90*/  S2R R11, SR_TID.X ;  /* 0x00000000000b7919 */ /* 0x002e620000002100 */
[----:B------:R-:W-:Y:S01]  /*14aa0*/  SHF.R.S32.HI R0, RZ, 0x1f, R8 ;  /* 0x0000001fff007819 */ /* 0x000fe20000011408 */
[----:B------:R-:W-:Y:S01]  /*14ab0*/  BSSY B0, `(.L_x_376) ;  /* 0x0000029000007945 */ /* 0x000fe20003800000 */
[----:B------:R-:W-:Y:S01]  /*14ac0*/  SEL R9, R8, RZ, !P0 ;  /* 0x000000ff08097207 */ /* 0x000fe20004000000 */
[----:B------:R-:W2:Y:S01]  /*14ad0*/  S2R R2, SR_CTAID.Y ;  /* 0x0000000000027919 */ /* 0x000ea20000002600 */
[----:B------:R-:W-:-:S03]  /*14ae0*/  SEL R10, R0, RZ, !P0 ;  /* 0x000000ff000a7207 */ /* 0x000fc60004000000 */
[----:B------:R-:W3:Y:S01]  /*14af0*/  S2R R12, SR_CTAID.Y ;  /* 0x00000000000c7919 */ /* 0x000ee20000002600 */
[----:B-1----:R-:W-:Y:S02]  /*14b00*/  ISETP.GT.AND P1, PT, R11, 0x7f, PT ;  /* 0x0000007f0b00780c */ /* 0x002fe40003f24270 */
        /* <DEDUP_REMOVED lines=35> */
.L_x_377:
[----:B---3--:R-:W-:Y:S05]  /*14d40*/  BSYNC B0 ;  /* 0x0000000000007941 */ /* 0x008fea0003800000 */
.L_x_376:
        /* <DEDUP_REMOVED lines=64> */
.L_x_379:
[----:B------:R-:W-:Y:S05]  /*15150*/  BSYNC B0 ;  /* 0x0000000000007941 */ /* 0x000fea0003800000 */
.L_x_378:
        /* <DEDUP_REMOVED lines=21> */
.L_x_381:
[----:B------:R-:W-:Y:S05]  /*152b0*/  BSYNC B0 ;  /* 0x0000000000007941 */ /* 0x000fea0003800000 */
.L_x_380:
        /* <DEDUP_REMOVED lines=21> */
.L_x_383:
[----:B------:R-:W-:Y:S05]  /*15410*/  BSYNC B0 ;  /* 0x0000000000007941 */ /* 0x000fea0003800000 */
.L_x_382:
        /* <DEDUP_REMOVED lines=22> */
.L_x_290:
[----:B------:R-:W-:Y:S01]  /*15580*/  IMAD.MOV.U32 R3, RZ, RZ, R28 ;  /* 0x000000ffff037224 */ /* 0x000fe200078e001c */
[----:B------:R-:W-:Y:S02]  /*15590*/  MOV R7, 0x1 ;  /* 0x0000000100077802 */ /* 0x000fe40000000f00 */
[----:B------:R-:W-:Y:S02]  /*155a0*/  MOV R2, 0x155c0 ;  /* 0x000155c000027802 */ /* 0x000fe40000000f00 */
[----:B------:R-:W-:Y:S05]  /*155b0*/  CALL.REL.NOINC `($__internal_1_$__cuda_sm70_shflsync_idx_p) ;  /* 0x0000025000007944 */ /* 0x000fea0003c00000 */
[----:B------:R-:W-:Y:S01]  /*155c0*/  IMAD.MOV.U32 R6, RZ, RZ, R7 ;  /* 0x000000ffff067224 */ /* 0x000fe200078e0007 */
[----:B------:R-:W-:Y:S01]  /*155d0*/  MOV R3, R30 ;  /* 0x0000001e00037202 */ /* 0x000fe20000000f00 */
[----:B------:R-:W-:Y:S01]  /*155e0*/  IMAD.MOV.U32 R7, RZ, RZ, 0x1 ;  /* 0x00000001ff077424 */ /* 0x000fe200078e00ff */
[----:B------:R-:W-:Y:S02]  /*155f0*/  MOV R2, 0x15610 ;  /* 0x0001561000027802 */ /* 0x000fe40000000f00 */
[----:B------:R-:W-:Y:S05]  /*15600*/  CALL.REL.NOINC `($__internal_1_$__cuda_sm70_shflsync_idx_p) ;  /* 0x0000020000007944 */ /* 0x000fea0003c00000 */
[----:B------:R-:W-:Y:S01]  /*15610*/  MOV R2, R7 ;  /* 0x0000000700027202 */ /* 0x000fe20000000f00 */
[----:B------:R-:W-:Y:S05]  /*15620*/  BRA `(.L_x_384) ;  /* 0xfffecd4000007947 */ /* 0x000fea000383ffff */
.L_x_317:
[----:B-1----:R-:W-:Y:S02]  /*15630*/  MOV R7, 0x1 ;  /* 0x0000000100077802 */ /* 0x002fe40000000f00 */
[----:B------:R-:W-:Y:S02]  /*15640*/  MOV R2, 0x15660 ;  /* 0x0001566000027802 */ /* 0x000fe40000000f00 */
[----:B------:R-:W-:Y:S05]  /*15650*/  CALL.REL.NOINC `($__internal_1_$__cuda_sm70_shflsync_idx_p) ;  /* 0x000001b000007944 */ /* 0x000fea0003c00000 */
[----:B------:R-:W-:Y:S01]  /*15660*/  MOV R3, R10 ;  /* 0x0000000a00037202 */ /* 0x000fe20000000f00 */
[----:B------:R-:W-:Y:S01]  /*15670*/  IMAD.MOV.U32 R4, RZ, RZ, R7 ;  /* 0x000000ffff047224 */ /* 0x000fe200078e0007 */
[----:B------:R-:W-:Y:S01]  /*15680*/  MOV R2, 0x156b0 ;  /* 0x000156b000027802 */ /* 0x000fe20000000f00 */
[----:B------:R-:W-:Y:S02]  /*15690*/  IMAD.MOV.U32 R7, RZ, RZ, 0x1 ;  /* 0x00000001ff077424 */ /* 0x000fe400078e00ff */
[----:B------:R-:W-:Y:S05]  /*156a0*/  CALL.REL.NOINC `($__internal_1_$__cuda_sm70_shflsync_idx_p) ;  /* 0x0000016000007944 */ /* 0x000fea0003c00000 */
[----:B------:R-:W-:Y:S01]  /*156b0*/  MOV R0, R7 ;  /* 0x0000000700007202 */ /* 0x000fe20000000f00 */
[----:B------:R-:W-:-:S05]  /*156c0*/  BRA `(.L_x_385) ;  /* 0xffff118000007947 */ /* 0x000fca000383ffff */
.L_x_342:
        /* <DEDUP_REMOVED lines=10> */
.L_x_348:
        /* <DEDUP_REMOVED lines=10> */
        .weak           $__internal_1_$__cuda_sm70_shflsync_idx_p
        .type           $__internal_1_$__cuda_sm70_shflsync_idx_p,@function
        .size           $__internal_1_$__cuda_sm70_shflsync_idx_p,(.L_x_860 - $__internal_1_$__cuda_sm70_shflsync_idx_p)
$__internal_1_$__cuda_sm70_shflsync_idx_p:
[----:B------:R-:W-:Y:S02]  /*15810*/  MOV R25, 0xffffffff ;  /* 0xffffffff00197802 */ /* 0x000fe40000000f00 */
[----:B------:R-:W-:-:S02]  /*15820*/  MOV R24, 0x1c1f ;  /* 0x00001c1f00187802 */ /* 0x000fc40000000f00 */
[----:B------:R-:W-:Y:S04]  /*15830*/  WARPSYNC R25 ;  /* 0x0000001900007348 */ /* 0x000fe80003800000 */
[----:B------:R1:W2:Y:S02]  /*15840*/  SHFL.IDX PT, R7, R3, R7, R24 ;  /* 0x0000000703077389 */ /* 0x0002a400000e0018 */
[----:B-1----:R-:W-:-:S04]  /*15850*/  MOV R3, 0x0 ;  /* 0x0000000000037802 */ /* 0x002fc80000000f00 */
[----:B--2---:R-:W-:Y:S05]  /*15860*/  RET.REL.NODEC R2 `(_ZN7cutlass13device_kernelIN5flash19enable_sm80_to_sm89INS1_16FlashAttnFwdSm80INS1_25CollectiveMainloopFwdSm80ILi4ELi1ELb0EN4cute5tupleIJNS5_1CILi128EEENS7_ILi48EEENS7_ILi96EEEEEELi96ENS_10bfloat16_tEfNS_4arch4Sm80ELb0ELb1ELb1ELb1ELb1ELb0ELb1ELb0EEENS1_21CollectiveEpilogueFwdINS6_IJS8_SA_S9_EEENS6_IJNS7_ILi1EEESI_SI_EEESC_SE_Li128ELb1ELb1ELb0ELb0EEENS1_19SingleTileSchedulerILb1ELb0ELb1ELi128EEEEEEEEEvNT_6ParamsE) ;  /* 0xfffea79002007950 */ /* 0x004fea0003c3ffff */
.L_x_388:
        /* <DEDUP_REMOVED lines=9> */
.L_x_860:


//--------------------- .text._ZN7cutlass13device_kernelIN5flash19enable_sm80_to_sm89INS1_16FlashAttnFwdSm80INS1_25CollectiveMainloopFwdSm80ILi4ELi1ELb0EN4cute5tupleIJNS5_1CILi128EEENS7_ILi48EEENS7_ILi96EEEEEELi96ENS_10bfloat16_tEfNS_4arch4Sm80ELb0ELb1ELb1ELb1ELb1ELb1ELb1ELb0EEENS1_21CollectiveEpilogueFwdINS6_IJS8_SA_S9_EEENS6_IJNS7_ILi1EEESI_SI_EEESC_SE_Li128ELb1ELb1ELb0ELb0EEENS1_19SingleTileSchedulerILb1ELb0ELb1ELi128EEEEEEEEEvNT_6ParamsE --------------------------
	.section	.text._ZN7cutlass13device_kernelIN5flash19enable_sm80_to_sm89INS1_16FlashAttnFwdSm80INS1_25CollectiveMainloopFwdSm80ILi4ELi1ELb0EN4cute5tupleIJNS5_1CILi128EEENS7_ILi48EEENS7_ILi96EEEEEELi96ENS_10bfloat16_tEfNS_4arch4Sm80ELb0ELb1ELb1ELb1ELb1ELb1ELb1ELb0EEENS1_21CollectiveEpilogueFwdINS6_IJS8_SA_S9_EEENS6_IJNS7_ILi1EEESI_SI_EEESC_SE_Li128ELb1ELb1ELb0ELb0EEENS1_19SingleTileSchedulerILb1ELb0ELb1ELi128EEEEEEEEEvNT_6ParamsE,"ax",@progbits
	.sectioninfo	@"SHI_REGISTERS=255"
	.align	128
.text._ZN7cutlass13device_kernelIN5flash19enable_sm80_to_sm89INS1_16FlashAttnFwdSm80INS1_25CollectiveMainloopFwdSm80ILi4ELi1ELb0EN4cute5tupleIJNS5_1CILi128EEENS7_ILi48EEENS7_ILi96EEEEEELi96ENS_10bfloat16_tEfNS_4arch4Sm80ELb0ELb1ELb1ELb1ELb1ELb1ELb1ELb0EEENS1_21CollectiveEpilogueFwdINS6_IJS8_SA_S9_EEENS6_IJNS7_ILi1EEESI_SI_EEESC_SE_Li128ELb1ELb1ELb0ELb0EEENS1_19SingleTileSchedulerILb1ELb0ELb1ELi128EEEEEEEEEvNT_6ParamsE:
        .type           _ZN7cutlass13device_kernelIN5flash19enable_sm80_to_sm89INS1_16FlashAttnFwdSm80INS1_25CollectiveMainloopFwdSm80ILi4ELi1ELb0EN4cute5tupleIJNS5_1CILi128EEENS7_ILi48EEENS7_ILi96EEEEEELi96ENS_10bfloat16_tEfNS_4arch4Sm80ELb0ELb1ELb1ELb1ELb1ELb1ELb1ELb0EEENS1_21CollectiveEpilogueFwdINS6_IJS8_SA_S9_EEENS6_IJNS7_ILi1EEESI_SI_EEESC_SE_Li128ELb1ELb1ELb0ELb0EEENS1_19SingleTileSchedulerILb1ELb0ELb1ELi128EEEEEEEEEvNT_6ParamsE,@function
        .size           _ZN7cutlass13device_kernelIN5flash19enable_sm80_to_sm89INS1_16FlashAttnFwdSm80INS1_25CollectiveMainloopFwdSm80ILi4ELi1ELb0EN4cute5tupleIJNS5_1CILi128EEENS7_ILi48EEENS7_ILi96EEEEEELi96ENS_10bfloat16_tEfNS_4arch4Sm80ELb0ELb1ELb1ELb1ELb1ELb1ELb1ELb0EEENS1_21CollectiveEpilogueFwdINS6_IJS8_SA_S9_EEENS6_IJNS7_ILi1EEESI_SI_EEESC_SE_Li128ELb1ELb1ELb0ELb0EEENS1_19SingleTileSchedulerILb1ELb0ELb1ELi128EEEEEEEEEvNT_6ParamsE,(.L_x_862 - _ZN7cutlass13device_kernelIN5flash19enable_sm80_to_sm89INS1_16FlashAttnFwdSm80INS1_25CollectiveMainloopFwdSm80ILi4ELi1ELb0EN4cute5tupleIJNS5_1CILi128EEENS7_ILi48EEENS7_ILi96EEEEEELi96ENS_10bfloat16_tEfNS_4arch4Sm80ELb0ELb1ELb1ELb1ELb1ELb1ELb1ELb0EEENS1_21CollectiveEpilogueFwdINS6_IJS8_SA_S9_EEENS6_IJNS7_ILi1EEESI_SI_EEESC_SE_Li128ELb1ELb1ELb0ELb0EEENS1_19SingleTileSchedulerILb1ELb0ELb1ELi128EEEEEEEEEvNT_6ParamsE)
        .other          _ZN7cutlass13device_kernelIN5flash19enable_sm80_to_sm89INS1_16FlashAttnFwdSm80INS1_25CollectiveMainloopFwdSm80ILi4ELi1ELb0EN4cute5tupleIJNS5_1CILi128EEENS7_ILi48EEENS7_ILi96EEEEEELi96ENS_10bfloat16_tEfNS_4arch4Sm80ELb0ELb1ELb1ELb1ELb1ELb1ELb1ELb0EEENS1_21CollectiveEpilogueFwdINS6_IJS8_SA_S9_EEENS6_IJNS7_ILi1EEESI_SI_EEESC_SE_Li128ELb1ELb1ELb0ELb0EEENS1_19SingleTileSchedulerILb1ELb0ELb1ELi128EEEEEEEEEvNT_6ParamsE,@"STO_CUDA_ENTRY STV_DEFAULT"
_ZN7cutlass13device_kernelIN5flash19enable_sm80_to_sm89INS1_16FlashAttnFwdSm80INS1_25CollectiveMainloopFwdSm80ILi4ELi1ELb0EN4cute5tupleIJNS5_1CILi128EEENS7_ILi48EEENS7_ILi96EEEEEELi96ENS_10bfloat16_tEfNS_4arch4Sm80ELb0ELb1ELb1ELb1ELb1ELb1ELb1ELb0EEENS1_21CollectiveEpilogueFwdINS6_IJS8_SA_S9_EEENS6_IJNS7_ILi1EEESI_SI_EEESC_SE_Li128ELb1ELb1ELb0ELb0EEENS1_19SingleTileSchedulerILb1ELb0ELb1ELi128EEEEEEEEEvNT_6ParamsE:
        /* <DEDUP_REMOVED lines=17> */
.L_x_390:
        /* <DEDUP_REMOVED lines=8> */
.L_x_392:
[----:B------:R-:W-:-:S04]  /*0190*/  MOV R0, c[0x0][0x54c] ;  /* 0x0001530000007a02 */ /* 0x000fc80000000f00 */
.L_x_391:
[----:B------:R-:W-:Y:S01]  /*01a0*/  USHF.L.U32 UR4, UR4, 0x7, URZ ;  /* 0x0000000704047899 */ /* 0x000fe2000800063f */
[----:B-----5:R-:W-:-:S05]  /*01b0*/  IMAD R0, R0, c[0x0][0x548], RZ ;  /* 0x0001520000007a24 */ /* 0x020fca00078e02ff */
[----:B------:R-:W-:-:S04]  /*01c0*/  MOV R12, UR4 ;  /* 0x00000004000c7c02 */ /* 0x000fc80008000f00 */
[----:B------:R-:W-:-:S04]  /*01d0*/  ISETP.GE.AND P0, PT, R12, R0, PT ;  /* 0x000000000c00720c */ /* 0x000fc80003f06270 */
[----:B------:R-:W-:-:S05]  /*01e0*/  SEL R0, R5, 0xffffffff, !P0 ;  /* 0xffffffff05007807 */ /* 0x000fca0004000000 */
[----:B------:R2:W-:Y:S01]  /*01f0*/  STL [R1+0x48], R0 ;  /* 0x0000480001007387 */ /* 0x0005e20000100800 */
[----:B------:R-:W-:Y:S05]  /*0200*/  BRA `(.L_x_393) ;  /* 0x0000014000007947 */ /* 0x000fea0003800000 */
.L_x_389:
[----:B------:R-:W-:-:S04]  /*0210*/  ISETP.NE.U32.AND P0, PT, RZ, c[0x0][0x568], PT ;  /* 0x00015a00ff007a0c */ /* 0x000fc80003f05070 */
[----:B------:R-:W-:-:S13]  /*0220*/  ISETP.NE.AND.EX P0, PT, RZ, c[0x0][0x56c], PT, P0 ;  /* 0x00015b00ff007a0c */ /* 0x000fda0003f05300 */
[----:B------:R-:W-:Y:S05]  /*0230*/  @!P0 BRA `(.L_x_394) ;  /* 0x0000002000008947 */ /* 0x000fea0003800000 */
[----:B------:R1:W5:Y:S01]  /*0240*/  LDG.E R0, [R2.64] ;  /* 0x0000000c02007981 */ /* 0x000362000c1e1900 */
[----:B------:R-:W-:Y:S05]  /*0250*/  BRA `(.L_x_395) ;  /* 0x0000009000007947 */ /* 0x000fea0003800000 */
.L_x_394:
        /* <DEDUP_REMOVED lines=8> */
.L_x_396:
[----:B------:R-:W-:-:S04]  /*02e0*/  MOV R0, c[0x0][0x54c] ;  /* 0x0001530000007a02 */ /* 0x000fc80000000f00 */
.L_x_395:
[----:B------:R-:W-:Y:S01]  /*02f0*/  USHF.L.U32 UR4, UR4, 0x7, URZ ;  /* 0x0000000704047899 */ /* 0x000fe2000800063f */
[----:B-----5:R-:W-:-:S05]  /*0300*/  IMAD R0, R0, c[0x0][0x548], RZ ;  /* 0x0001520000007a24 */ /* 0x020fca00078e02ff */
[----:B------:R-:W-:-:S04]  /*0310*/  MOV R12, UR4 ;  /* 0x00000004000c7c02 */ /* 0x000fc80008000f00 */
[----:B------:R-:W-:-:S04]  /*0320*/  ISETP.GE.AND P0, PT, R12, R0, PT ;  /* 0x000000000c00720c */ /* 0x000fc80003f06270 */
[----:B------:R-:W-:-:S05]  /*0330*/  SEL R0, R5, 0xffffffff, !P0 ;  /* 0xffffffff05007807 */ /* 0x000fca0004000000 */
[----:B------:R2:W-:Y:S04]  /*0340*/  STL [R1+0x48], R0 ;  /* 0x0000480001007387 */ /* 0x0005e80000100800 */
.L_x_393:
[----:B------:R-:W3:Y:S02]  /*0350*/  LDL R23, [R1+0x48] ;  /* 0x0000480001177983 */ /* 0x000ee40000100800 */
[----:B---3--:R-:W-:-:S13]  /*0360*/  ISETP.GE.AND P0, PT, R23, RZ, PT ;  /* 0x000000ff1700720c */ /* 0x008fda0003f06270 */
[----:B------:R-:W-:Y:S05]  /*0370*/  @!P0 EXIT ;  /* 0x000000000000894d */ /* 0x000fea0003800000 */
[----:B------:R-:W-:Y:S01]  /*0380*/  ISETP.NE.U32.AND P0, PT, RZ, c[0x0][0x370], PT ;  /* 0x0000dc00ff007a0c */ /* 0x000fe20003f05070 */
[----:B--2---:R-:W-:Y:S01]  /*0390*/  IMAD.MOV.U32 R0, RZ, RZ, c[0x0][0x168] ;  /* 0x00005a00ff007624 */ /* 0x004fe200078e00ff */
[----:B------:R-:W-:Y:S01]  /*03a0*/  ISETP.NE.U32.AND P1, PT, RZ, c[0x0][0x360], PT ;  /* 0x0000d800ff007a0c */ /* 0x000fe20003f25070 */
[----:B------:R-:W-:Y:S01]  /*03b0*/  CS2R R16, SRZ ;  /* 0x0000000000107805 */ /* 0x000fe2000001ff00 */
[----:B------:R-:W-:Y:S01]  /*03c0*/  ISETP.NE.AND.EX P2, PT, RZ, c[0x0][0x374], PT, P0 ;  /* 0x0000dd00ff007a0c */ /* 0x000fe20003f45300 */
[----:B------:R-:W-:Y:S01]  /*03d0*/  IMAD.MOV.U32 R160, RZ, RZ, RZ ;  /* 0x000000ffffa07224 */ /* 0x000fe200078e00ff */
[----:B------:R-:W-:Y:S01]  /*03e0*/  ISETP.NE.AND.EX P0, PT, RZ, c[0x0][0x364], PT, P1 ;  /* 0x0000d900ff007a0c */ /* 0x000fe20003f05310 */
[----:B------:R-:W-:Y:S01]  /*03f0*/  IMAD.MOV.U32 R13, RZ, RZ, RZ ;  /* 0x000000ffff0d7224 */ /* 0x000fe200078e00ff */
[----:B------:R-:W-:Y:S01]  /*0400*/  ISETP.NE.U32.AND P1, PT, RZ, c[0x0][0x348], PT ;  /* 0x0000d200ff007a0c */ /* 0x000fe20003f25070 */
[----:B------:R-:W-:Y:S01]  /*0410*/  IMAD.WIDE R8, R23, R14, c[0x0][0x348] ;  /* 0x0000d20017087625 */ /* 0x000fe200078e020e */
[----:B------:R-:W-:-:S02]  /*0420*/  ISETP.NE.U32.AND P3, PT, RZ, c[0x0][0x350], PT ;  /* 0x0000d400ff007a0c */ /* 0x000fc40003f65070 */
[----:B------:R-:W-:Y:S01]  /*0430*/  ISETP.NE.U32.AND P4, PT, RZ, c[0x0][0x358], PT ;  /* 0x0000d600ff007a0c */ /* 0x000fe20003f85070 */
[CC--:B------:R-:W-:Y:S01]  /*0440*/  IMAD.WIDE R6, R23.reuse, R14.reuse, c[0x0][0x350] ;  /* 0x0000d40017067625 */ /* 0x0c0fe200078e020e */
[----:B------:R-:W-:Y:S02]  /*0450*/  ISETP.NE.AND.EX P1, PT, RZ, c[0x0][0x34c], PT, P1 ;  /* 0x0000d300ff007a0c */ /* 0x000fe40003f25310 */
[----:B------:R-:W-:Y:S01]  /*0460*/  ISETP.NE.AND.EX P3, PT, RZ, c[0x0][0x354], PT, P3 ;  /* 0x0000d500ff007a0c */ /* 0x000fe20003f65330 */
[----:B------:R-:W-:Y:S01]  /*0470*/  @P2 IMAD.WIDE R10, R23, R14, c[0x0][0x370] ;  /* 0x0000dc00170a2625 */ /* 0x000fe200078e020e */
[----:B------:R-:W-:-:S03]  /*0480*/  ISETP.NE.AND.EX P4, PT, RZ, c[0x0][0x35c], PT, P4 ;  /* 0x0000d700ff007a0c */ /* 0x000fc60003f85340 */
[CC--:B-1----:R-:W-:Y:S01]  /*0490*/  @P0 IMAD.WIDE R2, R23.reuse, R14.reuse, c[0x0][0x360] ;  /* 0x0000d80017020625 */ /* 0x0c2fe200078e020e */
[----:B------:R-:W2:Y:S03]  /*04a0*/  @P2 LDG.E R16, [R10.64] ;  /* 0x0000000c0a102981 */ /* 0x000ea6000c1e1900 */
[----:B------:R-:W-:Y:S01]  /*04b0*/  IMAD.WIDE R4, R23, R14, c[0x0][0x358] ;  /* 0x0000d60017047625 */ /* 0x000fe200078e020e */
[----:B------:R1:W3:Y:S04]  /*04c0*/  @P0 LDG.E R0, [R2.64] ;  /* 0x0000000c02000981 */ /* 0x0002e8000c1e1900 */
[----:B------:R4:W5:Y:S04]  /*04d0*/  @P1 LDG.E R160, [R8.64] ;  /* 0x0000000c08a01981 */ /* 0x000968000c1e1900 */
[----:B------:R4:W5:Y:S04]  /*04e0*/  @P3 LDG.E R17, [R6.64] ;  /* 0x0000000c06113981 */ /* 0x000968000c1e1900 */
[----:B------:R4:W5:Y:S04]  /*04f0*/  @P4 LDG.E R13, [R4.64] ;  /* 0x0000000c040d4981 */ /* 0x000968000c1e1900 */
[----:B------:R-:W4:Y:S01]  /*0500*/  S2R R26, SR_CTAID.Y ;  /* 0x00000000001a7919 */ /* 0x000f220000002600 */
[----:B------:R-:W-:-:S04]  /*0510*/  IMAD.MOV.U32 R15, RZ, RZ, c[0x0][0x2ac] ;  /* 0x0000ab00ff0f7624 */ /* 0x000fc800078e00ff */
[----:B------:R-:W-:Y:S01]  /*0520*/  IMAD R15, R15, c[0x0][0x1d0], RZ ;  /* 0x000074000f0f7a24 */ /* 0x000fe200078e02ff */
[----:B-1----:R-:W-:Y:S02]  /*0530*/  MOV R2, c[0x0][0x228] ;  /* 0x00008a0000027a02 */ /* 0x002fe40000000f00 */
[----:B----4-:R-:W-:Y:S01]  /*0540*/  SHF.R.S32.HI R31, RZ, 0x1f, R26 ;  /* 0x0000001fff1f7819 */ /* 0x010fe2000001141a */
[----:B---3--:R1:W-:Y:S04]  /*0550*/  STL [R1+0x18], R0 ;  /* 0x0000180001007387 */ /* 0x0083e80000100800 */
[----:B--2---:R1:W-:Y:S01]  /*0560*/  STL [R1+0x3c], R16 ;  /* 0x00003c1001007387 */ /* 0x0043e20000100800 */
[----:B------:R-:W-:Y:S01]  /*0570*/  MOV R10, R0 ;  /* 0x00000000000a7202 */ /* 0x000fe20000000f00 */
[----:B------:R-:W-:Y:S05]  /*0580*/  @P0 BRA `(.L_x_397) ;  /* 0x0000005000000947 */ /* 0x000fea0003800000 */
[----:B------:R-:W-:Y:S05]  /*0590*/  @!P1 BRA `(.L_x_397) ;  /* 0x0000004000009947 */ /* 0x000fea0003800000 */
[----:B-1----:R1:W2:Y:S04]  /*05a0*/  LDG.E R0, [R8.64] ;  /* 0x0000000c08007981 */ /* 0x0022a8000c1e1900 */
[----:B-1----:R-:W2:Y:S02]  /*05b0*/  LDG.E R8, [R8.64+0x4] ;  /* 0x0000040c08087981 */ /* 0x002ea4000c1e1900 */
[----:B--2---:R-:W-:-:S05]  /*05c0*/  IADD3 R10, -R0, R8, RZ ;  /* 0x00000008000a7210 */ /* 0x004fca0007ffe1ff */
[----:B------:R1:W-:Y:S02]  /*05d0*/  STL [R1+0x18], R10 ;  /* 0x0000180a01007387 */ /* 0x0003e40000100800 */
.L_x_397:
[----:B------:R-:W-:-:S04]  /*05e0*/  ISETP.NE.U32.AND P0, PT, RZ, c[0x0][0x368], PT ;  /* 0x0000da00ff007a0c */ /* 0x000fc80003f05070 */
[----:B------:R-:W-:-:S13]  /*05f0*/  ISETP.NE.AND.EX P0, PT, RZ, c[0x0][0x36c], PT, P0 ;  /* 0x0000db00ff007a0c */ /* 0x000fda0003f05300 */
[----:B------:R-:W-:Y:S05]  /*0600*/  @!P0 BRA `(.L_x_398) ;  /* 0x0000003000008947 */ /* 0x000fea0003800000 */
[----:B------:R-:W-:-:S05]  /*0610*/  IMAD.WIDE R6, R23, R14, c[0x0][0x368] ;  /* 0x0000da0017067625 */ /* 0x000fca00078e020e */
[----:B------:R2:W5:Y:S01]  /*0620*/  LDG.E R15, [R6.64] ;  /* 0x0000000c060f7981 */ /* 0x000562000c1e1900 */
[----:B------:R-:W-:Y:S05]  /*0630*/  BRA `(.L_x_399) ;  /* 0x0000004000007947 */ /* 0x000fea0003800000 */
.L_x_398:
[----:B------:R-:W-:Y:S05]  /*0640*/  @!P3 BRA `(.L_x_399) ;  /* 0x000000300000b947 */ /* 0x000fea0003800000 */
[----:B-1----:R1:W2:Y:S04]  /*0650*/  LDG.E R0, [R6.64] ;  /* 0x0000000c06007981 */ /* 0x0022a8000c1e1900 */
[----:B-1----:R-:W2:Y:S02]  /*0660*/  LDG.E R6, [R6.64+0x4] ;  /* 0x0000040c06067981 */ /* 0x002ea4000c1e1900 */
[----:B--2---:R-:W-:Y:S02]  /*0670*/  IADD3 R15, -R0, R6, RZ ;  /* 0x00000006000f7210 */ /* 0x004fe40007ffe1ff */
.L_x_399:
[----:B--2---:R2:W3:Y:S04]  /*0680*/  @P4 LDG.E R6, [R4.64] ;  /* 0x0000000c04064981 */ /* 0x0044e8000c1e1900 */
[----:B------:R2:W3:Y:S01]  /*0690*/  @P4 LDG.E R3, [R4.64+0x4] ;  /* 0x0000040c04034981 */ /* 0x0004e2000c1e1900 */
[----:B-1----:R-:W-:Y:S01]  /*06a0*/  IMAD.MOV.U32 R0, RZ, RZ, c[0x0][0x2c4] ;  /* 0x0000b100ff007624 */ /* 0x002fe200078e00ff */
[----:B------:R-:W-:Y:S01]  /*06b0*/  ISETP.NE.U32.AND P0, PT, RZ, c[0x0][0x378], PT ;  /* 0x0000de00ff007a0c */ /* 0x000fe20003f05070 */
[----:B-----5:R-:W-:-:S03]  /*06c0*/  IMAD.MOV.U32 R159, RZ, RZ, R15 ;  /* 0x000000ffff9f7224 */ /* 0x020fc600078e000f */
[----:B------:R-:W-:Y:S01]  /*06d0*/  ISETP.NE.AND P2, PT, R0, 0x1, PT ;  /* 0x000000010000780c */ /* 0x000fe20003f45270 */
[----:B------:R-:W-:Y:S01]  /*06e0*/  IMAD.MOV.U32 R196, RZ, RZ, R12 ;  /* 0x000000ffffc47224 */ /* 0x000fe200078e000c */
[----:B------:R-:W-:Y:S01]  /*06f0*/  ISETP.NE.AND.EX P0, PT, RZ, c[0x0][0x37c], PT, P0 ;  /* 0x0000df00ff007a0c */ /* 0x000fe20003f05300 */
[----:B------:R-:W-:Y:S01]  /*0700*/  IMAD.MOV.U32 R7, RZ, RZ, c[0x0][0x32c] ;  /* 0x0000cb00ff077624 */ /* 0x000fe200078e00ff */
[----:B------:R-:W-:-:S04]  /*0710*/  LOP3.LUT R157, R157, 0xffffefff, RZ, 0xc0, !PT ;  /* 0xffffefff9d9d7812 */ /* 0x000fc800078ec0ff */
[----:B------:R-:W-:-:S05]  /*0720*/  ISETP.GE.AND P1, PT, R7, 0x1, PT ;  /* 0x000000010700780c */ /* 0x000fca0003f26270 */
[----:B------:R-:W-:Y:S02]  /*0730*/  @P2 IADD3 R0, R196, 0x7f, RZ ;  /* 0x0000007fc4002810 */ /* 0x000fe40007ffe0ff */
[----:B------:R-:W-:Y:S01]  /*0740*/  @P2 LOP3.LUT R157, R157, 0x1000, RZ, 0xfc, !PT ;  /* 0x000010009d9d2812 */ /* 0x000fe200078efcff */
[----:B--2---:R-:W-:-:S03]  /*0750*/  @P0 IMAD.WIDE R4, R23, R14, c[0x0][0x378] ;  /* 0x0000de0017040625 */ /* 0x004fc600078e020e */
[----:B------:R-:W-:Y:S02]  /*0760*/  LOP3.LUT R157, R157, 0xfffffbff, RZ, 0xc0, !PT ;  /* 0xfffffbff9d9d7812 */ /* 0x000fe400078ec0ff */
[----:B------:R1:W5:Y:S02]  /*0770*/  @P0 LDG.E R159, [R4.64] ;  /* 0x0000000c049f0981 */ /* 0x000364000c1e1900 */
[----:B------:R-:W-:Y:S01]  /*0780*/  @P1 LOP3.LUT R157, R157, 0x400, RZ, 0xfc, !PT ;  /* 0x000004009d9d1812 */ /* 0x000fe200078efcff */
[----:B---3--:R-:W-:Y:S02]  /*0790*/  @P4 IMAD.IADD R2, R3, 0x1, -R6 ;  /* 0x0000000103024824 */ /* 0x008fe400078e0a06 */
[----:B------:R-:W-:Y:S02]  /*07a0*/  IMAD.IADD R6, R15, 0x1, -R16 ;  /* 0x000000010f067824 */ /* 0x000fe400078e0a10 */
[----:B------:R-:W-:Y:S01]  /*07b0*/  @P2 IMAD.HI.U32 R3, R0, c[0x0][0x2c8], RZ ;  /* 0x0000b20000032a27 */ /* 0x000fe200078e00ff */
[----:B------:R-:W-:-:S03]  /*07c0*/  IADD3 R0, R12, 0x7f, RZ ;  /* 0x0000007f0c007810 */ /* 0x000fc60007ffe0ff */
[----:B------:R-:W-:Y:S01]  /*07d0*/  IMAD.IADD R8, R6, 0x1, R2 ;  /* 0x0000000106087824 */ /* 0x000fe200078e0202 */
[----:B------:R-:W-:-:S04]  /*07e0*/  @P2 SHF.R.U32.HI R0, RZ, c[0x0][0x2cc], R3 ;  /* 0x0000b300ff002a19 */ /* 0x000fc80000011603 */
[----:B------:R2:W-:Y:S01]  /*07f0*/  STL [R1+0x14], R8 ;  /* 0x0000140801007387 */ /* 0x0005e20000100800 */
[----:B------:R-:W-:-:S05]  /*0800*/  IADD3 R154, R8, 0x1, -R10 ;  /* 0x00000001089a7810 */ /* 0x000fca0007ffe80a */
[----:B------:R-:W-:-:S05]  /*0810*/  IMAD.IADD R0, R154, 0x1, R0 ;  /* 0x000000019a007824 */ /* 0x000fca00078e0200 */
[----:B-1----:R-:W-:Y:S01]  /*0820*/  IADD3 R5, R0, c[0x0][0x328], RZ ;  /* 0x0000ca0000057a10 */ /* 0x002fe20007ffe0ff */
        /* <DEDUP_REMOVED lines=10> */
.L_x_401:
[----:B------:R-:W-:-:S13]  /*08d0*/  ISETP.NE.AND P0, PT, R7, 0x1, PT ;  /* 0x000000010700780c */ /* 0x000fda0003f05270 */
[----:B------:R-:W-:-:S05]  /*08e0*/  @P0 IMAD.HI.U32 R0, R3, c[0x0][0x330], RZ ;  /* 0x0000cc0003000a27 */ /* 0x000fca00078e00ff */
[----:B------:R-:W-:-:S05]  /*08f0*/  @P0 SHF.R.U32.HI R3, RZ, c[0x0][0x334], R0 ;  /* 0x0000cd00ff030a19 */ /* 0x000fca0000011600 */
.L_x_402:
[----:B------:R-:W-:-:S05]  /*0900*/  IMAD R3, R3, R7, c[0x0][0x32c] ;  /* 0x0000cb0003037624 */ /* 0x000fca00078e0207 */
[----:B------:R-:W-:Y:S02]  /*0910*/  IMNMX R5, R5, R3, PT ;  /* 0x0000000305057217 */ /* 0x000fe40003800200 */
.L_x_400:
[----:B------:R-:W-:Y:S01]  /*0920*/  IADD3 R3, R8, 0x2f, RZ ;  /* 0x0000002f08037810 */ /* 0x000fe20007ffe0ff */
[----:B------:R-:W-:-:S04]  /*0930*/  @P2 IMAD.HI.U32 R4, R196, c[0x0][0x2c8], RZ ;  /* 0x0000b200c4042a27 */ /* 0x000fc800078e00ff */
[----:B------:R-:W-:Y:S01]  /*0940*/  IMAD.MOV.U32 R0, RZ, RZ, R196 ;  /* 0x000000ffff007224 */ /* 0x000fe200078e00c4 */
[----:B------:R-:W-:Y:S01]  /*0950*/  @P2 SHF.R.U32.HI R0, RZ, c[0x0][0x2cc], R4 ;  /* 0x0000b300ff002a19 */ /* 0x000fe20000011604 */
[----:B------:R-:W-:-:S04]  /*0960*/  IMAD.HI R3, R3, 0x2aaaaaab, RZ ;  /* 0x2aaaaaab03037827 */ /* 0x000fc800078e02ff */
[----:B------:R-:W-:Y:S01]  /*0970*/  IMAD.IADD R248, R8, 0x1, -R10 ;  /* 0x0000000108f87824 */ /* 0x000fe200078e0a0a */
[----:B------:R-:W-:-:S03]  /*0980*/  SHF.R.U32.HI R4, RZ, 0x1f, R3 ;  /* 0x0000001fff047819 */ /* 0x000fc60000011603 */
[----:B------:R-:W-:Y:S01]  /*0990*/  IMAD.IADD R0, R248, 0x1, R0 ;  /* 0x00000001f8007824 */ /* 0x000fe200078e0200 */
[----:B------:R-:W-:-:S04]  /*09a0*/  LEA.HI.SX32 R155, R3, R4, 0x1d ;  /* 0x00000004039b7211 */ /* 0x000fc800078feaff */
[----:B------:R-:W-:Y:S01]  /*09b0*/  IADD3 R4, R0, -c[0x0][0x324], RZ ;  /* 0x8000c90000047a10 */ /* 0x000fe20007ffe0ff */
        /* <DEDUP_REMOVED lines=9> */
.L_x_404:
[----:B------:R-:W-:-:S13]  /*0a50*/  ISETP.NE.AND P0, PT, R7, 0x1, PT ;  /* 0x000000010700780c */ /* 0x000fda0003f05270 */
[----:B------:R-:W-:-:S05]  /*0a60*/  @P0 IMAD.HI.U32 R3, R0, c[0x0][0x330], RZ ;  /* 0x0000cc0000030a27 */ /* 0x000fca00078e00ff */
[----:B------:R-:W-:-:S05]  /*0a70*/  @P0 SHF.R.U32.HI R0, RZ, c[0x0][0x334], R3 ;  /* 0x0000cd00ff000a19 */ /* 0x000fca0000011603 */
.L_x_405:
[----:B------:R-:W-:-:S05]  /*0a80*/  IMAD R0, R0, c[0x0][0x32c], RZ ;  /* 0x0000cb0000007a24 */ /* 0x000fca00078e02ff */
[----:B------:R-:W-:-:S04]  /*0a90*/  IMNMX R4, R4, R0, !PT ;  /* 0x0000000004047217 */ /* 0x000fc80007800200 */
.L_x_403:
[----:B------:R-:W-:Y:S01]  /*0aa0*/  IADD3 R3, R5, 0x2f, RZ ;  /* 0x0000002f05037810 */ /* 0x000fe20007ffe0ff */
[----:B------:R-:W-:-:S04]  /*0ab0*/  IMAD.HI R0, R4, 0x2aaaaaab, RZ ;  /* 0x2aaaaaab04007827 */ /* 0x000fc800078e02ff */
[----:B------:R-:W-:Y:S01]  /*0ac0*/  IMAD.HI R4, R3, 0x2aaaaaab, RZ ;  /* 0x2aaaaaab03047827 */ /* 0x000fe200078e02ff */
[----:B------:R-:W-:-:S04]  /*0ad0*/  SHF.R.U32.HI R3, RZ, 0x1f, R0 ;  /* 0x0000001fff037819 */ /* 0x000fc80000011600 */
[----:B------:R-:W-:Y:S02]  /*0ae0*/  SHF.R.U32.HI R5, RZ, 0x1f, R4 ;  /* 0x0000001fff057819 */ /* 0x000fe40000011604 */
[----:B------:R-:W-:Y:S02]  /*0af0*/  LEA.HI.SX32 R0, R0, R3, 0x1d ;  /* 0x0000000300007211 */ /* 0x000fe400078feaff */
[----:B------:R-:W-:Y:S02]  /*0b00*/  LEA.HI.SX32 R4, R4, R5, 0x1d ;  /* 0x0000000504047211 */ /* 0x000fe400078feaff */
[----:B------:R-:W-:Y:S02]  /*0b10*/  IMNMX R3, RZ, R0, !PT ;  /* 0x00000000ff037217 */ /* 0x000fe40007800200 */
[----:B------:R-:W-:-:S03]  /*0b20*/  IMNMX R0, R4, R155, PT ;  /* 0x0000009b04007217 */ /* 0x000fc60003800200 */
[--C-:B------:R-:W-:Y:S02]  /*0b30*/  IMAD R3, R3, 0x30, -R6.reuse ;  /* 0x0000003003037824 */ /* 0x100fe400078e0a06 */
[----:B------:R-:W-:-:S03]  /*0b40*/  IMAD R0, R0, 0x30, -R6 ;  /* 0x0000003000007824 */ /* 0x000fc600078e0a06 */
[----:B------:R-:W-:Y:S02]  /*0b50*/  IMNMX R3, RZ, R3, !PT ;  /* 0x00000003ff037217 */ /* 0x000fe40007800200 */
[----:B------:R-:W-:-:S03]  /*0b60*/  IMNMX R0, R0, R2, PT ;  /* 0x0000000200007217 */ /* 0x000fc60003800200 */
[----:B------:R-:W-:Y:S01]  /*0b70*/  IMAD.WIDE.U32 R4, R3, -0x55555555, RZ ;  /* 0xaaaaaaab03047825 */ /* 0x000fe200078e00ff */
[----:B------:R-:W-:-:S04]  /*0b80*/  ISETP.GT.AND P0, PT, R0, R3, PT ;  /* 0x000000030000720c */ /* 0x000fc80003f04270 */
[----:B------:R-:W-:-:S05]  /*0b90*/  SHF.R.U32.HI R150, RZ, 0x5, R5 ;  /* 0x00000005ff967819 */ /* 0x000fca0000011605 */
[----:B------:R-:W-:-:S04]  /*0ba0*/  IMAD.MOV.U32 R6, RZ, RZ, R150 ;  /* 0x000000ffff067224 */ /* 0x000fc800078e0096 */
[----:B------:R-:W-:-:S05]  /*0bb0*/  @P0 IADD3 R0, R0, 0x2f, RZ ;  /* 0x0000002f00000810 */ /* 0x000fca0007ffe0ff */
[----:B------:R-:W-:-:S05]  /*0bc0*/  @P0 IMAD.HI R0, R0, 0x2aaaaaab, RZ ;  /* 0x2aaaaaab00000827 */ /* 0x000fca00078e02ff */
[----:B------:R-:W-:-:S04]  /*0bd0*/  @P0 SHF.R.U32.HI R3, RZ, 0x1f, R0 ;  /* 0x0000001fff030819 */ /* 0x000fc80000011600 */
[----:B------:R-:W-:-:S04]  /*0be0*/  @P0 LEA.HI.SX32 R6, R0, R3, 0x1d ;  /* 0x0000000300060211 */ /* 0x000fc800078feaff */
[----:B------:R-:W-:-:S13]  /*0bf0*/  ISETP.GT.AND P0, PT, R6, R150, PT ;  /* 0x000000960600720c */ /* 0x000fda0003f04270 */
[----:B------:R-:W-:Y:S05]  /*0c00*/  @!P0 BRA `(.L_x_406) ;  /* 0x0000573000008947 */ /* 0x000fea0003800000 */
[----:B------:R-:W-:Y:S02]  /*0c10*/  ISETP.NE.U32.AND P0, PT, RZ, c[0x0][0x340], PT ;  /* 0x0000d000ff007a0c */ /* 0x000fe40003f05070 */
[----:B------:R-:W-:Y:S02]  /*0c20*/  SHF.R.S32.HI R20, RZ, 0x1f, R21 ;  /* 0x0000001fff147819 */ /* 0x000fe40000011415 */
[----:B------:R-:W-:Y:S01]  /*0c30*/  SHF.R.S32.HI R3, RZ, 0x1f, R13 ;  /* 0x0000001fff037819 */ /* 0x000fe2000001140d */
[----:B------:R-:W-:Y:S01]  /*0c40*/  UMOV UR6, 0x30 ;  /* 0x0000003000067882 */ /* 0x000fe20000000000 */
[----:B------:R-:W-:Y:S01]  /*0c50*/  ISETP.NE.AND.EX P2, PT, RZ, c[0x0][0x344], PT, P0 ;  /* 0x0000d100ff007a0c */ /* 0x000fe20003f45300 */
[----:B------:R-:W-:-:S12]  /*0c60*/  ULDC.64 UR4, c[0x0][0x238] ;  /* 0x00008e0000047ab9 */ /* 0x000fd80000000a00 */
[----:B------:R-:W-:-:S05]  /*0c70*/  @P2 IMAD.WIDE R4, R23, R14, c[0x0][0x340] ;  /* 0x0000d00017042625 */ /* 0x000fca00078e020e */
[----:B------:R1:W3:Y:S01]  /*0c80*/  @P2 LDG.E R18, [R4.64] ;  /* 0x0000000c04122981 */ /* 0x0002e2000c1e1900 */
[----:B------:R-:W-:Y:S01]  /*0c90*/  LEA.HI R16, R20, R21, RZ, 0x2 ;  /* 0x0000001514107211 */ /* 0x000fe200078f10ff */
[----:B------:R-:W-:Y:S01]  /*0ca0*/  UIMAD.WIDE.U32 UR10, UR6, UR4, URZ ;  /* 0x00000004060a72a5 */ /* 0x000fe2000f8e003f */
[----:B------:R-:W-:Y:S01]  /*0cb0*/  IADD3 R43, R6, -0x1, RZ ;  /* 0xffffffff062b7810 */ /* 0x000fe20007ffe0ff */
[----:B------:R-:W-:Y:S01]  /*0cc0*/  UIMAD UR7, UR6, UR5, URZ ;  /* 0x00000005060772a4 */ /* 0x000fe2000f8e023f */
[----:B------:R-:W-:Y:S01]  /*0cd0*/  LOP3.LUT R0, R16, 0x1ffffffc, RZ, 0xc0, !PT ;  /* 0x1ffffffc10007812 */ /* 0x000fe200078ec0ff */
[----:B------:R-:W-:Y:S01]  /*0ce0*/  USHF.L.U32 UR8, UR4, 0x5, URZ ;  /* 0x0000000504087899 */ /* 0x000fe2000800063f */
[----:B------:R-:W-:Y:S01]  /*0cf0*/  SHF.R.S32.HI R119, RZ, 0x2, R16 ;  /* 0x00000002ff777819 */ /* 0x000fe20000011410 */
[----:B------:R-:W-:Y:S01]  /*0d00*/  UIADD3 UR7, UR11, UR7, URZ ;  /* 0x000000070b077290 */ /* 0x000fe2000fffe03f */
[----:B------:R-:W-:Y:S01]  /*0d10*/  SHF.R.S32.HI R6, RZ, 0x1f, R43 ;  /* 0x0000001fff067819 */ /* 0x000fe2000001142b */
[----:B------:R-:W-:Y:S01]  /*0d20*/  IMAD.IADD R0, R21, 0x1, -R0 ;  /* 0x0000000115007824 */ /* 0x000fe200078e0a00 */
[C---:B------:R-:W-:Y:S01]  /*0d30*/  IADD3 R120, P0, R119.reuse, R13, RZ ;  /* 0x0000000d77787210 */ /* 0x040fe20007f1e0ff */
[----:B------:R-:W-:Y:S01]  /*0d40*/  UMOV UR9, 0x5 ;  /* 0x0000000500097882 */ /* 0x000fe20000000000 */
[----:B------:R-:W-:Y:S01]  /*0d50*/  SHF.R.S32.HI R12, RZ, 0x1f, R23 ;  /* 0x0000001fff0c7819 */ /* 0x000fe20000011417 */
[----:B--2---:R-:W-:Y:S01]  /*0d60*/  IMAD.SHL.U32 R8, R0, 0x8, RZ ;  /* 0x0000000800087824 */ /* 0x004fe200078e00ff */
[----:B------:R-:W-:Y:S01]  /*0d70*/  LEA.HI.X.SX32 R121, R119, R3, 0x1, P0 ;  /* 0x0000000377797211 */ /* 0x000fe200000f0eff */
[----:B------:R-:W-:Y:S01]  /*0d80*/  IMAD R3, R31, c[0x0][0x240], RZ ;  /* 0x000090001f037a24 */ /* 0x000fe200078e02ff */
[----:B------:R-:W-:Y:S01]  /*0d90*/  LEA.HI R7, R20, R21, RZ, 0x3 ;  /* 0x0000001514077211 */ /* 0x000fe200078f18ff */
[----:B------:R-:W-:Y:S01]  /*0da0*/  USHF.L.U64.HI UR9, UR4, UR9, UR5 ;  /* 0x0000000904097299 */ /* 0x000fe20008010205 */
[----:B------:R-:W-:Y:S01]  /*0db0*/  SHF.R.S32.HI R9, RZ, 0x1f, R8 ;  /* 0x0000001fff097819 */ /* 0x000fe20000011408 */
[----:B------:R-:W-:Y:S01]  /*0dc0*/  IMAD R0, R121, c[0x0][0x238], RZ ;  /* 0x00008e0079007a24 */ /* 0x000fe200078e02ff */
[----:B------:R-:W-:Y:S01]  /*0dd0*/  SEL R24, R12, RZ, !P4 ;  /* 0x000000ff0c187207 */ /* 0x000fe20006000000 */
[----:B------:R-:W-:Y:S01]  /*0de0*/  IMAD R3, R26, c[0x0][0x244], R3 ;  /* 0x000091001a037a24 */ /* 0x000fe200078e0203 */
[----:B------:R-:W-:Y:S01]  /*0df0*/  SHF.R.S32.HI R7, RZ, 0x3, R7 ;  /* 0x00000003ff077819 */ /* 0x000fe20000011407 */
[C---:B------:R-:W-:Y:S01]  /*0e00*/  IMAD R0, R120.reuse, c[0x0][0x23c], R0 ;  /* 0x00008f0078007a24 */ /* 0x040fe200078e0200 */
[----:B------:R-:W-:Y:S01]  /*0e10*/  SEL R114, R23, RZ, !P4 ;  /* 0x000000ff17727207 */ /* 0x000fe20006000000 */
[----:B-1----:R-:W-:Y:S01]  /*0e20*/  IMAD.WIDE.U32 R4, R120, c[0x0][0x238], R8 ;  /* 0x00008e0078047a25 */ /* 0x002fe200078e0008 */
[----:B------:R-:W-:Y:S01]  /*0e30*/  LEA.HI R13, R16, R119, RZ, 0x1 ;  /* 0x00000077100d7211 */ /* 0x000fe200078f08ff */
[----:B------:R-:W-:Y:S01]  /*0e40*/  ULDC.64 UR4, c[0x0][0x280] ;  /* 0x0000a00000047ab9 */ /* 0x000fe20000000a00 */
[----:B------:R-:W-:Y:S01]  /*0e50*/  ISETP.GE.AND P6, PT, R8, c[0x0][0x1d4], PT ;  /* 0x0000750008007a0c */ /* 0x000fe20003fc6270 */
[----:B------:R-:W-:Y:S01]  /*0e60*/  IMAD.IADD R5, R5, 0x1, R0 ;  /* 0x0000000105057824 */ /* 0x000fe200078e0200 */
[----:B------:R-:W-:Y:S01]  /*0e70*/  UIMAD.WIDE.U32 UR16, UR6, UR4, URZ ;  /* 0x00000004061072a5 */ /* 0x000fe2000f8e003f */
[----:B------:R-:W-:Y:S01]  /*0e80*/  IMAD R0, R43, UR7, RZ ;  /* 0x000000072b007c24 */ /* 0x000fe2000f8e02ff */
[----:B------:R-:W-:Y:S01]  /*0e90*/  UIMAD UR14, UR6, UR5, URZ ;  /* 0x00000005060e72a4 */ /* 0x000fe2000f8e023f */
[----:B------:R-:W-:Y:S01]  /*0ea0*/  IMAD.WIDE.U32 R4, R26, c[0x0][0x240], R4 ;  /* 0x000090001a047a25 */ /* 0x000fe200078e0004 */
[----:B------:R-:W-:Y:S01]  /*0eb0*/  P2R R100, PR, RZ, 0x40 ;  /* 0x00000040ff647803 */ /* 0x000fe20000000000 */
[----:B------:R-:W-:Y:S01]  /*0ec0*/  ULDC.64 UR4, c[0x0][0x290] ;  /* 0x0000a40000047ab9 */ /* 0x000fe20000000a00 */
[----:B------:R-:W-:Y:S01]  /*0ed0*/  IADD3 R113, -R119, 0x30, RZ ;  /* 0x0000003077717810 */ /* 0x000fe20007ffe1ff */
[----:B------:R-:W-:Y:S01]  /*0ee0*/  IMAD R14, R6, UR10, R0 ;  /* 0x0000000a060e7c24 */ /* 0x000fe2000f8e0200 */
[----:B------:R-:W-:Y:S01]  /*0ef0*/  LEA.HI R6, R20, R21, RZ, 0x5 ;  /* 0x0000001514067211 */ /* 0x000fe200078f28ff */
[----:B------:R-:W-:Y:S01]  /*0f00*/  IMAD R0, R43, -0x30, R2 ;  /* 0xffffffd02b007824 */ /* 0x000fe200078e0202 */
[----:B------:R-:W-:Y:S01]  /*0f10*/  UIMAD.WIDE.U32 UR18, UR6, UR4, URZ ;  /* 0x00000004061272a5 */ /* 0x000fe2000f8e003f */
[----:B------:R-:W-:Y:S01]  /*0f20*/  IMAD.IADD R5, R5, 0x1, R3 ;  /* 0x0000000105057824 */ /* 0x000fe200078e0203 */
[----:B------:R-:W-:Y:S01]  /*0f30*/  UIMAD UR5, UR6, UR5, URZ ;  /* 0x00000005060572a4 */ /* 0x000fe2000f8e023f */
[----:B------:R-:W-:Y:S01]  /*0f40*/  IMAD.SHL.U32 R6, R6, 0x8, RZ ;  /* 0x0000000806067824 */ /* 0x000fe200078e00ff */
[----:B------:R-:W-:Y:S01]  /*0f50*/  IMNMX R3, R0, 0x30, PT ;  /* 0x0000003000037817 */ /* 0x000fe20003800200 */
[----:B------:R-:W-:Y:S01]  /*0f60*/  IMAD R0, R24, c[0x0][0x248], RZ ;  /* 0x0000920018007a24 */ /* 0x000fe200078e02ff */
[----:B------:R-:W-:Y:S01]  /*0f70*/  UIADD3 UR14, UR17, UR14, URZ ;  /* 0x0000000e110e7290 */ /* 0x000fe2000fffe03f */
[----:B------:R-:W-:Y:S01]  /*0f80*/  IMAD.WIDE.U32 R126, R114, c[0x0][0x248], R4 ;  /* 0x00009200727e7a25 */ /* 0x000fe200078e0004 */
[----:B------:R-:W-:Y:S01]  /*0f90*/  LOP3.LUT R11, R6, 0xffffff00, RZ, 0xc0, !PT ;  /* 0xffffff00060b7812 */ /* 0x000fe200078ec0ff */
[----:B------:R-:W-:-:S02]  /*0fa0*/  UIADD3 UR5, UR19, UR5, URZ ;  /* 0x0000000513057290 */ /* 0x000fc4000fffe03f */
[----:B------:R-:W-:Y:S01]  /*0fb0*/  IMAD.IADD R10, R3, 0x1, -R119 ;  /* 0x00000001030a7824 */ /* 0x000fe200078e0a77 */
[----:B------:R-:W-:Y:S01]  /*0fc0*/  LOP3.LUT R3, R13, 0x7fffffe, RZ, 0xc0, !PT ;  /* 0x07fffffe0d037812 */ /* 0x000fe200078ec0ff */
[----:B------:R-:W-:Y:S01]  /*0fd0*/  IMAD.SHL.U32 R6, R7, 0x40, RZ ;  /* 0x0000004007067824 */ /* 0x000fe200078e00ff */
[----:B------:R-:W-:Y:S01]  /*0fe0*/  ULDC.U8 UR4, c[0x0][0x298] ;  /* 0x0000a60000047ab9 */ /* 0x000fe20000000000 */
[----:B------:R-:W-:Y:S01]  /*0ff0*/  IMAD R7, R114, c[0x0][0x24c], R0 ;  /* 0x0000930072077a24 */ /* 0x000fe200078e0200 */
[----:B------:R-:W-:Y:S01]  /*1000*/  ISETP.GE.AND P1, PT, R10, 0x1, PT ;  /* 0x000000010a00780c */ /* 0x000fe20003f26270 */
[----:B------:R-:W-:Y:S01]  /*1010*/  IMAD.IADD R4, R119, 0x1, -R3 ;  /* 0x0000000177047824 */ /* 0x000fe200078e0a03 */
[----:B------:R-:W-:Y:S01]  /*1020*/  LOP3.LUT R0, R6, 0xc0, RZ, 0xc0, !PT ;  /* 0x000000c006007812 */ /* 0x000fe200078ec0ff */
[----:B------:R-:W-:Y:S02]  /*1030*/  IMAD.IADD R123, R127, 0x1, R7 ;  /* 0x000000017f7b7824 */ /* 0x000fe400078e0207 */
[----:B------:R-:W-:Y:S01]  /*1040*/  IMAD.MOV.U32 R122, RZ, RZ, R126 ;  /* 0x000000ffff7a7224 */ /* 0x000fe200078e007e */
[----:B------:R-:W-:Y:S01]  /*1050*/  LOP3.LUT R5, R0, 0x18, R8, 0xf8, !PT ;  /* 0x0000001800057812 */ /* 0x000fe200078ef808 */
[----:B------:R-:W-:Y:S01]  /*1060*/  IMAD R11, R4, 0x20, R11 ;  /* 0x00000020040b7824 */ /* 0x000fe200078e020b */
[----:B------:R-:W-:Y:S01]  /*1070*/  SHF.R.U32.HI R3, RZ, 0x3, R0 ;  /* 0x00000003ff037819 */ /* 0x000fe20000011600 */
[----:B------:R-:W-:Y:S01]  /*1080*/  IMAD.WIDE.U32 R6, R43, UR10, R122 ;  /* 0x0000000a2b067c25 */ /* 0x000fe2000f8e007a */
[----:B------:R-:W-:-:S02]  /*1090*/  IADD3 R0, R8, 0x20, RZ ;  /* 0x0000002008007810 */ /* 0x000fc40007ffe0ff */
[----:B------:R-:W-:Y:S01]  /*10a0*/  LOP3.LUT R5, R5, R3, RZ, 0x3c, !PT ;  /* 0x0000000305057212 */ /* 0x000fe200078e3cff */
[----:B------:R-:W-:Y:S01]  /*10b0*/  IMAD.IADD R3, R7, 0x1, R14 ;  /* 0x0000000107037824 */ /* 0x000fe200078e020e */
[----:B------:R-:W-:Y:S01]  /*10c0*/  ISETP.GE.AND P5, PT, R0, c[0x0][0x1d4], PT ;  /* 0x0000750000007a0c */ /* 0x000fe20003fa6270 */
[----:B------:R-:W-:Y:S01]  /*10d0*/  IMAD.IADD R153, R17, 0x1, R15 ;  /* 0x0000000111997824 */ /* 0x000fe200078e020f */
[----:B------:R-:W-:Y:S01]  /*10e0*/  IADD3 R0, R8, 0x40, RZ ;  /* 0x0000004008007810 */ /* 0x000fe20007ffe0ff */
[----:B------:R-:W-:Y:S01]  /*10f0*/  IMAD.WIDE.U32 R162, R26, c[0x0][0x210], RZ ;  /* 0x000084001aa27a25 */ /* 0x000fe200078e00ff */
[----:B------:R-:W-:Y:S02]  /*1100*/  @P1 LEA R4, P0, R6, c[0x0][0x220], 0x1 ;  /* 0x0000880006041a11 */ /* 0x000fe400078008ff */
[----:B------:R-:W-:Y:S01]  /*1110*/  ISETP.GE.AND P3, PT, R0, c[0x0][0x1d4], PT ;  /* 0x0000750000007a0c */ /* 0x000fe20003f66270 */
[----:B------:R-:W-:Y:S01]  /*1120*/  IMAD.IADD R0, R11, 0x1, R5 ;  /* 0x000000010b007824 */ /* 0x000fe200078e0205 */
[----:B------:R-:W-:Y:S01]  /*1130*/  @P1 LEA.HI.X R5, R6, c[0x0][0x224], R3, 0x1, P0 ;  /* 0x0000890006051a11 */ /* 0x000fe200000f0c03 */
[----:B------:R-:W-:Y:S01]  /*1140*/  IMAD.WIDE.U32 R164, R26, c[0x0][0x1e8], RZ ;  /* 0x00007a001aa47a25 */ /* 0x000fe200078e00ff */
[----:B------:R-:W-:-:S02]  /*1150*/  ISETP.GT.AND P0, PT, R10, 0x20, PT ;  /* 0x000000200a00780c */ /* 0x000fc40003f04270 */
[-C--:B------:R-:W-:Y:S01]  /*1160*/  LEA.HI R10, R21, R21.reuse, RZ, 0x1 ;  /* 0x00000015150a7211 */ /* 0x080fe200078f08ff */
[----:B------:R-:W-:Y:S01]  /*1170*/  IMAD.SHL.U32 R89, R0, 0x2, RZ ;  /* 0x0000000200597824 */ /* 0x000fe200078e00ff */
[----:B------:R-:W-:Y:S01]  /*1180*/  SHF.R.S32.HI R11, RZ, 0x1f, R16 ;  /* 0x0000001fff0b7819 */ /* 0x000fe20000011410 */
[----:B------:R-:W-:Y:S01]  /*1190*/  IMAD.MOV.U32 R158, RZ, RZ, c[0x0][0x2b8] ;  /* 0x0000ae00ff9e7624 */ /* 0x000fe200078e00ff */
[----:B------:R-:W-:Y:S01]  /*11a0*/  SHF.R.S32.HI R35, RZ, 0x1, R10 ;  /* 0x00000001ff237819 */ /* 0x000fe2000001140a */
[----:B------:R-:W-:Y:S01]  /*11b0*/  IMAD.MOV.U32 R156, RZ, RZ, c[0x0][0x27c] ;  /* 0x00009f00ff9c7624 */ /* 0x000fe200078e00ff */
[----:B------:R-:W-:Y:S01]  /*11c0*/  @!PT LDS RZ, [RZ] ;  /* 0x00000000fffff984 */ /* 0x000fe20000000800 */
[----:B------:R-:W-:Y:S01]  /*11d0*/  @!PT LDS RZ, [RZ] ;  /* 0x00000000fffff984 */ /* 0x000fe20000000800 */
[----:B------:R-:W-:Y:S01]  /*11e0*/  @!PT LDS RZ, [RZ] ;  /* 0x00000000fffff984 */ /* 0x000fe20000000800 */
[----:B------:R1:W-:Y:S01]  /*11f0*/  @P1 LDGSTS.E.BYPASS.LTC128B.128 [R89+0x3c80], [R4.64], !P6 ;  /* 0x03c8000004591fae */ /* 0x0003e2000f101d4c */
[----:B------:R-:W-:Y:S01]  /*1200*/  LEA.HI R7, R20, R21, RZ, 0x4 ;  /* 0x0000001514077211 */ /* 0x000fe200078f20ff */
[----:B------:R-:W-:Y:S01]  /*1210*/  IMAD.MOV.U32 R77, RZ, RZ, c[0x0][0x27c] ;  /* 0x00009f00ff4d7624 */ /* 0x000fe200078e00ff */
[C---:B------:R-:W-:Y:S01]  /*1220*/  LEA.HI R0, R10.reuse, R35, RZ, 0x1 ;  /* 0x000000230a007211 */ /* 0x040fe200078f08ff */
[----:B------:R1:W-:Y:S01]  /*1230*/  @P1 LDGSTS.E.BYPASS.LTC128B.128 [R89+0x4880], [R4.64+0x40], !P5 ;  /* 0x0488004004591fae */ /* 0x0003e2000e901d4c */
[----:B------:R-:W-:Y:S01]  /*1240*/  LOP3.LUT R10, R10, 0xfffffffe, RZ, 0xc0, !PT ;  /* 0xfffffffe0a0a7812 */ /* 0x000fe200078ec0ff */
[----:B------:R-:W-:Y:S01]  /*1250*/  IMAD.SHL.U32 R7, R7, 0x10, RZ ;  /* 0x0000001007077824 */ /* 0x000fe200078e00ff */
[----:B------:R-:W-:Y:S01]  /*1260*/  LOP3.LUT R0, R0, 0x7fffffe, RZ, 0xc0, !PT ;  /* 0x07fffffe00007812 */ /* 0x000fe200078ec0ff */
[----:B------:R1:W-:Y:S01]  /*1270*/  @P1 LDGSTS.E.BYPASS.LTC128B.128 [R89+0x5480], [R4.64+0x80], !P3 ;  /* 0x0548008004591fae */ /* 0x0003e2000d901d4c */
[----:B------:R-:W-:Y:S01]  /*1280*/  @P0 IADD3 R6, P1, R6, UR8, RZ ;  /* 0x0000000806060c10 */ /* 0x000fe2000ff3e0ff */
[----:B------:R-:W-:Y:S01]  /*1290*/  IMAD.SHL.U32 R77, R77, 0x2, RZ ;  /* 0x000000024d4d7824 */ /* 0x000fe200078e00ff */
[----:B------:R-:W-:Y:S01]  /*12a0*/  LOP3.LUT R7, R7, 0xffffff00, RZ, 0xc0, !PT ;  /* 0xffffff0007077812 */ /* 0x000fe200078ec0ff */
[----:B------:R-:W-:Y:S01]  /*12b0*/  IMAD.IADD R0, R35, 0x1, -R0 ;  /* 0x0000000123007824 */ /* 0x000fe200078e0a00 */
[----:B------:R-:W-:-:S02]  /*12c0*/  SHF.R.S32.HI R20, RZ, 0x1f, R35 ;  /* 0x0000001fff147819 */ /* 0x000fc40000011423 */
[----:B------:R-:W-:Y:S01]  /*12d0*/  P2R R117, PR, RZ, 0x8 ;  /* 0x00000008ff757803 */ /* 0x000fe20000000000 */
[----:B------:R-:W-:Y:S01]  /*12e0*/  IMAD R7, R0, 0x20, R7 ;  /* 0x0000002000077824 */ /* 0x000fe200078e0207 */
[----:B------:R-:W-:Y:S01]  /*12f0*/  P2R R118, PR, RZ, 0x20 ;  /* 0x00000020ff767803 */ /* 0x000fe20000000000 */
[----:B------:R-:W-:Y:S01]  /*1300*/  IMAD R0, R20, c[0x0][0x280], RZ ;  /* 0x0000a00014007a24 */ /* 0x000fe200078e02ff */
[----:B------:R-:W-:Y:S01]  /*1310*/  ISETP.NE.AND P4, PT, R158, 0x1, PT ;  /* 0x000000019e00780c */ /* 0x000fe20003f85270 */
[----:B------:R-:W-:Y:S02]  /*1320*/  IMAD R20, R20, c[0x0][0x290], RZ ;  /* 0x0000a40014147a24 */ /* 0x000fe400078e02ff */
[C---:B------:R-:W-:Y:S02]  /*1330*/  IMAD R0, R35.reuse, c[0x0][0x284], R0 ;  /* 0x0000a10023007a24 */ /* 0x040fe400078e0200 */
[----:B------:R-:W-:Y:S01]  /*1340*/  IMAD R20, R35, c[0x0][0x294], R20 ;  /* 0x0000a50023147a24 */ /* 0x000fe200078e0214 */
[----:B-1----:R-:W-:Y:S01]  /*1350*/  @P0 IADD3.X R5, R3, UR9, RZ, P1, !PT ;  /* 0x0000000903050c10 */ /* 0x002fe20008ffe4ff */
[----:B------:R-:W-:Y:S01]  /*1360*/  IMAD.IADD R3, R21, 0x1, -R10 ;  /* 0x0000000115037824 */ /* 0x000fe200078e0a0a */
[----:B------:R-:W-:-:S03]  /*1370*/  @P0 LEA R4, P1, R6, c[0x0][0x220], 0x1 ;  /* 0x0000880006040a11 */ /* 0x000fc600078208ff */
[C---:B------:R-:W-:Y:S01]  /*1380*/  IMAD.SHL.U32 R36, R3.reuse, 0x4, RZ ;  /* 0x0000000403247824 */ /* 0x040fe200078e00ff */
[----:B------:R-:W-:Y:S01]  /*1390*/  @P0 LEA.HI.X R5, R6, c[0x0][0x224], R5, 0x1, P1 ;  /* 0x0000890006050a11 */ /* 0x000fe200008f0c05 */
[----:B------:R-:W-:Y:S01]  /*13a0*/  IMAD.SHL.U32 R28, R3, 0x8, RZ ;  /* 0x00000008031c7824 */ /* 0x000fe200078e00ff */
[----:B------:R-:W-:Y:S02]  /*13b0*/  LEA.HI R6, R11, R119, RZ, 0x2 ;  /* 0x000000770b067211 */ /* 0x000fe400078f10ff */
[----:B------:R-:W-:Y:S01]  /*13c0*/  SHF.R.S32.HI R37, RZ, 0x1f, R36 ;  /* 0x0000001fff257819 */ /* 0x000fe20000011424 */
[----:B------:R1:W-:Y:S01]  /*13d0*/  @P0 LDGSTS.E.BYPASS.LTC128B.128 [R89+0x4480], [R4.64], !P6 ;  /* 0x0448000004590fae */ /* 0x0003e2000f101d4c */
[----:B------:R-:W-:Y:S02]  /*13e0*/  LOP3.LUT R6, R6, 0xfffffffc, RZ, 0xc0, !PT ;  /* 0xfffffffc06067812 */ /* 0x000fe400078ec0ff */
[----:B------:R-:W-:Y:S01]  /*13f0*/  SHF.R.S32.HI R29, RZ, 0x1f, R28 ;  /* 0x0000001fff1d7819 */ /* 0x000fe2000001141c */
[----:B------:R-:W-:Y:S01]  /*1400*/  IMAD.WIDE.U32 R16, R35, c[0x0][0x280], R36 ;  /* 0x0000a00023107a25 */ /* 0x000fe200078e0024 */
[----:B------:R1:W-:Y:S01]  /*1410*/  @P0 LDGSTS.E.BYPASS.LTC128B.128 [R89+0x5080], [R4.64+0x40], !P5 ;  /* 0x0508004004590fae */ /* 0x0003e2000e901d4c */
[----:B------:R-:W-:-:S02]  /*1420*/  IADD3 R39, R36, 0x10, RZ ;  /* 0x0000001024277810 */ /* 0x000fc40007ffe0ff */
[----:B------:R-:W-:Y:S01]  /*1430*/  IMAD.IADD R6, R119, 0x1, -R6 ;  /* 0x0000000177067824 */ /* 0x000fe200078e0a06 */
[----:B------:R1:W-:Y:S01]  /*1440*/  @P0 LDGSTS.E.BYPASS.LTC128B.128 [R89+0x5c80], [R4.64+0x80], !P3 ;  /* 0x05c8008004590fae */ /* 0x0003e2000d901d4c */
[C---:B------:R-:W-:Y:S01]  /*1450*/  IMAD.WIDE.U32 R14, R35.reuse, c[0x0][0x290], R36 ;  /* 0x0000a400230e7a25 */ /* 0x040fe200078e0024 */
[----:B------:R-:W-:Y:S02]  /*1460*/  IADD3 R38, R36, 0x20, RZ ;  /* 0x0000002024267810 */ /* 0x000fe40007ffe0ff */
[C---:B------:R-:W-:Y:S01]  /*1470*/  LOP3.LUT P1, RZ, R6.reuse, 0x2, RZ, 0xc0, !PT ;  /* 0x0000000206ff7812 */ /* 0x040fe2000782c0ff */
[----:B------:R-:W-:Y:S01]  /*1480*/  IMAD.SHL.U32 R6, R6, 0x40, RZ ;  /* 0x0000004006067824 */ /* 0x000fe200078e00ff */
[----:B------:R-:W-:Y:S01]  /*1490*/  IADD3 R103, R28, 0x30, RZ ;  /* 0x000000301c677810 */ /* 0x000fe20007ffe0ff */
[----:B------:R-:W-:Y:S01]  /*14a0*/  IMAD.IADD R27, R36, 0x1, R39 ;  /* 0x00000001241b7824 */ /* 0x000fe200078e0227 */
[----:B------:R-:W0:Y:S01]  /*14b0*/  LDGDEPBAR ;  /* 0x00000000000079af */ /* 0x000e220000000000 */
[----:B------:R-:W-:Y:S01]  /*14c0*/  IMAD.WIDE.U32 R10, R35, c[0x0][0x290], R28 ;  /* 0x0000a400230a7a25 */ /* 0x000fe200078e001c */
[----:B------:R-:W-:-:S02]  /*14d0*/  LOP3.LUT R106, R6, 0xc0, RZ, 0xc0, !PT ;  /* 0x000000c0066a7812 */ /* 0x000fc400078ec0ff */
[----:B------:R-:W-:Y:S01]  /*14e0*/  IADD3 R102, R28, 0x40, RZ ;  /* 0x000000401c667810 */ /* 0x000fe20007ffe0ff */
[----:B------:R-:W-:Y:S01]  /*14f0*/  IMAD R6, R31, c[0x0][0x260], RZ ;  /* 0x000098001f067a24 */ /* 0x000fe200078e02ff */
[----:B------:R-:W-:Y:S01]  /*1500*/  SHF.R.U32.HI R107, RZ, 0x3, R106 ;  /* 0x00000003ff6b7819 */ /* 0x000fe2000001166a */
[----:B------:R-:W-:Y:S01]  /*1510*/  IMAD.IADD R30, R36, 0x1, R38 ;  /* 0x00000001241e7824 */ /* 0x000fe200078e0226 */
[----:B------:R-:W-:Y:S01]  /*1520*/  IADD3 R101, R28, 0x50, RZ ;  /* 0x000000501c657810 */ /* 0x000fe20007ffe0ff */
[----:B------:R-:W-:Y:S01]  /*1530*/  IMAD R6, R26, c[0x0][0x264], R6 ;  /* 0x000099001a067a24 */ /* 0x000fe200078e0206 */
[----:B------:R-:W-:Y:S01]  /*1540*/  IADD3 R42, R36, 0x28, RZ ;  /* 0x00000028242a7810 */ /* 0x000fe20007ffe0ff */
[----:B------:R-:W-:Y:S01]  /*1550*/  IMAD.IADD R21, R20, 0x1, R11 ;  /* 0x0000000114157824 */ /* 0x000fe200078e020b */
[----:B------:R-:W-:Y:S01]  /*1560*/  BAR.SYNC.DEFER_BLOCKING 0x0 ;  /* 0x0000000000007b1d */ /* 0x000fe20000010000 */
[----:B------:R-:W-:Y:S01]  /*1570*/  ISETP.GE.AND P3, PT, R30, c[0x0][0x27c], PT ;  /* 0x00009f001e007a0c */ /* 0x000fe20003f66270 */
[----:B------:R-:W-:Y:S01]  /*1580*/  IMAD.MOV.U32 R22, RZ, RZ, R16 ;  /* 0x000000ffff167224 */ /* 0x000fe200078e0010 */
[C---:B------:R-:W-:Y:S01]  /*1590*/  IADD3 R41, R36.reuse, 0x8, RZ ;  /* 0x0000000824297810 */ /* 0x040fe20007ffe0ff */
[----:B------:R-:W-:Y:S01]  /*15a0*/  IMAD.MOV.U32 R16, RZ, RZ, R14 ;  /* 0x000000ffff107224 */ /* 0x000fe200078e000e */
[----:B------:R-:W-:-:S02]  /*15b0*/  IADD3 R40, R36, 0x18, RZ ;  /* 0x0000001824287810 */ /* 0x000fc40007ffe0ff */
[----:B------:R-:W-:Y:S02]  /*15c0*/  ISETP.GE.AND P0, PT, R156, 0x1, PT ;  /* 0x000000019c00780c */ /* 0x000fe40003f06270 */
[----:B---3--:R-:W-:Y:S01]  /*15d0*/  @P2 SHF.R.S32.HI R19, RZ, 0x1f, R18 ;  /* 0x0000001fff132819 */ /* 0x008fe20000011412 */
[----:B------:R-:W-:Y:S02]  /*15e0*/  @!P2 IMAD.MOV.U32 R19, RZ, RZ, R12 ;  /* 0x000000ffff13a224 */ /* 0x000fe400078e000c */
[----:B------:R-:W-:-:S04]  /*15f0*/  IMAD.WIDE.U32 R12, R35, c[0x0][0x280], R28 ;  /* 0x0000a000230c7a25 */ /* 0x000fc800078e001c */
[----:B------:R-:W-:Y:S01]  /*1600*/  @!P2 IMAD.MOV.U32 R18, RZ, RZ, R23 ;  /* 0x000000ffff12a224 */ /* 0x000fe200078e0017 */
[----:B------:R-:W-:Y:S01]  /*1610*/  ISETP.GE.AND P2, PT, R28, c[0x0][0x27c], PT ;  /* 0x00009f001c007a0c */ /* 0x000fe20003f46270 */
[----:B------:R-:W-:Y:S02]  /*1620*/  IMAD.IADD R23, R17, 0x1, R0 ;  /* 0x0000000111177824 */ /* 0x000fe400078e0200 */
[----:B------:R-:W-:Y:S02]  /*1630*/  IMAD.IADD R17, R15, 0x1, R20 ;  /* 0x000000010f117824 */ /* 0x000fe400078e0214 */
[----:B------:R-:W-:Y:S01]  /*1640*/  IMAD.IADD R15, R0, 0x1, R13 ;  /* 0x00000001000f7824 */ /* 0x000fe200078e020d */
[----:B------:R-:W-:Y:S01]  /*1650*/  LOP3.LUT R0, R106, 0x8, R28, 0xf8, !PT ;  /* 0x000000086a007812 */ /* 0x000fe200078ef81c */
[----:B------:R-:W-:Y:S02]  /*1660*/  IMAD.MOV.U32 R20, RZ, RZ, R10 ;  /* 0x000000ffff147224 */ /* 0x000fe400078e000a */
[----:B------:R-:W-:Y:S01]  /*1670*/  IMAD.MOV.U32 R14, RZ, RZ, R12 ;  /* 0x000000ffff0e7224 */ /* 0x000fe200078e000c */
[----:B-1----:R-:W-:Y:S01]  /*1680*/  LOP3.LUT R4, R0, R107, RZ, 0x3c, !PT ;  /* 0x0000006b00047212 */ /* 0x002fe200078e3cff */
[----:B------:R-:W-:Y:S01]  /*1690*/  IMAD.WIDE.U32 R134, R18, c[0x0][0x2b0], RZ ;  /* 0x0000ac0012867a25 */ /* 0x000fe200078e00ff */
[----:B------:R-:W-:-:S03]  /*16a0*/  SEL R0, RZ, c[0x0][0x27c], !P2 ;  /* 0x00009f00ff007a07 */ /* 0x000fc60005000000 */
[----:B------:R-:W-:Y:S02]  /*16b0*/  IMAD.IADD R90, R7, 0x1, R4 ;  /* 0x00000001075a7824 */ /* 0x000fe400078e0204 */
[----:B------:R-:W-:Y:S02]  /*16c0*/  IMAD.IADD R0, R28, 0x1, R0 ;  /* 0x000000011c007824 */ /* 0x000fe400078e0200 */
[----:B------:R-:W-:Y:S01]  /*16d0*/  IMAD.WIDE.U32 R4, R26, c[0x0][0x260], R8 ;  /* 0x000098001a047a25 */ /* 0x000fe200078e0008 */
[----:B------:R-:W-:Y:S02]  /*16e0*/  LEA R90, R90, 0x1880, 0x1 ;  /* 0x000018805a5a7811 */ /* 0x000fe400078e08ff */
[----:B------:R-:W-:Y:S01]  /*16f0*/  SHF.R.S32.HI R8, RZ, 0x1f, R0 ;  /* 0x0000001fff087819 */ /* 0x000fe20000011400 */
[----:B------:R-:W-:Y:S01]  /*1700*/  IMAD.IADD R5, R5, 0x1, R6 ;  /* 0x0000000105057824 */ /* 0x000fe200078e0206 */
[C---:B------:R-:W-:Y:S01]  /*1710*/  IADD3 R91, R90.reuse, 0x20, RZ ;  /* 0x000000205a5b7810 */ /* 0x040fe20007ffe0ff */
[----:B-----5:R-:W-:Y:S01]  /*1720*/  IMAD.WIDE.U32 R132, R159, c[0x0][0x280], R22 ;  /* 0x0000a0009f847a25 */ /* 0x020fe200078e0016 */
[----:B------:R-:W-:-:S02]  /*1730*/  @P1 IADD3 R91, R90, -0x20, RZ ;  /* 0xffffffe05a5b1810 */ /* 0x000fc40007ffe0ff */
[----:B------:R-:W-:Y:S01]  /*1740*/  ISETP.GE.AND P1, PT, R27, c[0x0][0x27c], PT ;  /* 0x00009f001b007a0c */ /* 0x000fe20003f26270 */
[C---:B------:R-:W-:Y:S01]  /*1750*/  IMAD.WIDE.U32 R130, R159.reuse, c[0x0][0x290], R16 ;  /* 0x0000a4009f827a25 */ /* 0x040fe200078e0010 */
[CC--:B------:R-:W-:Y:S02]  /*1760*/  LEA.HI R6, R8.reuse, R0.reuse, RZ, 0x3 ;  /* 0x0000000008067211 */ /* 0x0c0fe400078f18ff */
[----:B------:R-:W-:Y:S01]  /*1770*/  LEA.HI R10, R8, R0, RZ, 0x5 ;  /* 0x00000000080a7211 */ /* 0x000fe200078f28ff */
[----:B------:R-:W-:Y:S01]  /*1780*/  IMAD R0, R24, c[0x0][0x268], RZ ;  /* 0x00009a0018007a24 */ /* 0x000fe200078e02ff */
[----:B------:R-:W-:Y:S01]  /*1790*/  SEL R8, RZ, c[0x0][0x27c], !P1 ;  /* 0x00009f00ff087a07 */ /* 0x000fe20004800000 */
[----:B------:R-:W-:Y:S01]  /*17a0*/  IMAD.WIDE.U32 R128, R159, c[0x0][0x280], R14 ;  /* 0x0000a0009f807a25 */ /* 0x000fe200078e000e */
[----:B------:R-:W-:Y:S02]  /*17b0*/  SEL R9, RZ, c[0x0][0x27c], !P3 ;  /* 0x00009f00ff097a07 */ /* 0x000fe40005800000 */
[----:B------:R-:W-:Y:S01]  /*17c0*/  SHF.R.S32.HI R10, RZ, 0x5, R10 ;  /* 0x00000005ff0a7819 */ /* 0x000fe2000001140a */
[----:B------:R-:W-:Y:S01]  /*17d0*/  IMAD.IADD R8, R8, 0x1, R27 ;  /* 0x0000000108087824 */ /* 0x000fe200078e021b */
[----:B------:R-:W-:Y:S01]  /*17e0*/  LOP3.LUT R11, R106, 0x18, R6, 0xf8, !PT ;  /* 0x000000186a0b7812 */ /* 0x000fe200078ef806 */
[----:B------:R-:W-:Y:S01]  /*17f0*/  IMAD R116, R114, c[0x0][0x26c], R0 ;  /* 0x00009b0072747a24 */ /* 0x000fe200078e0200 */
[----:B------:R-:W-:Y:S01]  /*1800*/  SHF.R.S32.HI R75, RZ, 0x3, R6 ;  /* 0x00000003ff4b7819 */ /* 0x000fe20000011406 */
[----:B------:R-:W-:Y:S01]  /*1810*/  IMAD.IADD R0, R9, 0x1, R30 ;  /* 0x0000000109007824 */ /* 0x000fe200078e021e */
[----:B------:R-:W-:Y:S01]  /*1820*/  LOP3.LUT R6, R6, 0xfffffff8, RZ, 0xc0, !PT ;  /* 0xfffffff806067812 */ /* 0x000fe200078ec0ff */
[----:B------:R-:W-:Y:S01]  /*1830*/  IMAD.WIDE.U32 R114, R114, c[0x0][0x268], R4 ;  /* 0x00009a0072727a25 */ /* 0x000fe200078e0004 */
[----:B------:R-:W-:-:S02]  /*1840*/  SHF.R.S32.HI R4, RZ, 0x1f, R8 ;  /* 0x0000001fff047819 */ /* 0x000fc40000011408 */
[----:B------:R-:W-:Y:S01]  /*1850*/  SHF.R.S32.HI R9, RZ, 0x1f, R0 ;  /* 0x0000001fff097819 */ /* 0x000fe20000011400 */
[----:B------:R-:W-:Y:S01]  /*1860*/  IMAD R10, R10, 0x600, R7 ;  /* 0x000006000a0a7824 */ /* 0x000fe200078e0207 */
[-C--:B------:R-:W-:Y:S01]  /*1870*/  LEA.HI R5, R4, R8.reuse, RZ, 0x3 ;  /* 0x0000000804057211 */ /* 0x080fe200078f18ff */
[----:B------:R-:W-:Y:S01]  /*1880*/  IMAD.SHL.U32 R143, R6, 0x2, RZ ;  /* 0x00000002068f7824 */ /* 0x000fe200078e00ff */
[----:B------:R-:W-:Y:S01]  /*1890*/  LEA.HI R12, R4, R8, RZ, 0x5 ;  /* 0x00000008040c7211 */ /* 0x000fe200078f28ff */
[----:B------:R-:W-:Y:S01]  /*18a0*/  IMAD.WIDE.U32 R124, R159, c[0x0][0x290], R20 ;  /* 0x0000a4009f7c7a25 */ /* 0x000fe200078e0014 */
[----:B------:R-:W-:Y:S02]  /*18b0*/  LOP3.LUT R8, R11, R107, RZ, 0x3c, !PT ;  /* 0x0000006b0b087212 */ /* 0x000fe400078e3cff */
[-C--:B------:R-:W-:Y:S01]  /*18c0*/  LEA.HI R4, R9, R0.reuse, RZ, 0x3 ;  /* 0x0000000009047211 */ /* 0x080fe200078f18ff */
[----:B------:R-:W-:Y:S01]  /*18d0*/  IMAD.IADD R116, R115, 0x1, R116 ;  /* 0x0000000173747824 */ /* 0x000fe200078e0274 */
[----:B------:R-:W-:Y:S01]  /*18e0*/  LEA.HI R0, R9, R0, RZ, 0x5 ;  /* 0x0000000009007211 */ /* 0x000fe200078f28ff */
[----:B------:R-:W-:Y:S01]  /*18f0*/  IMAD.IADD R25, R10, 0x1, R8 ;  /* 0x000000010a197824 */ /* 0x000fe200078e0208 */
[----:B------:R-:W-:-:S02]  /*1900*/  SHF.R.S32.HI R9, RZ, 0x5, R12 ;  /* 0x00000005ff097819 */ /* 0x000fc4000001140c */
[----:B------:R-:W-:Y:S01]  /*1910*/  SHF.R.S32.HI R0, RZ, 0x5, R0 ;  /* 0x00000005ff007819 */ /* 0x000fe20000011400 */
[----:B------:R-:W-:Y:S01]  /*1920*/  IMAD.SHL.U32 R142, R25, 0x2, RZ ;  /* 0x00000002198e7824 */ /* 0x000fe200078e00ff */
[C---:B------:R-:W-:Y:S01]  /*1930*/  LOP3.LUT R8, R106.reuse, 0x18, R5, 0xf8, !PT ;  /* 0x000000186a087812 */ /* 0x040fe200078ef805 */
[--C-:B------:R-:W-:Y:S01]  /*1940*/  IMAD R11, R9, 0x600, R7.reuse ;  /* 0x00000600090b7824 */ /* 0x100fe200078e0207 */
[----:B------:R-:W-:Y:S02]  /*1950*/  LOP3.LUT R10, R106, 0x18, R4, 0xf8, !PT ;  /* 0x000000186a0a7812 */ /* 0x000fe400078ef804 */
[-C--:B------:R-:W-:Y:S01]  /*1960*/  LOP3.LUT R9, R8, R107.reuse, RZ, 0x3c, !PT ;  /* 0x0000006b08097212 */ /* 0x080fe200078e3cff */
[----:B------:R-:W-:Y:S01]  /*1970*/  IMAD R8, R0, 0x600, R7 ;  /* 0x0000060000087824 */ /* 0x000fe200078e0207 */
[----:B------:R-:W-:Y:S01]  /*1980*/  LOP3.LUT R0, R10, R107, RZ, 0x3c, !PT ;  /* 0x0000006b0a007212 */ /* 0x000fe200078e3cff */
[----:B------:R-:W-:Y:S01]  /*1990*/  IMAD R10, R31, c[0x0][0x1e8], RZ ;  /* 0x00007a001f0a7a24 */ /* 0x000fe200078e02ff */
[----:B------:R-:W-:Y:S01]  /*19a0*/  SHF.R.S32.HI R12, RZ, 0x1f, R102 ;  /* 0x0000001fff0c7819 */ /* 0x000fe20000011466 */
[----:B------:R-:W-:Y:S01]  /*19b0*/  IMAD.IADD R24, R11, 0x1, R9 ;  /* 0x000000010b187824 */ /* 0x000fe200078e0209 */
[----:B------:R-:W-:Y:S01]  /*19c0*/  SHF.R.S32.HI R74, RZ, 0x3, R5 ;  /* 0x00000003ff4a7819 */ /* 0x000fe20000011405 */
[----:B------:R-:W-:Y:S01]  /*19d0*/  IMAD.IADD R13, R8, 0x1, R0 ;  /* 0x00000001080d7824 */ /* 0x000fe200078e0200 */
[----:B------:R-:W-:Y:S01]  /*19e0*/  SHF.R.S32.HI R0, RZ, 0x1f, R159 ;  /* 0x0000001fff007819 */ /* 0x000fe2000001149f */
[----:B------:R-:W-:Y:S01]  /*19f0*/  IMAD R11, R31, c[0x0][0x210], RZ ;  /* 0x000084001f0b7a24 */ /* 0x000fe200078e02ff */
[----:B------:R-:W-:Y:S01]  /*1a00*/  LEA.HI R12, R12, R102, RZ, 0x3 ;  /* 0x000000660c0c7211 */ /* 0x000fe200078f18ff */
[----:B------:R-:W-:Y:S01]  /*1a10*/  IMAD R10, R26, c[0x0][0x1ec], R10 ;  /* 0x00007b001a0a7a24 */ /* 0x000fe200078e020a */
[----:B------:R-:W-:Y:S01]  /*1a20*/  SHF.R.S32.HI R73, RZ, 0x3, R4 ;  /* 0x00000003ff497819 */ /* 0x000fe20000011404 */
[----:B------:R-:W-:Y:S01]  /*1a30*/  IMAD R9, R0, c[0x0][0x280], RZ ;  /* 0x0000a00000097a24 */ /* 0x000fe200078e02ff */
[----:B------:R-:W-:Y:S01]  /*1a40*/  LOP3.LUT R98, R12, 0xfffffff8, RZ, 0xc0, !PT ;  /* 0xfffffff80c627812 */ /* 0x000fe200078ec0ff */
[----:B------:R-:W-:-:S02]  /*1a50*/  IMAD R8, R0, c[0x0][0x290], RZ ;  /* 0x0000a40000087a24 */ /* 0x000fc400078e02ff */
[----:B------:R-:W-:Y:S01]  /*1a60*/  IMAD R0, R26, c[0x0][0x214], R11 ;  /* 0x000085001a007a24 */ /* 0x000fe200078e020b */
[----:B------:R-:W-:Y:S01]  /*1a70*/  SHF.R.S32.HI R11, RZ, 0x1f, R101 ;  /* 0x0000001fff0b7819 */ /* 0x000fe20000011465 */
[----:B------:R-:W-:Y:S01]  /*1a80*/  IMAD.IADD R152, R165, 0x1, R10 ;  /* 0x00000001a5987824 */ /* 0x000fe200078e020a */
[----:B------:R-:W-:Y:S01]  /*1a90*/  SHF.R.S32.HI R10, RZ, 0x1f, R27 ;  /* 0x0000001fff0a7819 */ /* 0x000fe2000001141b */
[----:B------:R-:W-:Y:S01]  /*1aa0*/  IMAD.IADD R151, R163, 0x1, R0 ;  /* 0x00000001a3977824 */ /* 0x000fe200078e0200 */
[----:B------:R-:W-:Y:S01]  /*1ab0*/  LEA.HI R11, R11, R101, RZ, 0x3 ;  /* 0x000000650b0b7211 */ /* 0x000fe200078f18ff */
[----:B------:R-:W-:Y:S01]  /*1ac0*/  IMAD R0, R3, 0x40, R35 ;  /* 0x0000004003007824 */ /* 0x000fe200078e0223 */
[----:B------:R-:W-:Y:S01]  /*1ad0*/  SHF.R.S32.HI R3, RZ, 0x1f, R103 ;  /* 0x0000001fff037819 */ /* 0x000fe20000011467 */
[C---:B------:R-:W-:Y:S01]  /*1ae0*/  IMAD R9, R159.reuse, c[0x0][0x284], R9 ;  /* 0x0000a1009f097a24 */ /* 0x040fe200078e0209 */
[----:B------:R-:W-:Y:S01]  /*1af0*/  LEA.HI R10, R10, R27, RZ, 0x3 ;  /* 0x0000001b0a0a7211 */ /* 0x000fe200078f18ff */
[----:B------:R-:W-:Y:S01]  /*1b00*/  IMAD R8, R159, c[0x0][0x294], R8 ;  /* 0x0000a5009f087a24 */ /* 0x000fe200078e0208 */
[----:B------:R-:W-:Y:S01]  /*1b10*/  LEA.HI R99, R3, R103, RZ, 0x3 ;  /* 0x0000006703637211 */ /* 0x000fe200078f18ff */
[----:B------:R-:W-:Y:S01]  /*1b20*/  IMAD.IADD R149, R133, 0x1, R9 ;  /* 0x0000000185957824 */ /* 0x000fe200078e0209 */
[----:B------:R-:W-:Y:S01]  /*1b30*/  SHF.R.S32.HI R3, RZ, 0x1f, R30 ;  /* 0x0000001fff037819 */ /* 0x000fe2000001141e */
[----:B------:R-:W-:Y:S01]  /*1b40*/  IMAD.IADD R146, R9, 0x1, R129 ;  /* 0x0000000109927824 */ /* 0x000fe200078e0281 */
[----:B------:R-:W-:Y:S01]  /*1b50*/  LOP3.LUT R99, R99, 0xfffffff8, RZ, 0xc0, !PT ;  /* 0xfffffff863637812 */ /* 0x000fe200078ec0ff */
[----:B------:R-:W-:Y:S01]  /*1b60*/  IMAD.IADD R147, R131, 0x1, R8 ;  /* 0x0000000183937824 */ /* 0x000fe200078e0208 */
[----:B------:R-:W-:Y:S01]  /*1b70*/  LEA.HI R95, R3, R30, RZ, 0x3 ;  /* 0x0000001e035f7211 */ /* 0x000fe200078f18ff */
[----:B------:R-:W-:Y:S01]  /*1b80*/  IMAD R3, R19, c[0x0][0x2b0], RZ ;  /* 0x0000ac0013037a24 */ /* 0x000fe200078e02ff */
[----:B------:R-:W-:Y:S01]  /*1b90*/  LOP3.LUT R97, R11, 0xfffffff8, RZ, 0xc0, !PT ;  /* 0xfffffff80b617812 */ /* 0x000fe200078ec0ff */
[----:B------:R-:W-:Y:S01]  /*1ba0*/  IMAD.IADD R145, R8, 0x1, R125 ;  /* 0x0000000108917824 */ /* 0x000fe200078e027d */
[----:B------:R-:W-:Y:S01]  /*1bb0*/  LOP3.LUT R96, R10, 0xfffffff8, RZ, 0xc0, !PT ;  /* 0xfffffff80a607812 */ /* 0x000fe200078ec0ff */
[----:B------:R-:W-:Y:S01]  /*1bc0*/  IMAD R3, R18, c[0x0][0x2b4], R3 ;  /* 0x0000ad0012037a24 */ /* 0x000fe200078e0203 */
        /* <DEDUP_REMOVED lines=9> */
[----:B------:R-:W-:Y:S02]  /*1c60*/  LOP3.LUT R3, R4, 0xfffffff8, RZ, 0xc0, !PT ;  /* 0xfffffff804037812 */ /* 0x000fe400078ec0ff */
[----:B------:R-:W-:Y:S01]  /*1c70*/  SHF.R.S32.HI R5, RZ, 0x1f, R6 ;  /* 0x0000001fff057819 */ /* 0x000fe20000011406 */
[----:B------:R-:W-:Y:S01]  /*1c80*/  IMAD.SHL.U32 R140, R6, 0x2, RZ ;  /* 0x00000002068c7824 */ /* 0x000fe200078e00ff */
[----:B------:R-:W-:Y:S01]  /*1c90*/  SHF.R.S32.HI R4, RZ, 0x1f, R3 ;  /* 0x0000001fff047819 */ /* 0x000fe20000011403 */
[----:B------:R-:W-:Y:S01]  /*1ca0*/  IMAD.SHL.U32 R138, R3, 0x2, RZ ;  /* 0x00000002038a7824 */ /* 0x000fe200078e00ff */
[----:B------:R-:W-:-:S02]  /*1cb0*/  SHF.R.S32.HI R110, RZ, 0x1f, R97 ;  /* 0x0000001fff6e7819 */ /* 0x000fc40000011461 */
[----:B------:R-:W-:Y:S02]  /*1cc0*/  SHF.R.S32.HI R109, RZ, 0x1f, R96 ;  /* 0x0000001fff6d7819 */ /* 0x000fe40000011460 */
[----:B------:R-:W-:Y:S02]  /*1cd0*/  SHF.R.S32.HI R108, RZ, 0x1f, R95 ;  /* 0x0000001fff6c7819 */ /* 0x000fe4000001145f */
[----:B------:R-:W-:Y:S02]  /*1ce0*/  SHF.L.U64.HI R141, R6, 0x1, R5 ;  /* 0x00000001068d7819 */ /* 0x000fe40000010205 */
[----:B------:R-:W-:Y:S02]  /*1cf0*/  SHF.L.U64.HI R139, R3, 0x1, R4 ;  /* 0x00000001038b7819 */ /* 0x000fe40000010204 */
.L_x_432:
[----:B------:R-:W-:Y:S01]  /*1d00*/  IMAD R3, R43, 0x30, R0 ;  /* 0x000000302b037824 */ /* 0x000fe200078e0200 */
[----:B------:R-:W-:Y:S01]  /*1d10*/  ISETP.NE.AND P4, PT, R158, 0x1, PT ;  /* 0x000000019e00780c */ /* 0x000fe20003f85270 */
[----:B------:R-:W-:Y:S01]  /*1d20*/  IMAD.MOV.U32 R93, RZ, RZ, RZ ;  /* 0x000000ffff5d7224 */ /* 0x000fe200078e00ff */
[----:B------:R-:W-:Y:S04]  /*1d30*/  DEPBAR.LE SB0, 0x0 ;  /* 0x000080000000791a */ /* 0x000fe80000000000 */
[----:B-1-3--:R-:W-:Y:S01]  /*1d40*/  IMAD.IADD R4, R153, 0x1, R3 ;  /* 0x0000000199047824 */ /* 0x00afe200078e0203 */
[----:B------:R-:W-:Y:S01]  /*1d50*/  ISETP.GE.AND P0, PT, R3, R2, PT ;  /* 0x000000020300720c */ /* 0x000fe20003f06270 */
[----:B------:R-:W-:Y:S01]  /*1d60*/  BSSY B1, `(.L_x_407) ;  /* 0x00003d6000017945 */ /* 0x000fe20003800000 */
[----:B------:R-:W-:Y:S01]  /*1d70*/  ISETP.GE.AND P5, PT, R156, 0x1, PT ;  /* 0x000000019c00780c */ /* 0x000fe20003fa6270 */
[--C-:B------:R-:W-:Y:S01]  /*1d80*/  IMAD.MOV.U32 R3, RZ, RZ, R4.reuse ;  /* 0x000000ffff037224 */ /* 0x100fe200078e0004 */
[----:B------:R-:W-:Y:S02]  /*1d90*/  ISETP.GT.OR P0, PT, R0, 0x2f, P0 ;  /* 0x0000002f0000780c */ /* 0x000fe40000704670 */
[----:B------:R-:W-:Y:S05]  /*1da0*/  @P4 IMAD.HI.U32 R5, R4, c[0x0][0x2bc], RZ ;  /* 0x0000af0004054a27 */ /* 0x000fea00078e00ff */
[----:B------:R-:W-:Y:S06]  /*1db0*/  @P4 SHF.R.U32.HI R3, RZ, c[0x0][0x2c0], R5 ;  /* 0x0000b000ff034a19 */ /* 0x000fec0000011605 */
[C---:B------:R-:W-:Y:S04]  /*1dc0*/  @!P0 IADD3 R5, P4, R3.reuse, R134, RZ ;  /* 0x0000008603058210 */ /* 0x040fe80007f9e0ff */
[----:B------:R-:W-:Y:S01]  /*1dd0*/  @!P0 LEA.HI.X.SX32 R6, R3, R148, 0x1, P4 ;  /* 0x0000009403068211 */ /* 0x000fe200020f0eff */
[----:B------:R-:W-:Y:S01]  /*1de0*/  IMAD.MOV R3, RZ, RZ, -R3 ;  /* 0x000000ffff037224 */ /* 0x000fe200078e0a03 */
[----:B------:R-:W-:Y:S03]  /*1df0*/  @!P0 LEA R8, P4, R5, c[0x0][0x2a0], 0x2 ;  /* 0x0000a80005088a11 */ /* 0x000fe600078810ff */
        /* <DEDUP_REMOVED lines=18> */
[C---:B------:R-:W-:Y:S01]  /*1f20*/  IMAD R6, R43.reuse, UR14, RZ ;  /* 0x0000000e2b067c24 */ /* 0x040fe2000f8e02ff */
[----:B------:R-:W-:Y:S01]  /*1f30*/  ISETP.NE.AND P0, PT, RZ, UR4, PT ;  /* 0x00000004ff007c0c */ /* 0x000fe2000bf05270 */
[C---:B------:R-:W-:Y:S01]  /*1f40*/  IMAD R5, R43.reuse, UR5, RZ ;  /* 0x000000052b057c24 */ /* 0x040fe2000f8e02ff */
[----:B------:R-:W-:Y:S01]  /*1f50*/  SHF.R.S32.HI R4, RZ, 0x1f, R43 ;  /* 0x0000001fff047819 */ /* 0x000fe2000001142b */
[C---:B------:R-:W-:Y:S02]  /*1f60*/  IMAD R3, R43.reuse, -0x30, R2 ;  /* 0xffffffd02b037824 */ /* 0x040fe400078e0202 */
[----:B------:R-:W-:Y:S03]  /*1f70*/  IMAD.WIDE.U32 R24, R43, UR16, RZ ;  /* 0x000000102b187c25 */ /* 0x000fe6000f8e00ff */
[----:B------:R-:W-:Y:S01]  /*1f80*/  IMNMX R92, R3, 0x30, PT ;  /* 0x00000030035c7817 */ /* 0x000fe20003800200 */
[C---:B------:R-:W-:Y:S02]  /*1f90*/  IMAD R6, R4.reuse, UR16, R6 ;  /* 0x0000001004067c24 */ /* 0x040fe4000f8e0206 */
[----:B------:R-:W-:Y:S02]  /*1fa0*/  IMAD R5, R4, UR18, R5 ;  /* 0x0000001204057c24 */ /* 0x000fe4000f8e0205 */
[----:B------:R-:W-:Y:S01]  /*1fb0*/  IMAD.WIDE.U32 R32, R43, UR18, RZ ;  /* 0x000000122b207c25 */ /* 0x000fe2000f8e00ff */
        /* <DEDUP_REMOVED lines=62> */
.L_x_411:
[----:B------:R-:W-:Y:S05]  /*23a0*/  BSYNC B0 ;  /* 0x0000000000007941 */ /* 0x000fea0003800000 */
.L_x_410:
        /* <DEDUP_REMOVED lines=11> */
[----:B--2---:R-:W-:Y:S01]  /*2460*/  PRMT R31, R3, 0x5410, R6 ;  /* 0x00005410031f7816 */ /* 0x004fe20000000006 */
        /* <DEDUP_REMOVED lines=58> */
[----:B------:R-:W-:Y:S01]  /*2810*/  @!P0 FMUL.FTZ R4, R4, R6 ;  /* 0x0000000604048220 */ /* 0x000fe20000410000 */
        /* <DEDUP_REMOVED lines=23> */
.L_x_414:
[----:B------:R-:W-:Y:S05]  /*2990*/  BSYNC B0 ;  /* 0x0000000000007941 */ /* 0x000fea0003800000 */
.L_x_413:
        /* <DEDUP_REMOVED lines=10> */
[----:B------:R-:W-:Y:S02]  /*2a40*/  @!P0 SHF.R.U64 R3, R12, 0x10, R13 ;  /* 0x000000100c038819 */ /* 0x000fe4000000120d */
[----:B------:R-:W-:Y:S02]  /*2a50*/  @!P0 PRMT R6, R58, 0x5410, R6 ;  /* 0x000054103a068816 */ /* 0x000fe40000000006 */
[----:B------:R-:W-:Y:S02]  /*2a60*/  @!P0 PRMT R3, R24, 0x5432, R3 ;  /* 0x0000543218038816 */ /* 0x000fe40000000003 */
[----:B------:R-:W-:Y:S01]  /*2a70*/  @!P0 SHF.R.U32.HI R12, RZ, 0x10, R13 ;  /* 0x00000010ff0c8819 */ /* 0x000fe2000001160d */
[----:B------:R-:W-:Y:S01]  /*2a80*/  @!P0 IMAD.U32 R18, R6, 0x10000, RZ ;  /* 0x0001000006128824 */ /* 0x000fe200078e00ff */
[----:B------:R-:W-:Y:S01]  /*2a90*/  @!P0 SHF.R.U32.HI R34, RZ, 0x10, R49 ;  /* 0x00000010ff228819 */ /* 0x000fe20000011631 */
[C---:B------:R-:W-:Y:S01]  /*2aa0*/  @!P0 IMAD.U32 R13, R3.reuse, 0x10000, RZ ;  /* 0x00010000030d8824 */ /* 0x040fe200078e00ff */
        /* <DEDUP_REMOVED lines=13> */
[-C--:B------:R-:W-:Y:S01]  /*2b80*/  @!P0 FMUL.FTZ R4, R5, R6.reuse ;  /* 0x0000000605048220 */ /* 0x080fe20000410000 */
        /* <DEDUP_REMOVED lines=13> */
[-C--:B------:R-:W-:Y:S02]  /*2c60*/  @!P0 FMUL.FTZ R6, R6, R12.reuse ;  /* 0x0000000c06068220 */ /* 0x080fe40000410000 */
        /* <DEDUP_REMOVED lines=13> */
.L_x_416:
[----:B------:R-:W-:Y:S05]  /*2d40*/  BSYNC B0 ;  /* 0x0000000000007941 */ /* 0x000fea0003800000 */
.L_x_415:
        /* <DEDUP_REMOVED lines=14> */
[C---:B------:R-:W-:Y:S01]  /*2e30*/  @!P0 IMAD.U32 R13, R18.reuse, 0x10000, RZ ;  /* 0x00010000120d8824 */ /* 0x040fe200078e00ff */
[----:B------:R-:W-:Y:S01]  /*2e40*/  @!P0 SHF.R.U32.HI R24, RZ, 0x10, R51 ;  /* 0x00000010ff188819 */ /* 0x000fe20000011633 */
[C---:B------:R-:W-:Y:S01]  /*2e50*/  @!P0 IMAD.U32 R12, R3.reuse, 0x10000, RZ ;  /* 0x00010000030c8824 */ /* 0x040fe200078e00ff */
[----:B------:R-:W-:Y:S02]  /*2e60*/  @!P0 LOP3.LUT R18, R18, 0xffff0000, RZ, 0xc0, !PT ;  /* 0xffff000012128812 */ /* 0x000fe400078ec0ff */
[----:B------:R-:W-:Y:S02]  /*2e70*/  @!P0 LOP3.LUT R6, R3, 0xffff0000, RZ, 0xc0, !PT ;  /* 0xffff000003068812 */ /* 0x000fe400078ec0ff */
[----:B------:R-:W-:Y:S02]  /*2e80*/  @!P0 PRMT R14, R25, 0x5410, R14 ;  /* 0x00005410190e8816 */ /* 0x000fe4000000000e */
[----:B------:R-:W-:Y:S01]  /*2e90*/  @!P0 PRMT R24, R59, 0x5432, R24 ;  /* 0x000054323b188816 */ /* 0x000fe20000000018 */
[C---:B-1----:R-:W-:Y:S01]  /*2ea0*/  @!P0 IMAD.U32 R15, R8.reuse, 0x10000, RZ ;  /* 0x00010000080f8824 */ /* 0x042fe200078e00ff */
[----:B------:R-:W-:Y:S02]  /*2eb0*/  @!P0 LOP3.LUT R4, R8, 0xffff0000, RZ, 0xc0, !PT ;  /* 0xffff000008048812 */ /* 0x000fe400078ec0ff */
[C---:B------:R-:W-:Y:S02]  /*2ec0*/  @!P0 LOP3.LUT R5, R9.reuse, 0xffff0000, RZ, 0xc0, !PT ;  /* 0xffff000009058812 */ /* 0x040fe400078ec0ff */
[----:B------:R-:W-:Y:S01]  /*2ed0*/  @!P0 SHF.L.U32 R19, R9, 0x10, RZ ;  /* 0x0000001009138819 */ /* 0x000fe200000006ff */
[C---:B------:R-:W-:Y:S02]  /*2ee0*/  @!P0 FMUL.FTZ R25, R4.reuse, R13 ;  /* 0x0000000d04198220 */ /* 0x040fe40000410000 */
[----:B------:R-:W-:Y:S02]  /*2ef0*/  @!P0 FMUL.FTZ R3, R4, R12 ;  /* 0x0000000c04038220 */ /* 0x000fe40000410000 */
        /* <DEDUP_REMOVED lines=31> */
.L_x_418:
[----:B------:R-:W-:Y:S05]  /*30f0*/  BSYNC B0 ;  /* 0x0000000000007941 */ /* 0x000fea0003800000 */
.L_x_417:
        /* <DEDUP_REMOVED lines=58> */
.L_x_420:
[----:B------:R-:W-:Y:S05]  /*34a0*/  BSYNC B0 ;  /* 0x0000000000007941 */ /* 0x000fea0003800000 */
.L_x_419:
        /* <DEDUP_REMOVED lines=58> */
.L_x_422:
[----:B------:R-:W-:Y:S05]  /*3850*/  BSYNC B0 ;  /* 0x0000000000007941 */ /* 0x000fea0003800000 */
.L_x_421:
        /* <DEDUP_REMOVED lines=58> */
.L_x_409:
        /* <DEDUP_REMOVED lines=31> */
[----:B------:R-:W-:Y:S01]  /*3df0*/  LEA.HI.X R13, R3, c[0x0][0x274], R4, 0x1, P0 ;  /* 0x00009d00030d7a11 */ /* 0x000fe200000f0c04 */
[----:B------:R-:W-:Y:S01]  /*3e00*/  CS2R R68, SRZ ;  /* 0x0000000000447805 */ /* 0x000fe2000001ff00 */
[C---:B------:R-:W-:Y:S04]  /*3e10*/  LEA R4, P0, R5.reuse, c[0x0][0x288], 0x1 ;  /* 0x0000a20005047a11 */ /* 0x040fe800078008ff */
[----:B------:R-:W-:Y:S02]  /*3e20*/  LEA.HI.X R5, R5, c[0x0][0x28c], R6, 0x1, P0 ;  /* 0x0000a30005057a11 */ /* 0x000fe400000f0c06 */
[----:B------:R-:W-:Y:S11]  /*3e30*/  ISETP.GE.AND P0, PT, R28, c[0x0][0x27c], PT ;  /* 0x00009f001c007a0c */ /* 0x000ff60003f06270 */
[----:B------:R-:W-:Y:S02]  /*3e40*/  @!UPT UIADD3 URZ, URZ, URZ, URZ ;  /* 0x0000003f3f3ff290 */ /* 0x000fe4000fffe03f */
        /* <DEDUP_REMOVED lines=10> */
.L_x_424:
[----:B------:R-:W-:Y:S05]  /*3ef0*/  BSYNC B0 ;  /* 0x0000000000007941 */ /* 0x000fea0003800000 */
.L_x_423:
[----:B------:R2:W3:Y:S04]  /*3f00*/  SHFL.IDX PT, R79, R26, RZ, 0x1e1f ;  /* 0x001e1fff1a4f7589 */ /* 0x0004e800000e0000 */
[----:B------:R2:W4:Y:S01]  /*3f10*/  SHFL.IDX PT, R78, R31, RZ, 0x1e1f ;  /* 0x001e1fff1f4e7589 */ /* 0x00052200000e0000 */
[----:B------:R-:W-:-:S05]  /*3f20*/  @P4 BRA `(.L_x_412) ;  /* 0x00001b9000004947 */ /* 0x000fca0003800000 */
[----:B------:R-:W-:Y:S01]  /*3f30*/  ISETP.GE.AND P0, PT, R28, c[0x0][0x1d4], PT ;  /* 0x000075001c007a0c */ /* 0x000fe20003f06270 */
[----:B-----5:R-:W-:Y:S01]  /*3f40*/  IMAD.MOV.U32 R6, RZ, RZ, R22 ;  /* 0x000000ffff067224 */ /* 0x020fe200078e0016 */
[----:B------:R-:W-:Y:S01]  /*3f50*/  IADD3 R76, -R77, c[0x0][0x1d4], RZ ;  /* 0x000075004d4c7a10 */ /* 0x000fe20007ffe1ff */
[----:B-1----:R-:W-:Y:S01]  /*3f60*/  IMAD.MOV.U32 R5, RZ, RZ, R23 ;  /* 0x000000ffff057224 */ /* 0x002fe200078e0017 */
        /* <DEDUP_REMOVED lines=24> */
[----:B------:R-:W-:Y:S01]  /*40f0*/  SEL R3, R77, R76, !P2 ;  /* 0x0000004c4d037207 */ /* 0x000fe20005000000 */
[----:B------:R-:W1:Y:S01]  /*4100*/  LDS.128 R60, [R142+0x3c80] ;  /* 0x003c80008e3c7984 */ /* 0x000e620000000c00 */
[----:B------:R-:W-:Y:S01]  /*4110*/  ISETP.GE.AND P0, PT, R28, c[0x0][0x27c], PT ;  /* 0x00009f001c007a0c */ /* 0x000fe20003f06270 */
[----:B------:R-:W-:Y:S01]  /*4120*/  IMAD.MOV.U32 R25, RZ, RZ, R8 ;  /* 0x000000ffff197224 */ /* 0x000fe200078e0008 */
[----:B------:R-:W-:Y:S01]  /*4130*/  SHF.R.S32.HI R4, RZ, 0x1f, R3 ;  /* 0x0000001fff047819 */ /* 0x000fe20000011403 */
[----:B------:R-:W-:Y:S01]  /*4140*/  IMAD.MOV.U32 R5, RZ, RZ, R10 ;  /* 0x000000ffff057224 */ /* 0x000fe200078e000a */
[----:B------:R-:W-:Y:S01]  /*4150*/  MOV R50, R44 ;  /* 0x0000002c00327202 */ /* 0x000fe20000000f00 */
[----:B------:R-:W-:Y:S01]  /*4160*/  IMAD.MOV.U32 R24, RZ, RZ, R9 ;  /* 0x000000ffff187224 */ /* 0x000fe200078e0009 */
[----:B------:R-:W-:Y:S01]  /*4170*/  LEA.HI R3, R4, R3, RZ, 0x4 ;  /* 0x0000000304037211 */ /* 0x000fe200078f20ff */
[----:B------:R-:W-:Y:S02]  /*4180*/  IMAD.MOV.U32 R48, RZ, RZ, R47 ;  /* 0x000000ffff307224 */ /* 0x000fe400078e002f */
[--C-:B------:R-:W-:Y:S01]  /*4190*/  IMAD.MOV.U32 R52, RZ, RZ, R45.reuse ;  /* 0x000000ffff347224 */ /* 0x100fe200078e002d */
[----:B------:R-:W-:Y:S03]  /*41a0*/  LEA.HI.SX32 R3, R3, R75, 0x1c ;  /* 0x0000004b03037211 */ /* 0x000fe600078fe2ff */
[----:B------:R-:W-:Y:S02]  /*41b0*/  @!P0 SHF.R.U64 R51, R44, 0x10, R45 ;  /* 0x000000102c338819 */ /* 0x000fe4000000122d */
[----:B------:R-:W-:Y:S01]  /*41c0*/  IMAD.SHL.U32 R80, R3, 0x8, RZ ;  /* 0x0000000803507824 */ /* 0x000fe200078e00ff */
[----:B------:R-:W-:Y:S02]  /*41d0*/  SHF.R.S32.HI R4, RZ, 0x1f, R3 ;  /* 0x0000001fff047819 */ /* 0x000fe40000011403 */
[----:B------:R-:W-:Y:S02]  /*41e0*/  @!P0 SHF.R.U64 R26, R8, 0x10, R9 ;  /* 0x00000010081a8819 */ /* 0x000fe40000001209 */
[----:B------:R-:W-:Y:S02]  /*41f0*/  LEA.HI R4, R4, R3, RZ, 0x2 ;  /* 0x0000000304047211 */ /* 0x000fe400078f10ff */
[----:B------:R-:W-:Y:S02]  /*4200*/  @!P0 PRMT R50, R50, 0x5410, R51 ;  /* 0x0000541032328816 */ /* 0x000fe40000000033 */
[----:B------:R-:W-:Y:S02]  /*4210*/  SHF.R.S32.HI R3, RZ, 0x2, R4 ;  /* 0x00000002ff037819 */ /* 0x000fe40000011404 */
[----:B------:R-:W-:Y:S02]  /*4220*/  LOP3.LUT R4, R106, 0x18, R80, 0xf8, !PT ;  /* 0x000000186a047812 */ /* 0x000fe400078ef850 */
[----:B------:R-:W-:Y:S01]  /*4230*/  @!P0 SHF.R.U64 R8, R10, 0x10, R11 ;  /* 0x000000100a088819 */ /* 0x000fe2000000120b */
[----:B------:R-:W-:Y:S01]  /*4240*/  IMAD R3, R3, 0x600, R7 ;  /* 0x0000060003037824 */ /* 0x000fe200078e0207 */
[----:B------:R-:W-:Y:S02]  /*4250*/  LOP3.LUT R4, R4, R107, RZ, 0x3c, !PT ;  /* 0x0000006b04047212 */ /* 0x000fe400078e3cff */
[----:B------:R-:W-:Y:S02]  /*4260*/  @!P0 SHF.R.U32.HI R6, RZ, 0x10, R9 ;  /* 0x00000010ff068819 */ /* 0x000fe40000011609 */
[----:B------:R-:W-:Y:S01]  /*4270*/  @!P0 SHF.R.U32.HI R44, RZ, 0x10, R47 ;  /* 0x00000010ff2c8819 */ /* 0x000fe2000001162f */
[----:B------:R-:W-:Y:S01]  /*4280*/  IMAD.IADD R3, R3, 0x1, R4 ;  /* 0x0000000103037824 */ /* 0x000fe200078e0204 */
[----:B------:R-:W-:Y:S01]  /*4290*/  @!P0 PRMT R9, R25, 0x5410, R26 ;  /* 0x0000541019098816 */ /* 0x000fe2000000001a */
[----:B------:R-:W-:Y:S01]  /*42a0*/  IMAD.MOV.U32 R4, RZ, RZ, R11 ;  /* 0x000000ffff047224 */ /* 0x000fe200078e000b */
[----:B------:R-:W-:Y:S01]  /*42b0*/  @!P0 LOP3.LUT R26, R50, 0xffff0000, RZ, 0xc0, !PT ;  /* 0xffff0000321a8812 */ /* 0x000fe200078ec0ff */
[----:B------:R-:W-:Y:S01]  /*42c0*/  IMAD.SHL.U32 R3, R3, 0x2, RZ ;  /* 0x0000000203037824 */ /* 0x000fe200078e00ff */
[----:B------:R-:W-:Y:S01]  /*42d0*/  @!P0 SHF.R.U32.HI R49, RZ, 0x10, R45 ;  /* 0x00000010ff318819 */ /* 0x000fe2000001162d */
[----:B-1----:R-:W-:Y:S01]  /*42e0*/  @!P0 IMAD.U32 R54, R63, 0x10000, RZ ;  /* 0x000100003f368824 */ /* 0x002fe200078e00ff */
[----:B------:R-:W-:Y:S02]  /*42f0*/  @!P0 PRMT R10, R24, 0x5410, R6 ;  /* 0x00005410180a8816 */ /* 0x000fe40000000006 */
[----:B------:R1:W2:Y:S01]  /*4300*/  LDS.128 R12, [R3+0x3c80] ;  /* 0x003c8000030c7984 */ /* 0x0002a20000000c00 */
[----:B------:R-:W-:Y:S02]  /*4310*/  @!P0 PRMT R55, R48, 0x5410, R44 ;  /* 0x0000541030378816 */ /* 0x000fe4000000002c */
[----:B------:R-:W-:Y:S02]  /*4320*/  @!P0 LOP3.LUT R6, R9, 0xffff0000, RZ, 0xc0, !PT ;  /* 0xffff000009068812 */ /* 0x000fe400078ec0ff */
[----:B------:R-:W-:Y:S02]  /*4330*/  @!P0 LOP3.LUT R44, R60, 0xffff0000, RZ, 0xc0, !PT ;  /* 0xffff00003c2c8812 */ /* 0x000fe400078ec0ff */
[----:B------:R-:W-:Y:S02]  /*4340*/  @!P0 PRMT R49, R52, 0x5410, R49 ;  /* 0x0000541034318816 */ /* 0x000fe40000000031 */
[----:B------:R-:W-:Y:S02]  /*4350*/  @!P0 SHF.L.U32 R24, R60, 0x10, RZ ;  /* 0x000000103c188819 */ /* 0x000fe400000006ff */
[----:B------:R-:W-:Y:S02]  /*4360*/  @!P0 LOP3.LUT R48, R61, 0xffff0000, RZ, 0xc0, !PT ;  /* 0xffff00003d308812 */ /* 0x000fe400078ec0ff */
[----:B------:R-:W-:Y:S02]  /*4370*/  @!P0 LOP3.LUT R52, R62, 0xffff0000, RZ, 0xc0, !PT ;  /* 0xffff00003e348812 */ /* 0x000fe400078ec0ff */
[----:B------:R-:W-:Y:S02]  /*4380*/  @!P0 LOP3.LUT R56, R63, 0xffff0000, RZ, 0xc0, !PT ;  /* 0xffff00003f388812 */ /* 0x000fe400078ec0ff */
[----:B------:R-:W-:Y:S02]  /*4390*/  MOV R45, R46 ;  /* 0x0000002e002d7202 */ /* 0x000fe40000000f00 */
[----:B------:R-:W-:Y:S02]  /*43a0*/  @!P0 SHF.R.U64 R46, R46, 0x10, R47 ;  /* 0x000000102e2e8819 */ /* 0x000fe4000000122f */
[----:B------:R-:W-:Y:S02]  /*43b0*/  @!P0 LOP3.LUT R47, R49, 0xffff0000, RZ, 0xc0, !PT ;  /* 0xffff0000312f8812 */ /* 0x000fe400078ec0ff */
[----:B-1----:R-:W-:Y:S02]  /*43c0*/  @!P0 SHF.R.U32.HI R3, RZ, 0x10, R11 ;  /* 0x00000010ff038819 */ /* 0x002fe4000001160b */
[----:B------:R-:W-:Y:S01]  /*43d0*/  @!P0 PRMT R11, R5, 0x5410, R8 ;  /* 0x00005410050b8816 */ /* 0x000fe20000000008 */
[----:B------:R-:W-:Y:S01]  /*43e0*/  @!P0 IMAD.U32 R8, R50, 0x10000, RZ ;  /* 0x0001000032088824 */ /* 0x000fe200078e00ff */
[----:B------:R-:W-:Y:S01]  /*43f0*/  @!P0 PRMT R25, R4, 0x5410, R3 ;  /* 0x0000541004198816 */ /* 0x000fe20000000003 */
[----:B------:R-:W-:Y:S01]  /*4400*/  @!P0 IMAD.U32 R5, R9, 0x10000, RZ ;  /* 0x0001000009058824 */ /* 0x000fe200078e00ff */
[----:B------:R-:W-:Y:S02]  /*4410*/  @!P0 PRMT R51, R45, 0x5410, R46 ;  /* 0x000054102d338816 */ /* 0x000fe4000000002e */
[----:B------:R-:W-:Y:S02]  /*4420*/  @!P0 SHF.L.U32 R46, R61, 0x10, RZ ;  /* 0x000000103d2e8819 */ /* 0x000fe400000006ff */
[----:B------:R-:W-:Y:S01]  /*4430*/  @!P0 SHF.L.U32 R50, R62, 0x10, RZ ;  /* 0x000000103e328819 */ /* 0x000fe200000006ff */
[C---:B--2---:R-:W-:Y:S01]  /*4440*/  @!P0 IMAD.U32 R3, R12.reuse, 0x10000, RZ ;  /* 0x000100000c038824 */ /* 0x044fe200078e00ff */
[----:B------:R-:W-:Y:S03]  /*4450*/  @!P0 LOP3.LUT R4, R12, 0xffff0000, RZ, 0xc0, !PT ;  /* 0xffff00000c048812 */ /* 0x000fe600078ec0ff */
[----:B------:R-:W-:Y:S02]  /*4460*/  @!P0 FMUL.FTZ R9, R3, R8 ;  /* 0x0000000803098220 */ /* 0x000fe40000410000 */
[C---:B------:R-:W-:Y:S02]  /*4470*/  @!P0 FMUL.FTZ R45, R4.reuse, R26 ;  /* 0x0000001a042d8220 */ /* 0x040fe40000410000 */
[-C--:B------:R-:W-:Y:S02]  /*4480*/  @!P0 FMUL.FTZ R4, R4, R6.reuse ;  /* 0x0000000604048220 */ /* 0x080fe40000410000 */
[----:B------:R-:W-:Y:S01]  /*4490*/  @!P0 FFMA.FTZ R87, R44, R6, -R45 ;  /* 0x000000062c578223 */ /* 0x000fe2000001082d */
[----:B------:R-:W-:Y:S01]  /*44a0*/  @!P0 LOP3.LUT R6, R13, 0xffff0000, RZ, 0xc0, !PT ;  /* 0xffff00000d068812 */ /* 0x000fe200078ec0ff */
[-C--:B------:R-:W-:Y:S02]  /*44b0*/  @!P0 FMUL.FTZ R3, R3, R5.reuse ;  /* 0x0000000503038220 */ /* 0x080fe40000410000 */
[----:B------:R-:W-:Y:S01]  /*44c0*/  @!P0 FFMA.FTZ R88, R24, R5, -R9 ;  /* 0x0000000518588223 */ /* 0x000fe20000010809 */
[----:B------:R-:W-:Y:S01]  /*44d0*/  @!P0 LOP3.LUT R9, R10, 0xffff0000, RZ, 0xc0, !PT ;  /* 0xffff00000a098812 */ /* 0x000fe200078ec0ff */
[----:B------:R-:W-:Y:S02]  /*44e0*/  @!P0 IMAD.U32 R45, R49, 0x10000, RZ ;  /* 0x00010000312d8824 */ /* 0x000fe400078e00ff */
[----:B------:R-:W-:Y:S02]  /*44f0*/  @!P0 IMAD.U32 R5, R13, 0x10000, RZ ;  /* 0x000100000d058824 */ /* 0x000fe400078e00ff */
[----:B------:R-:W-:Y:S02]  /*4500*/  @!P0 FFMA.FTZ R3, R8, R24, R3 ;  /* 0x0000001808038223 */ /* 0x000fe40000010003 */
[----:B------:R-:W-:Y:S02]  /*4510*/  @!P0 IMAD.U32 R8, R10, 0x10000, RZ ;  /* 0x000100000a088824 */ /* 0x000fe400078e00ff */
[C---:B------:R-:W-:Y:S02]  /*4520*/  @!P0 FMUL.FTZ R10, R5.reuse, R45 ;  /* 0x0000002d050a8220 */ /* 0x040fe40000410000 */
[----:B------:R-:W-:Y:S02]  /*4530*/  @!P0 FMUL.FTZ R24, R6, R47 ;  /* 0x0000002f06188220 */ /* 0x000fe40000410000 */
[-C--:B------:R-:W-:Y:S02]  /*4540*/  @!P0 FMUL.FTZ R5, R5, R8.reuse ;  /* 0x0000000805058220 */ /* 0x080fe40000410000 */
[----:B------:R-:W-:Y:S01]  /*4550*/  @!P0 FFMA.FTZ R86, R46, R8, -R10 ;  /* 0x000000082e568223 */ /* 0x000fe2000001080a */
[C---:B------:R-:W-:Y:S01]  /*4560*/  @!P0 SHF.L.U32 R10, R11.reuse, 0x10, RZ ;  /* 0x000000100b0a8819 */ /* 0x040fe200000006ff */
[-C--:B------:R-:W-:Y:S01]  /*4570*/  @!P0 FMUL.FTZ R6, R6, R9.reuse ;  /* 0x0000000906068220 */ /* 0x080fe20000410000 */
[----:B------:R-:W-:Y:S01]  /*4580*/  @!P0 LOP3.LUT R11, R11, 0xffff0000, RZ, 0xc0, !PT ;  /* 0xffff00000b0b8812 */ /* 0x000fe200078ec0ff */
[----:B------:R-:W-:Y:S01]  /*4590*/  @!P0 FFMA.FTZ R85, R48, R9, -R24 ;  /* 0x0000000930558223 */ /* 0x000fe20000010818 */
[C---:B------:R-:W-:Y:S01]  /*45a0*/  @!P0 LOP3.LUT R9, R14.reuse, 0xffff0000, RZ, 0xc0, !PT ;  /* 0xffff00000e098812 */ /* 0x040fe200078ec0ff */
[C---:B------:R-:W-:Y:S01]  /*45b0*/  @!P0 IMAD.U32 R49, R51.reuse, 0x10000, RZ ;  /* 0x0001000033318824 */ /* 0x040fe200078e00ff */
[----:B------:R-:W-:Y:S01]  /*45c0*/  @!P0 LOP3.LUT R51, R51, 0xffff0000, RZ, 0xc0, !PT ;  /* 0xffff000033338812 */ /* 0x000fe200078ec0ff */
[----:B------:R-:W-:Y:S02]  /*45d0*/  @!P0 IMAD.U32 R8, R14, 0x10000, RZ ;  /* 0x000100000e088824 */ /* 0x000fe400078e00ff */
[----:B------:R-:W-:Y:S01]  /*45e0*/  @!P0 FFMA.FTZ R4, R26, R44, R4 ;  /* 0x0000002c1a048223 */ /* 0x000fe20000010004 */
[----:B------:R-:W-:Y:S01]  /*45f0*/  @!P0 F2FP.BF16.PACK_AB R26, R87, R88 ;  /* 0x00000058571a823e */ /* 0x000fe200000010ff */
[----:B------:R-:W-:Y:S01]  /*4600*/  @!P0 FMUL.FTZ R24, R8, R49 ;  /* 0x0000003108188220 */ /* 0x000fe20000410000 */
[----:B------:R-:W-:Y:S01]  /*4610*/  @!P0 F2FP.BF16.PACK_AB R44, R85, R86 ;  /* 0x00000056552c823e */ /* 0x000fe200000010ff */
[----:B------:R-:W-:Y:S01]  /*4620*/  @!P0 FMUL.FTZ R53, R9, R51 ;  /* 0x0000003309358220 */ /* 0x000fe20000410000 */
[----:B------:R-:W-:Y:S01]  /*4630*/  @!P0 F2FP.BF16.PACK_AB R3, R4, R3 ;  /* 0x000000030403823e */ /* 0x000fe200000010ff */
[----:B------:R-:W-:Y:S01]  /*4640*/  @!P0 FMUL.FTZ R8, R8, R10 ;  /* 0x0000000a08088220 */ /* 0x000fe20000410000 */
[----:B------:R-:W-:Y:S01]  /*4650*/  @!P0 MOV R61, R44 ;  /* 0x0000002c003d8202 */ /* 0x000fe20000000f00 */
[----:B------:R-:W-:Y:S01]  /*4660*/  @!P0 FFMA.FTZ R84, R50, R10, -R24 ;  /* 0x0000000a32548223 */ /* 0x000fe20000010818 */
[----:B------:R-:W-:Y:S01]  /*4670*/  @!P0 SHF.L.U32 R10, R15, 0x10, RZ ;  /* 0x000000100f0a8819 */ /* 0x000fe200000006ff */
[----:B------:R-:W-:Y:S01]  /*4680*/  @!P0 FMUL.FTZ R9, R9, R11 ;  /* 0x0000000b09098220 */ /* 0x000fe20000410000 */
[----:B------:R-:W-:Y:S01]  /*4690*/  @!P0 MOV R12, R3 ;  /* 0x00000003000c8202 */ /* 0x000fe20000000f00 */
[----:B------:R-:W-:Y:S01]  /*46a0*/  @!P0 FFMA.FTZ R83, R52, R11, -R53 ;  /* 0x0000000b34538223 */ /* 0x000fe20000010835 */
[----:B------:R-:W-:Y:S01]  /*46b0*/  @!P0 LOP3.LUT R11, R15, 0xffff0000, RZ, 0xc0, !PT ;  /* 0xffff00000f0b8812 */ /* 0x000fe200078ec0ff */
[C---:B------:R-:W-:Y:S01]  /*46c0*/  @!P0 IMAD.U32 R53, R55.reuse, 0x10000, RZ ;  /* 0x0001000037358824 */ /* 0x040fe200078e00ff */
[----:B------:R-:W-:Y:S01]  /*46d0*/  @!P0 LOP3.LUT R55, R55, 0xffff0000, RZ, 0xc0, !PT ;  /* 0xffff000037378812 */ /* 0x000fe200078ec0ff */
[C---:B------:R-:W-:Y:S01]  /*46e0*/  @!P0 IMAD.U32 R24, R25.reuse, 0x10000, RZ ;  /* 0x0001000019188824 */ /* 0x040fe200078e00ff */
[----:B------:R-:W-:Y:S01]  /*46f0*/  @!P0 LOP3.LUT R25, R25, 0xffff0000, RZ, 0xc0, !PT ;  /* 0xffff000019198812 */ /* 0x000fe200078ec0ff */
[----:B------:R-:W-:Y:S02]  /*4700*/  @!P0 FFMA.FTZ R5, R45, R46, R5 ;  /* 0x0000002e2d058223 */ /* 0x000fe40000010005 */
[----:B------:R-:W-:Y:S02]  /*4710*/  @!P0 FFMA.FTZ R6, R47, R48, R6 ;  /* 0x000000302f068223 */ /* 0x000fe40000010006 */
[C---:B------:R-:W-:Y:S02]  /*4720*/  @!P0 FMUL.FTZ R81, R10.reuse, R53 ;  /* 0x000000350a518220 */ /* 0x040fe40000410000 */
        /* <DEDUP_REMOVED lines=26> */
.L_x_426:
[----:B------:R-:W-:Y:S05]  /*48d0*/  BSYNC B0 ;  /* 0x0000000000007941 */ /* 0x000fea0003800000 */
.L_x_425:
[----:B------:R-:W-:Y:S01]  /*48e0*/  ISETP.GE.AND P0, PT, R27, c[0x0][0x1d4], PT ;  /* 0x000075001b007a0c */ /* 0x000fe20003f06270 */
[----:B------:R-:W-:Y:S01]  /*48f0*/  @!UPT UIADD3 URZ, URZ, URZ, URZ ;  /* 0x0000003f3f3ff290 */ /* 0x000fe2000fffe03f */
[----:B------:R-:W-:Y:S11]  /*4900*/  BSSY B0, `(.L_x_427) ;  /* 0x0000078000007945 */ /* 0x000ff60003800000 */
[----:B------:R-:W-:-:S05]  /*4910*/  @P0 BRA `(.L_x_428) ;  /* 0x0000076000000947 */ /* 0x000fca0003800000 */
[----:B------:R-:W-:Y:S01]  /*4920*/  SEL R3, R77, R76, !P1 ;  /* 0x0000004c4d037207 */ /* 0x000fe20004800000 */
[----:B------:R-:W2:Y:S01]  /*4930*/  LDS.128 R52, [R137+0x3c80] ;  /* 0x003c800089347984 */ /* 0x000ea20000000c00 */
[----:B------:R-:W-:Y:S02]  /*4940*/  ISETP.GE.AND P0, PT, R27, c[0x0][0x27c], PT ;  /* 0x00009f001b007a0c */ /* 0x000fe40003f06270 */
[----:B-1----:R-:W-:Y:S04]  /*4950*/  SHF.R.S32.HI R4, RZ, 0x1f, R3 ;  /* 0x0000001fff047819 */ /* 0x002fe80000011403 */
[----:B------:R-:W-:Y:S04]  /*4960*/  LEA.HI R3, R4, R3, RZ, 0x4 ;  /* 0x0000000304037211 */ /* 0x000fe800078f20ff */
[----:B------:R-:W-:Y:S03]  /*4970*/  LEA.HI.SX32 R3, R3, R74, 0x1c ;  /* 0x0000004a03037211 */ /* 0x000fe600078fe2ff */
[----:B------:R-:W-:Y:S02]  /*4980*/  @!P0 SHF.R.U64 R8, R64, 0x10, R65 ;  /* 0x0000001040088819 */ /* 0x000fe40000001241 */
[----:B------:R-:W-:Y:S01]  /*4990*/  IMAD.SHL.U32 R60, R3, 0x8, RZ ;  /* 0x00000008033c7824 */ /* 0x000fe200078e00ff */
[----:B------:R-:W-:Y:S02]  /*49a0*/  SHF.R.S32.HI R4, RZ, 0x1f, R3 ;  /* 0x0000001fff047819 */ /* 0x000fe40000011403 */
[----:B------:R-:W-:Y:S02]  /*49b0*/  @!P0 SHF.R.U32.HI R10, RZ, 0x10, R65 ;  /* 0x00000010ff0a8819 */ /* 0x000fe40000011641 */
[----:B------:R-:W-:Y:S02]  /*49c0*/  LEA.HI R4, R4, R3, RZ, 0x2 ;  /* 0x0000000304047211 */ /* 0x000fe400078f10ff */
[----:B------:R-:W-:Y:S02]  /*49d0*/  @!P0 SHF.R.U64 R5, R16, 0x10, R17 ;  /* 0x0000001010058819 */ /* 0x000fe40000001211 */
[----:B------:R-:W-:Y:S02]  /*49e0*/  SHF.R.S32.HI R3, RZ, 0x2, R4 ;  /* 0x00000002ff037819 */ /* 0x000fe40000011404 */
[----:B------:R-:W-:Y:S02]  /*49f0*/  LOP3.LUT R4, R106, 0x18, R60, 0xf8, !PT ;  /* 0x000000186a047812 */ /* 0x000fe400078ef83c */
[----:B------:R-:W-:Y:S01]  /*4a00*/  @!P0 SHF.R.U32.HI R6, RZ, 0x10, R19 ;  /* 0x00000010ff068819 */ /* 0x000fe20000011613 */
[----:B------:R-:W-:Y:S01]  /*4a10*/  IMAD R3, R3, 0x600, R7 ;  /* 0x0000060003037824 */ /* 0x000fe200078e0207 */
[----:B------:R-:W-:Y:S02]  /*4a20*/  LOP3.LUT R4, R4, R107, RZ, 0x3c, !PT ;  /* 0x0000006b04047212 */ /* 0x000fe400078e3cff */
[----:B------:R-:W-:Y:S02]  /*4a30*/  @!P0 PRMT R9, R31, 0x5432, R5 ;  /* 0x000054321f098816 */ /* 0x000fe40000000005 */
[----:B------:R-:W-:Y:S01]  /*4a40*/  @!P0 SHF.R.U32.HI R16, RZ, 0x10, R67 ;  /* 0x00000010ff108819 */ /* 0x000fe20000011643 */
[----:B------:R-:W-:Y:S01]  /*4a50*/  IMAD.IADD R3, R3, 0x1, R4 ;  /* 0x0000000103037824 */ /* 0x000fe200078e0204 */
[----:B------:R-:W-:Y:S02]  /*4a60*/  @!P0 SHF.R.U32.HI R4, RZ, 0x10, R17 ;  /* 0x00000010ff048819 */ /* 0x000fe40000011611 */
[----:B------:R-:W-:Y:S01]  /*4a70*/  @!P0 SHF.R.U64 R11, R66, 0x10, R67 ;  /* 0x00000010420b8819 */ /* 0x000fe20000001243 */
[----:B------:R-:W-:Y:S01]  /*4a80*/  IMAD.SHL.U32 R3, R3, 0x2, RZ ;  /* 0x0000000203037824 */ /* 0x000fe200078e00ff */
[----:B------:R-:W-:Y:S01]  /*4a90*/  @!P0 PRMT R44, R58, 0x5410, R16 ;  /* 0x000054103a2c8816 */ /* 0x000fe20000000010 */
[----:B--2---:R-:W-:Y:S01]  /*4aa0*/  @!P0 IMAD.U32 R25, R53, 0x10000, RZ ;  /* 0x0001000035198824 */ /* 0x004fe200078e00ff */
[----:B------:R-:W-:Y:S01]  /*4ab0*/  @!P0 PRMT R16, R32, 0x5410, R6 ;  /* 0x0000541020108816 */ /* 0x000fe20000000006 */
[C---:B------:R-:W-:Y:S01]  /*4ac0*/  @!P0 IMAD.U32 R48, R55.reuse, 0x10000, RZ ;  /* 0x0001000037308824 */ /* 0x040fe200078e00ff */
[----:B------:R1:W2:Y:S01]  /*4ad0*/  LDS.128 R12, [R3+0x3c80] ;  /* 0x003c8000030c7984 */ /* 0x0002a20000000c00 */
[----:B------:R-:W-:Y:S01]  /*4ae0*/  @!P0 IMAD.U32 R47, R44, 0x10000, RZ ;  /* 0x000100002c2f8824 */ /* 0x000fe200078e00ff */
[----:B------:R-:W-:Y:S01]  /*4af0*/  @!P0 PRMT R45, R58, 0x5432, R11 ;  /* 0x000054323a2d8816 */ /* 0x000fe2000000000b */
[----:B------:R-:W-:Y:S01]  /*4b00*/  @!P0 IMAD.U32 R11, R52, 0x10000, RZ ;  /* 0x00010000340b8824 */ /* 0x000fe200078e00ff */
[----:B------:R-:W-:Y:S01]  /*4b10*/  @!P0 LOP3.LUT R49, R44, 0xffff0000, RZ, 0xc0, !PT ;  /* 0xffff00002c318812 */ /* 0x000fe200078ec0ff */
[C---:B------:R-:W-:Y:S01]  /*4b20*/  @!P0 IMAD.U32 R44, R54.reuse, 0x10000, RZ ;  /* 0x00010000362c8824 */ /* 0x040fe200078e00ff */
[----:B------:R-:W-:Y:S02]  /*4b30*/  @!P0 LOP3.LUT R50, R55, 0xffff0000, RZ, 0xc0, !PT ;  /* 0xffff000037328812 */ /* 0x000fe400078ec0ff */
[----:B------:R-:W-:Y:S02]  /*4b40*/  @!P0 LOP3.LUT R46, R54, 0xffff0000, RZ, 0xc0, !PT ;  /* 0xffff0000362e8812 */ /* 0x000fe400078ec0ff */
[----:B-1----:R-:W-:Y:S02]  /*4b50*/  @!P0 SHF.R.U64 R3, R18, 0x10, R19 ;  /* 0x0000001012038819 */ /* 0x002fe40000001213 */
[C---:B------:R-:W-:Y:S02]  /*4b60*/  @!P0 PRMT R19, R57.reuse, 0x5410, R8 ;  /* 0x0000541039138816 */ /* 0x040fe40000000008 */
[----:B------:R-:W-:Y:S02]  /*4b70*/  @!P0 PRMT R18, R57, 0x5432, R10 ;  /* 0x0000543239128816 */ /* 0x000fe4000000000a */
[----:B------:R-:W-:Y:S02]  /*4b80*/  @!P0 SHF.L.U32 R10, R19, 0x10, RZ ;  /* 0x00000010130a8819 */ /* 0x000fe400000006ff */
[----:B------:R-:W-:Y:S01]  /*4b90*/  @!P0 PRMT R8, R31, 0x5410, R4 ;  /* 0x000054101f088816 */ /* 0x000fe20000000004 */
[----:B------:R-:W-:Y:S01]  /*4ba0*/  @!P0 IMAD.U32 R24, R18, 0x10000, RZ ;  /* 0x0001000012188824 */ /* 0x000fe200078e00ff */
[----:B------:R-:W-:Y:S01]  /*4bb0*/  @!P0 PRMT R17, R32, 0x5432, R3 ;  /* 0x0000543220118816 */ /* 0x000fe20000000003 */
[C---:B------:R-:W-:Y:S01]  /*4bc0*/  @!P0 IMAD.U32 R4, R9.reuse, 0x10000, RZ ;  /* 0x0001000009048824 */ /* 0x040fe200078e00ff */
[C---:B------:R-:W-:Y:S02]  /*4bd0*/  @!P0 SHF.L.U32 R6, R8.reuse, 0x10, RZ ;  /* 0x0000001008068819 */ /* 0x040fe400000006ff */
[----:B------:R-:W-:Y:S02]  /*4be0*/  @!P0 LOP3.LUT R9, R9, 0xffff0000, RZ, 0xc0, !PT ;  /* 0xffff000009098812 */ /* 0x000fe400078ec0ff */
[----:B------:R-:W-:Y:S01]  /*4bf0*/  @!P0 LOP3.LUT R8, R8, 0xffff0000, RZ, 0xc0, !PT ;  /* 0xffff000008088812 */ /* 0x000fe200078ec0ff */
[----:B--2---:R-:W-:Y:S02]  /*4c00*/  @!P0 IMAD.U32 R3, R12, 0x10000, RZ ;  /* 0x000100000c038824 */ /* 0x004fe400078e00ff */
[----:B------:R-:W-:Y:S02]  /*4c10*/  @!P0 IMAD.U32 R5, R13, 0x10000, RZ ;  /* 0x000100000d058824 */ /* 0x000fe400078e00ff */
[----:B------:R-:W-:Y:S02]  /*4c20*/  @!P0 FMUL.FTZ R26, R3, R10 ;  /* 0x0000000a031a8220 */ /* 0x000fe40000410000 */
[----:B------:R-:W-:Y:S02]  /*4c30*/  @!P0 FMUL.FTZ R31, R5, R24 ;  /* 0x00000018051f8220 */ /* 0x000fe40000410000 */
[-C--:B------:R-:W-:Y:S02]  /*4c40*/  @!P0 FMUL.FTZ R3, R3, R4.reuse ;  /* 0x0000000403038220 */ /* 0x080fe40000410000 */
[----:B------:R-:W-:Y:S01]  /*4c50*/  @!P0 FFMA.FTZ R64, R11, R4, -R26 ;  /* 0x000000040b408223 */ /* 0x000fe2000001081a */
[----:B------:R-:W-:Y:S01]  /*4c60*/  @!P0 LOP3.LUT R26, R18, 0xffff0000, RZ, 0xc0, !PT ;  /* 0xffff0000121a8812 */ /* 0x000fe200078ec0ff */
[-C--:B------:R-:W-:Y:S01]  /*4c70*/  @!P0 FMUL.FTZ R5, R5, R6.reuse ;  /* 0x0000000605058220 */ /* 0x080fe20000410000 */
[----:B------:R-:W-:Y:S01]  /*4c80*/  @!P0 LOP3.LUT R18, R19, 0xffff0000, RZ, 0xc0, !PT ;  /* 0xffff000013128812 */ /* 0x000fe200078ec0ff */
[----:B------:R-:W-:Y:S01]  /*4c90*/  @!P0 FFMA.FTZ R63, R25, R6, -R31 ;  /* 0x00000006193f8223 */ /* 0x000fe2000001081f */
[----:B------:R-:W-:Y:S01]  /*4ca0*/  @!P0 LOP3.LUT R4, R12, 0xffff0000, RZ, 0xc0, !PT ;  /* 0xffff00000c048812 */ /* 0x000fe200078ec0ff */
[----:B------:R-:W-:Y:S01]  /*4cb0*/  @!P0 FFMA.FTZ R3, R10, R11, R3 ;  /* 0x0000000b0a038223 */ /* 0x000fe20000010003 */
[----:B------:R-:W-:Y:S02]  /*4cc0*/  @!P0 LOP3.LUT R6, R13, 0xffff0000, RZ, 0xc0, !PT ;  /* 0xffff00000d068812 */ /* 0x000fe400078ec0ff */
[----:B------:R-:W-:Y:S01]  /*4cd0*/  @!P0 LOP3.LUT R19, R52, 0xffff0000, RZ, 0xc0, !PT ;  /* 0xffff000034138812 */ /* 0x000fe200078ec0ff */
[----:B------:R-:W-:Y:S01]  /*4ce0*/  @!P0 FMUL.FTZ R11, R4, R18 ;  /* 0x00000012040b8220 */ /* 0x000fe20000410000 */
[----:B------:R-:W-:Y:S01]  /*4cf0*/  @!P0 LOP3.LUT R31, R53, 0xffff0000, RZ, 0xc0, !PT ;  /* 0xffff0000351f8812 */ /* 0x000fe200078ec0ff */
[C---:B------:R-:W-:Y:S02]  /*4d00*/  @!P0 FMUL.FTZ R10, R6.reuse, R26 ;  /* 0x0000001a060a8220 */ /* 0x040fe40000410000 */
[----:B------:R-:W-:Y:S01]  /*4d10*/  @!P0 FFMA.FTZ R61, R19, R9, -R11 ;  /* 0x00000009133d8223 */ /* 0x000fe2000001080b */
[----:B------:R-:W-:Y:S01]  /*4d20*/  @!P0 LOP3.LUT R11, R15, 0xffff0000, RZ, 0xc0, !PT ;  /* 0xffff00000f0b8812 */ /* 0x000fe200078ec0ff */
[-C--:B------:R-:W-:Y:S01]  /*4d30*/  @!P0 FFMA.FTZ R62, R31, R8.reuse, -R10 ;  /* 0x000000081f3e8223 */ /* 0x080fe2000001080a */
[----:B------:R-:W-:Y:S01]  /*4d40*/  @!P0 SHF.L.U32 R10, R15, 0x10, RZ ;  /* 0x000000100f0a8819 */ /* 0x000fe200000006ff */
[----:B------:R-:W-:Y:S01]  /*4d50*/  @!P0 FMUL.FTZ R6, R6, R8 ;  /* 0x0000000806068220 */ /* 0x000fe20000410000 */
[----:B------:R-:W-:Y:S01]  /*4d60*/  @!P0 LOP3.LUT R8, R16, 0xffff0000, RZ, 0xc0, !PT ;  /* 0xffff000010088812 */ /* 0x000fe200078ec0ff */
[C---:B------:R-:W-:Y:S02]  /*4d70*/  @!P0 FMUL.FTZ R32, R11.reuse, R49 ;  /* 0x000000310b208220 */ /* 0x040fe40000410000 */
[----:B------:R-:W-:Y:S02]  /*4d80*/  @!P0 FMUL.FTZ R4, R4, R9 ;  /* 0x0000000904048220 */ /* 0x000fe40000410000 */
[----:B------:R-:W-:Y:S02]  /*4d90*/  @!P0 IMAD.U32 R9, R16, 0x10000, RZ ;  /* 0x0001000010098824 */ /* 0x000fe400078e00ff */
[----:B------:R-:W-:Y:S02]  /*4da0*/  @!P0 FMUL.FTZ R16, R10, R47 ;  /* 0x0000002f0a108220 */ /* 0x000fe40000410000 */
[-C--:B------:R-:W-:Y:S02]  /*4db0*/  @!P0 FMUL.FTZ R11, R11, R8.reuse ;  /* 0x000000080b0b8220 */ /* 0x080fe40000410000 */
[----:B------:R-:W-:Y:S01]  /*4dc0*/  @!P0 FFMA.FTZ R57, R50, R8, -R32 ;  /* 0x0000000832398223 */ /* 0x000fe20000010820 */
[----:B------:R-:W-:Y:S01]  /*4dd0*/  @!P0 SHF.L.U32 R8, R14, 0x10, RZ ;  /* 0x000000100e088819 */ /* 0x000fe200000006ff */
[-C--:B------:R-:W-:Y:S02]  /*4de0*/  @!P0 FFMA.FTZ R58, R48, R9.reuse, -R16 ;  /* 0x00000009303a8223 */ /* 0x080fe40000010810 */
[C---:B------:R-:W-:Y:S01]  /*4df0*/  @!P0 IMAD.U32 R32, R45.reuse, 0x10000, RZ ;  /* 0x000100002d208824 */ /* 0x040fe200078e00ff */
[----:B------:R-:W-:Y:S01]  /*4e00*/  @!P0 LOP3.LUT R45, R45, 0xffff0000, RZ, 0xc0, !PT ;  /* 0xffff00002d2d8812 */ /* 0x000fe200078ec0ff */
[C---:B------:R-:W-:Y:S01]  /*4e10*/  @!P0 IMAD.U32 R16, R17.reuse, 0x10000, RZ ;  /* 0x0001000011108824 */ /* 0x040fe200078e00ff */
[----:B------:R-:W-:Y:S01]  /*4e20*/  @!P0 LOP3.LUT R17, R17, 0xffff0000, RZ, 0xc0, !PT ;  /* 0xffff000011118812 */ /* 0x000fe200078ec0ff */
[----:B------:R-:W-:Y:S01]  /*4e30*/  @!P0 FMUL.FTZ R10, R10, R9 ;  /* 0x000000090a0a8220 */ /* 0x000fe20000410000 */
[----:B------:R-:W-:Y:S01]  /*4e40*/  @!P0 LOP3.LUT R9, R14, 0xffff0000, RZ, 0xc0, !PT ;  /* 0xffff00000e098812 */ /* 0x000fe200078ec0ff */
[----:B------:R-:W-:Y:S01]  /*4e50*/  @!P0 FFMA.FTZ R4, R18, R19, R4 ;  /* 0x0000001312048223 */ /* 0x000fe20000010004 */
[----:B------:R-:W-:Y:S01]  /*4e60*/  @!P0 F2FP.BF16.PACK_AB R19, R62, R63 ;  /* 0x0000003f3e13823e */ /* 0x000fe200000010ff */
[C---:B------:R-:W-:Y:S01]  /*4e70*/  @!P0 FMUL.FTZ R51, R8.reuse, R32 ;  /* 0x0000002008338220 */ /* 0x040fe20000410000 */
[----:B------:R-:W-:Y:S01]  /*4e80*/  @!P0 F2FP.BF16.PACK_AB R18, R61, R64 ;  /* 0x000000403d12823e */ /* 0x000fe200000010ff */
[----:B------:R-:W-:Y:S01]  /*4e90*/  @!P0 FMUL.FTZ R8, R8, R16 ;  /* 0x0000001008088220 */ /* 0x000fe20000410000 */
[----:B------:R-:W-:Y:S01]  /*4ea0*/  @!P0 F2FP.BF16.PACK_AB R3, R4, R3 ;  /* 0x000000030403823e */ /* 0x000fe200000010ff */
[----:B------:R-:W-:Y:S02]  /*4eb0*/  @!P0 FFMA.FTZ R5, R24, R25, R5 ;  /* 0x0000001918058223 */ /* 0x000fe40000010005 */
[C---:B------:R-:W-:Y:S02]  /*4ec0*/  @!P0 FMUL.FTZ R56, R9.reuse, R45 ;  /* 0x0000002d09388220 */ /* 0x040fe40000410000 */
[----:B------:R-:W-:Y:S02]  /*4ed0*/  @!P0 FMUL.FTZ R9, R9, R17 ;  /* 0x0000001109098220 */ /* 0x000fe40000410000 */
[----:B------:R-:W-:Y:S02]  /*4ee0*/  @!P0 FFMA.FTZ R6, R26, R31, R6 ;  /* 0x0000001f1a068223 */ /* 0x000fe40000010006 */
[----:B------:R-:W-:Y:S02]  /*4ef0*/  @!P0 FFMA.FTZ R8, R32, R44, R8 ;  /* 0x0000002c20088223 */ /* 0x000fe40000010008 */
[----:B------:R-:W-:Y:S01]  /*4f00*/  @!P0 FFMA.FTZ R9, R45, R46, R9 ;  /* 0x0000002e2d098223 */ /* 0x000fe20000010009 */
[----:B------:R-:W-:Y:S01]  /*4f10*/  @!P0 F2FP.BF16.PACK_AB R5, R6, R5 ;  /* 0x000000050605823e */ /* 0x000fe200000010ff */
[----:B------:R-:W-:Y:S02]  /*4f20*/  @!P0 FFMA.FTZ R10, R47, R48, R10 ;  /* 0x000000302f0a8223 */ /* 0x000fe4000001000a */
[----:B------:R-:W-:Y:S01]  /*4f30*/  @!P0 FFMA.FTZ R11, R49, R50, R11 ;  /* 0x00000032310b8223 */ /* 0x000fe2000001000b */
[----:B------:R-:W-:Y:S01]  /*4f40*/  @!P0 F2FP.BF16.PACK_AB R8, R9, R8 ;  /* 0x000000080908823e */ /* 0x000fe200000010ff */
[----:B------:R-:W-:Y:S02]  /*4f50*/  @!P0 FFMA.FTZ R51, R44, R16, -R51 ;  /* 0x000000102c338223 */ /* 0x000fe40000010833 */
[----:B------:R-:W-:Y:S01]  /*4f60*/  @!P0 FFMA.FTZ R56, R46, R17, -R56 ;  /* 0x000000112e388223 */ /* 0x000fe20000010838 */
[----:B------:R-:W-:Y:S01]  /*4f70*/  @!P0 F2FP.BF16.PACK_AB R17, R57, R58 ;  /* 0x0000003a3911823e */ /* 0x000fe200000010ff */
[----:B------:R-:W-:Y:S01]  /*4f80*/  @!P0 IMAD.MOV.U32 R52, RZ, RZ, R18 ;  /* 0x000000ffff348224 */ /* 0x000fe200078e0012 */
[----:B------:R-:W-:Y:S01]  /*4f90*/  @!P0 F2FP.BF16.PACK_AB R10, R11, R10 ;  /* 0x0000000a0b0a823e */ /* 0x000fe200000010ff */
[----:B------:R-:W-:Y:S01]  /*4fa0*/  @!P0 IMAD.MOV.U32 R53, RZ, RZ, R19 ;  /* 0x000000ffff358224 */ /* 0x000fe200078e0013 */
[----:B------:R-:W-:Y:S01]  /*4fb0*/  @!P0 F2FP.BF16.PACK_AB R16, R56, R51 ;  /* 0x000000333810823e */ /* 0x000fe200000010ff */
[----:B------:R-:W-:Y:S01]  /*4fc0*/  @!P0 IMAD.MOV.U32 R55, RZ, RZ, R17 ;  /* 0x000000ffff378224 */ /* 0x000fe200078e0011 */
[----:B------:R-:W-:Y:S01]  /*4fd0*/  @!P0 MOV R14, R8 ;  /* 0x00000008000e8202 */ /* 0x000fe20000000f00 */
[----:B------:R-:W-:Y:S01]  /*4fe0*/  @!P0 IMAD.MOV.U32 R12, RZ, RZ, R3 ;  /* 0x000000ffff0c8224 */ /* 0x000fe200078e0003 */
[----:B------:R-:W-:Y:S01]  /*4ff0*/  @!P0 MOV R54, R16 ;  /* 0x0000001000368202 */ /* 0x000fe20000000f00 */
        /* <DEDUP_REMOVED lines=8> */
.L_x_428:
[----:B------:R-:W-:Y:S05]  /*5080*/  BSYNC B0 ;  /* 0x0000000000007941 */ /* 0x000fea0003800000 */
.L_x_427:
[----:B------:R-:W-:Y:S11]  /*5090*/  ISETP.GE.AND P0, PT, R30, c[0x0][0x1d4], PT ;  /* 0x000075001e007a0c */ /* 0x000ff60003f06270 */
[----:B------:R-:W-:Y:S02]  /*50a0*/  @!UPT UIADD3 URZ, URZ, URZ, URZ ;  /* 0x0000003f3f3ff290 */ /* 0x000fe4000fffe03f */
[----:B------:R-:W-:-:S05]  /*50b0*/  @P0 BRA `(.L_x_412) ;  /* 0x00000a0000000947 */ /* 0x000fca0003800000 */
[----:B------:R-:W-:Y:S01]  /*50c0*/  SEL R3, R77, R76, !P3 ;  /* 0x0000004c4d037207 */ /* 0x000fe20005800000 */
[----:B------:R-:W2:Y:S01]  /*50d0*/  LDS.128 R48, [R136+0x3c80] ;  /* 0x003c800088307984 */ /* 0x000ea20000000c00 */
[----:B-1--4-:R-:W-:Y:S02]  /*50e0*/  IADD3 R60, P0, R78, R138, RZ ;  /* 0x0000008a4e3c7210 */ /* 0x012fe40007f1e0ff */
[----:B------:R-:W-:Y:S03]  /*50f0*/  SHF.R.S32.HI R4, RZ, 0x1f, R3 ;  /* 0x0000001fff047819 */ /* 0x000fe60000011403 */
[----:B---3--:R-:W-:Y:S01]  /*5100*/  IMAD.X R61, R79, 0x1, R139, P0 ;  /* 0x000000014f3d7824 */ /* 0x008fe200000e068b */
[----:B------:R-:W-:Y:S02]  /*5110*/  LEA.HI R3, R4, R3, RZ, 0x4 ;  /* 0x0000000304037211 */ /* 0x000fe400078f20ff */
[----:B------:R-:W-:Y:S02]  /*5120*/  ISETP.GE.AND P0, PT, R30, c[0x0][0x27c], PT ;  /* 0x00009f001e007a0c */ /* 0x000fe40003f06270 */
[----:B------:R-:W-:Y:S04]  /*5130*/  LEA.HI.SX32 R3, R3, R73, 0x1c ;  /* 0x0000004903037211 */ /* 0x000fe800078fe2ff */
[----:B------:R-:W-:Y:S01]  /*5140*/  SHF.R.S32.HI R4, RZ, 0x1f, R3 ;  /* 0x0000001fff047819 */ /* 0x000fe20000011403 */
[----:B------:R-:W-:Y:S03]  /*5150*/  IMAD.SHL.U32 R45, R3, 0x8, RZ ;  /* 0x00000008032d7824 */ /* 0x000fe600078e00ff */
[----:B------:R-:W-:Y:S03]  /*5160*/  LEA.HI R4, R4, R3, RZ, 0x2 ;  /* 0x0000000304047211 */ /* 0x000fe600078f10ff */
[----:B------:R-:W-:Y:S02]  /*5170*/  @!P0 SHF.R.U64 R11, R70, 0x10, R71 ;  /* 0x00000010460b8819 */ /* 0x000fe40000001247 */
[----:B------:R-:W-:Y:S02]  /*5180*/  SHF.R.S32.HI R3, RZ, 0x2, R4 ;  /* 0x00000002ff037819 */ /* 0x000fe40000011404 */
[----:B------:R-:W-:Y:S02]  /*5190*/  LOP3.LUT R4, R106, 0x18, R45, 0xf8, !PT ;  /* 0x000000186a047812 */ /* 0x000fe400078ef82d */
[----:B------:R-:W-:Y:S01]  /*51a0*/  @!P0 PRMT R26, R72, 0x5432, R11 ;  /* 0x00005432481a8816 */ /* 0x000fe2000000000b */
[----:B------:R-:W-:Y:S01]  /*51b0*/  IMAD R3, R3, 0x600, R7 ;  /* 0x0000060003037824 */ /* 0x000fe200078e0207 */
[----:B------:R-:W-:Y:S02]  /*51c0*/  LOP3.LUT R4, R4, R107, RZ, 0x3c, !PT ;  /* 0x0000006b04047212 */ /* 0x000fe400078e3cff */
[----:B------:R-:W-:Y:S02]  /*51d0*/  @!P0 SHF.R.U64 R8, R68, 0x10, R69 ;  /* 0x0000001044088819 */ /* 0x000fe40000001245 */
[----:B------:R-:W-:Y:S01]  /*51e0*/  @!P0 SHF.R.U64 R5, R22, 0x10, R23 ;  /* 0x0000001016058819 */ /* 0x000fe20000001217 */
[----:B------:R-:W-:Y:S01]  /*51f0*/  IMAD.IADD R3, R3, 0x1, R4 ;  /* 0x0000000103037824 */ /* 0x000fe200078e0204 */
[----:B------:R-:W-:Y:S02]  /*5200*/  @!P0 SHF.R.U32.HI R4, RZ, 0x10, R21 ;  /* 0x00000010ff048819 */ /* 0x000fe40000011615 */
[----:B------:R-:W-:Y:S01]  /*5210*/  @!P0 PRMT R18, R59, 0x5410, R8 ;  /* 0x000054103b128816 */ /* 0x000fe20000000008 */
[----:B------:R-:W-:Y:S01]  /*5220*/  IMAD.SHL.U32 R3, R3, 0x2, RZ ;  /* 0x0000000203037824 */ /* 0x000fe200078e00ff */
[----:B--2---:R-:W-:Y:S01]  /*5230*/  @!P0 SHF.L.U32 R11, R48, 0x10, RZ ;  /* 0x00000010300b8819 */ /* 0x004fe200000006ff */
[C---:B------:R-:W-:Y:S01]  /*5240*/  @!P0 IMAD.U32 R25, R50.reuse, 0x10000, RZ ;  /* 0x0001000032198824 */ /* 0x040fe200078e00ff */
[----:B------:R-:W-:Y:S02]  /*5250*/  @!P0 LOP3.LUT R44, R51, 0xffff0000, RZ, 0xc0, !PT ;  /* 0xffff0000332c8812 */ /* 0x000fe400078ec0ff */
[----:B------:R1:W2:Y:S01]  /*5260*/  LDS.128 R12, [R3+0x3c80] ;  /* 0x003c8000030c7984 */ /* 0x0002a20000000c00 */
[----:B------:R-:W-:Y:S02]  /*5270*/  @!P0 LOP3.LUT R31, R50, 0xffff0000, RZ, 0xc0, !PT ;  /* 0xffff0000321f8812 */ /* 0x000fe400078ec0ff */
[----:B------:R-:W-:Y:S02]  /*5280*/  @!P0 PRMT R8, R33, 0x5410, R4 ;  /* 0x0000541021088816 */ /* 0x000fe40000000004 */
[C---:B------:R-:W-:Y:S02]  /*5290*/  @!P0 PRMT R17, R34.reuse, 0x5432, R5 ;  /* 0x0000543222118816 */ /* 0x040fe40000000005 */
[----:B------:R-:W-:Y:S02]  /*52a0*/  @!P0 SHF.R.U32.HI R6, RZ, 0x10, R23 ;  /* 0x00000010ff068819 */ /* 0x000fe40000011617 */
[----:B------:R-:W-:Y:S02]  /*52b0*/  @!P0 SHF.R.U32.HI R10, RZ, 0x10, R69 ;  /* 0x00000010ff0a8819 */ /* 0x000fe40000011645 */
[----:B------:R-:W-:Y:S01]  /*52c0*/  @!P0 PRMT R16, R34, 0x5410, R6 ;  /* 0x0000541022108816 */ /* 0x000fe20000000006 */
[C---:B------:R-:W-:Y:S01]  /*52d0*/  @!P0 IMAD.U32 R6, R8.reuse, 0x10000, RZ ;  /* 0x0001000008068824 */ /* 0x040fe200078e00ff */
[----:B------:R-:W-:Y:S02]  /*52e0*/  @!P0 LOP3.LUT R8, R8, 0xffff0000, RZ, 0xc0, !PT ;  /* 0xffff000008088812 */ /* 0x000fe400078ec0ff */
[----:B------:R-:W-:Y:S01]  /*52f0*/  @!P0 PRMT R22, R59, 0x5432, R10 ;  /* 0x000054323b168816 */ /* 0x000fe2000000000a */
[C---:B------:R-:W-:Y:S01]  /*5300*/  @!P0 IMAD.U32 R10, R18.reuse, 0x10000, RZ ;  /* 0x00010000120a8824 */ /* 0x040fe200078e00ff */
[----:B------:R-:W-:Y:S02]  /*5310*/  @!P0 LOP3.LUT R18, R18, 0xffff0000, RZ, 0xc0, !PT ;  /* 0xffff000012128812 */ /* 0x000fe400078ec0ff */
[----:B------:R-:W-:Y:S02]  /*5320*/  @!P0 SHF.R.U32.HI R24, RZ, 0x10, R71 ;  /* 0x00000010ff188819 */ /* 0x000fe40000011647 */
[----:B-1----:R-:W-:Y:S01]  /*5330*/  @!P0 SHF.R.U64 R3, R20, 0x10, R21 ;  /* 0x0000001014038819 */ /* 0x002fe20000001215 */
[C---:B------:R-:W-:Y:S01]  /*5340*/  @!P0 IMAD.U32 R20, R22.reuse, 0x10000, RZ ;  /* 0x0001000016148824 */ /* 0x040fe200078e00ff */
[----:B------:R-:W-:Y:S01]  /*5350*/  @!P0 LOP3.LUT R22, R22, 0xffff0000, RZ, 0xc0, !PT ;  /* 0xffff000016168812 */ /* 0x000fe200078ec0ff */
[----:B------:R-:W-:Y:S01]  /*5360*/  @!P0 IMAD.U32 R21, R49, 0x10000, RZ ;  /* 0x0001000031158824 */ /* 0x000fe200078e00ff */
[----:B------:R-:W-:Y:S01]  /*5370*/  @!P0 PRMT R9, R33, 0x5432, R3 ;  /* 0x0000543221098816 */ /* 0x000fe20000000003 */
[----:B------:R-:W-:Y:S01]  /*5380*/  @!P0 IMAD.U32 R33, R51, 0x10000, RZ ;  /* 0x0001000033218824 */ /* 0x000fe200078e00ff */
[----:B------:R-:W-:Y:S03]  /*5390*/  @!P0 PRMT R24, R72, 0x5410, R24 ;  /* 0x0000541048188816 */ /* 0x000fe60000000018 */
[C---:B------:R-:W-:Y:S01]  /*53a0*/  @!P0 IMAD.U32 R4, R9.reuse, 0x10000, RZ ;  /* 0x0001000009048824 */ /* 0x040fe200078e00ff */
[----:B------:R-:W-:Y:S02]  /*53b0*/  @!P0 LOP3.LUT R9, R9, 0xffff0000, RZ, 0xc0, !PT ;  /* 0xffff000009098812 */ /* 0x000fe400078ec0ff */
[C---:B------:R-:W-:Y:S02]  /*53c0*/  @!P0 SHF.L.U32 R32, R24.reuse, 0x10, RZ ;  /* 0x0000001018208819 */ /* 0x040fe400000006ff */
[----:B------:R-:W-:Y:S01]  /*53d0*/  @!P0 LOP3.LUT R34, R24, 0xffff0000, RZ, 0xc0, !PT ;  /* 0xffff000018228812 */ /* 0x000fe200078ec0ff */
[----:B--2---:R-:W-:Y:S01]  /*53e0*/  @!P0 IMAD.U32 R3, R12, 0x10000, RZ ;  /* 0x000100000c038824 */ /* 0x004fe200078e00ff */
[----:B------:R-:W-:Y:S03]  /*53f0*/  @!P0 SHF.L.U32 R5, R13, 0x10, RZ ;  /* 0x000000100d058819 */ /* 0x000fe600000006ff */
        /* <DEDUP_REMOVED lines=10> */
[----:B------:R-:W-:Y:S01]  /*54a0*/  @!P0 LOP3.LUT R6, R13, 0xffff0000, RZ, 0xc0, !PT ;  /* 0xffff00000d068812 */ /* 0x000fe200078ec0ff */
[C---:B------:R-:W-:Y:S02]  /*54b0*/  @!P0 FMUL.FTZ R11, R4.reuse, R18 ;  /* 0x00000012040b8220 */ /* 0x040fe40000410000 */
[-C--:B------:R-:W-:Y:S02]  /*54c0*/  @!P0 FMUL.FTZ R4, R4, R9.reuse ;  /* 0x0000000904048220 */ /* 0x080fe40000410000 */
[C---:B------:R-:W-:Y:S02]  /*54d0*/  @!P0 FMUL.FTZ R10, R6.reuse, R22 ;  /* 0x00000016060a8220 */ /* 0x040fe40000410000 */
[----:B------:R-:W-:Y:S01]  /*54e0*/  @!P0 FFMA.FTZ R54, R19, R9, -R11 ;  /* 0x0000000913368223 */ /* 0x000fe2000001080b */
[----:B------:R-:W-:Y:S01]  /*54f0*/  @!P0 LOP3.LUT R11, R15, 0xffff0000, RZ, 0xc0, !PT ;  /* 0xffff00000f0b8812 */ /* 0x000fe200078ec0ff */
[-C--:B------:R-:W-:Y:S02]  /*5500*/  @!P0 FFMA.FTZ R55, R23, R8.reuse, -R10 ;  /* 0x0000000817378223 */ /* 0x080fe4000001080a */
[----:B------:R-:W-:Y:S02]  /*5510*/  @!P0 IMAD.U32 R10, R15, 0x10000, RZ ;  /* 0x000100000f0a8824 */ /* 0x000fe400078e00ff */
[----:B------:R-:W-:Y:S01]  /*5520*/  @!P0 FMUL.FTZ R6, R6, R8 ;  /* 0x0000000806068220 */ /* 0x000fe20000410000 */
[C---:B------:R-:W-:Y:S01]  /*5530*/  @!P0 LOP3.LUT R8, R16.reuse, 0xffff0000, RZ, 0xc0, !PT ;  /* 0xffff000010088812 */ /* 0x040fe200078ec0ff */
[----:B------:R-:W-:Y:S02]  /*5540*/  @!P0 IMAD.U32 R9, R16, 0x10000, RZ ;  /* 0x0001000010098824 */ /* 0x000fe400078e00ff */
[C---:B------:R-:W-:Y:S02]  /*5550*/  @!P0 FMUL.FTZ R16, R10.reuse, R32 ;  /* 0x000000200a108220 */ /* 0x040fe40000410000 */
[----:B------:R-:W-:Y:S02]  /*5560*/  @!P0 FMUL.FTZ R24, R11, R34 ;  /* 0x000000220b188220 */ /* 0x000fe40000410000 */
[-C--:B------:R-:W-:Y:S02]  /*5570*/  @!P0 FMUL.FTZ R10, R10, R9.reuse ;  /* 0x000000090a0a8220 */ /* 0x080fe40000410000 */
[----:B------:R-:W-:Y:S01]  /*5580*/  @!P0 FFMA.FTZ R53, R33, R9, -R16 ;  /* 0x0000000921358223 */ /* 0x000fe20000010810 */
[----:B------:R-:W-:Y:S01]  /*5590*/  @!P0 LOP3.LUT R9, R14, 0xffff0000, RZ, 0xc0, !PT ;  /* 0xffff00000e098812 */ /* 0x000fe200078ec0ff */
[-C--:B------:R-:W-:Y:S01]  /*55a0*/  @!P0 FFMA.FTZ R52, R44, R8.reuse, -R24 ;  /* 0x000000082c348223 */ /* 0x080fe20000010818 */
[C---:B------:R-:W-:Y:S01]  /*55b0*/  @!P0 SHF.L.U32 R24, R26.reuse, 0x10, RZ ;  /* 0x000000101a188819 */ /* 0x040fe200000006ff */
[----:B------:R-:W-:Y:S01]  /*55c0*/  @!P0 FMUL.FTZ R11, R11, R8 ;  /* 0x000000080b0b8220 */ /* 0x000fe20000410000 */
[----:B------:R-:W-:Y:S01]  /*55d0*/  @!P0 LOP3.LUT R26, R26, 0xffff0000, RZ, 0xc0, !PT ;  /* 0xffff00001a1a8812 */ /* 0x000fe200078ec0ff */
[----:B------:R-:W-:Y:S02]  /*55e0*/  @!P0 IMAD.U32 R8, R14, 0x10000, RZ ;  /* 0x000100000e088824 */ /* 0x000fe400078e00ff */
[C---:B------:R-:W-:Y:S01]  /*55f0*/  @!P0 IMAD.U32 R16, R17.reuse, 0x10000, RZ ;  /* 0x0001000011108824 */ /* 0x040fe200078e00ff */
[----:B------:R-:W-:Y:S01]  /*5600*/  @!P0 LOP3.LUT R17, R17, 0xffff0000, RZ, 0xc0, !PT ;  /* 0xffff000011118812 */ /* 0x000fe200078ec0ff */
[----:B------:R-:W-:Y:S02]  /*5610*/  @!P0 FMUL.FTZ R46, R8, R24 ;  /* 0x00000018082e8220 */ /* 0x000fe40000410000 */
[----:B------:R-:W-:Y:S02]  /*5620*/  @!P0 FMUL.FTZ R47, R9, R26 ;  /* 0x0000001a092f8220 */ /* 0x000fe40000410000 */
[----:B------:R-:W-:Y:S01]  /*5630*/  @!P0 FFMA.FTZ R4, R18, R19, R4 ;  /* 0x0000001312048223 */ /* 0x000fe20000010004 */
[----:B------:R-:W-:Y:S01]  /*5640*/  @!P0 F2FP.BF16.PACK_AB R18, R54, R57 ;  /* 0x000000393612823e */ /* 0x000fe200000010ff */
[----:B------:R-:W-:Y:S01]  /*5650*/  @!P0 FMUL.FTZ R8, R8, R16 ;  /* 0x0000001008088220 */ /* 0x000fe20000410000 */
[----:B------:R-:W-:Y:S01]  /*5660*/  @!P0 F2FP.BF16.PACK_AB R19, R55, R56 ;  /* 0x000000383713823e */ /* 0x000fe200000010ff */
[----:B------:R-:W-:Y:S01]  /*5670*/  @!P0 FFMA.FTZ R46, R25, R16, -R46 ;  /* 0x00000010192e8223 */ /* 0x000fe2000001082e */
[----:B------:R-:W-:Y:S01]  /*5680*/  @!P0 F2FP.BF16.PACK_AB R3, R4, R3 ;  /* 0x000000030403823e */ /* 0x000fe200000010ff */
[----:B------:R-:W-:Y:S01]  /*5690*/  @!P0 FFMA.FTZ R47, R31, R17, -R47 ;  /* 0x000000111f2f8223 */ /* 0x000fe2000001082f */
[----:B------:R-:W-:Y:S01]  /*56a0*/  @!P0 MOV R49, R19 ;  /* 0x0000001300318202 */ /* 0x000fe20000000f00 */
[----:B------:R-:W-:Y:S02]  /*56b0*/  @!P0 FFMA.FTZ R5, R20, R21, R5 ;  /* 0x0000001514058223 */ /* 0x000fe40000010005 */
[----:B------:R-:W-:Y:S01]  /*56c0*/  @!P0 FMUL.FTZ R9, R9, R17 ;  /* 0x0000001109098220 */ /* 0x000fe20000410000 */
[----:B------:R-:W-:Y:S01]  /*56d0*/  @!P0 F2FP.BF16.PACK_AB R17, R52, R53 ;  /* 0x000000353411823e */ /* 0x000fe200000010ff */
[----:B------:R-:W-:Y:S01]  /*56e0*/  @!P0 FFMA.FTZ R6, R22, R23, R6 ;  /* 0x0000001716068223 */ /* 0x000fe20000010006 */
[----:B------:R-:W-:Y:S01]  /*56f0*/  @!P0 F2FP.BF16.PACK_AB R16, R47, R46 ;  /* 0x0000002e2f10823e */ /* 0x000fe200000010ff */
[----:B------:R-:W-:Y:S02]  /*5700*/  @!P0 FFMA.FTZ R8, R24, R25, R8 ;  /* 0x0000001918088223 */ /* 0x000fe40000010008 */
[----:B------:R-:W-:Y:S01]  /*5710*/  @!P0 FFMA.FTZ R9, R26, R31, R9 ;  /* 0x0000001f1a098223 */ /* 0x000fe20000010009 */
[----:B------:R-:W-:Y:S01]  /*5720*/  @!P0 F2FP.BF16.PACK_AB R5, R6, R5 ;  /* 0x000000050605823e */ /* 0x000fe200000010ff */
[----:B------:R-:W-:Y:S02]  /*5730*/  @!P0 FFMA.FTZ R10, R32, R33, R10 ;  /* 0x00000021200a8223 */ /* 0x000fe4000001000a */
[----:B------:R-:W-:Y:S01]  /*5740*/  @!P0 FFMA.FTZ R11, R34, R44, R11 ;  /* 0x0000002c220b8223 */ /* 0x000fe2000001000b */
[----:B------:R-:W-:Y:S01]  /*5750*/  @!P0 F2FP.BF16.PACK_AB R8, R9, R8 ;  /* 0x000000080908823e */ /* 0x000fe200000010ff */
[----:B------:R-:W-:Y:S01]  /*5760*/  @!P0 IMAD.MOV.U32 R48, RZ, RZ, R18 ;  /* 0x000000ffff308224 */ /* 0x000fe200078e0012 */
[----:B------:R-:W-:Y:S01]  /*5770*/  @!P0 MOV R13, R5 ;  /* 0x00000005000d8202 */ /* 0x000fe20000000f00 */
[----:B------:R-:W-:Y:S01]  /*5780*/  @!P0 IMAD.MOV.U32 R50, RZ, RZ, R16 ;  /* 0x000000ffff328224 */ /* 0x000fe200078e0010 */
[----:B------:R-:W-:Y:S01]  /*5790*/  @!P0 F2FP.BF16.PACK_AB R10, R11, R10 ;  /* 0x0000000a0b0a823e */ /* 0x000fe200000010ff */
        /* <DEDUP_REMOVED lines=12> */
.L_x_408:
[----:B------:R1:W2:Y:S01]  /*5860*/  SHFL.IDX PT, R5, R26, RZ, 0x1e1f ;  /* 0x001e1fff1a057589 */ /* 0x0002a200000e0000 */
[----:B------:R-:W-:Y:S03]  /*5870*/  IMAD R3, R43, -0x30, R2 ;  /* 0xffffffd02b037824 */ /* 0x000fe600078e0202 */
[----:B------:R1:W3:Y:S02]  /*5880*/  SHFL.IDX PT, R4, R31, RZ, 0x1e1f ;  /* 0x001e1fff1f047589 */ /* 0x0002e400000e0000 */
[----:B------:R-:W-:Y:S04]  /*5890*/  IMNMX R92, R3, 0x30, PT ;  /* 0x00000030035c7817 */ /* 0x000fe80003800200 */
[----:B------:R-:W-:Y:S11]  /*58a0*/  ISETP.GT.AND P0, PT, R92, R35, PT ;  /* 0x000000235c00720c */ /* 0x000ff60003f04270 */
[----:B------:R-:W-:Y:S02]  /*58b0*/  @!UPT UIADD3 URZ, URZ, URZ, URZ ;  /* 0x0000003f3f3ff290 */ /* 0x000fe4000fffe03f */
[----:B------:R-:W-:-:S05]  /*58c0*/  @!P0 BRA `(.L_x_412) ;  /* 0x000001f000008947 */ /* 0x000fca0003800000 */
[----:B------:R-:W-:Y:S02]  /*58d0*/  ISETP.GE.AND P4, PT, R28, c[0x0][0x1d4], PT ;  /* 0x000075001c007a0c */ /* 0x000fe40003f86270 */
[----:B------:R-:W-:Y:S11]  /*58e0*/  ISETP.GE.AND P6, PT, R30, c[0x0][0x1d4], PT ;  /* 0x000075001e007a0c */ /* 0x000ff60003fc6270 */
[----:B------:R-:W4:Y:S01]  /*58f0*/  @!P4 LDS.128 R16, [R90+0x2400] ;  /* 0x002400005a10c984 */ /* 0x000f220000000c00 */
[CC--:B---3--:R-:W-:Y:S04]  /*5900*/  @!P4 LEA R10, P0, R28.reuse, R4.reuse, 0x1 ;  /* 0x000000041c0ac211 */ /* 0x0c8fe800078008ff */
[-C--:B--2---:R-:W-:Y:S02]  /*5910*/  @!P4 LEA.HI.X R11, R28, R5.reuse, R29, 0x1, P0 ;  /* 0x000000051c0bc211 */ /* 0x084fe400000f0c1d */
[----:B------:R-:W-:Y:S11]  /*5920*/  ISETP.GE.AND P0, PT, R27, c[0x0][0x1d4], PT ;  /* 0x000075001b007a0c */ /* 0x000ff60003f06270 */
[----:B------:R-:W-:Y:S02]  /*5930*/  @!UPT UIADD3 URZ, URZ, URZ, URZ ;  /* 0x0000003f3f3ff290 */ /* 0x000fe4000fffe03f */
[CC--:B------:R-:W-:Y:S04]  /*5940*/  @!P0 LEA R8, P5, R96.reuse, R4.reuse, 0x1 ;  /* 0x0000000460088211 */ /* 0x0c0fe800078a08ff */
[-C--:B------:R-:W-:Y:S02]  /*5950*/  @!P0 LEA.HI.X R9, R96, R5.reuse, R109, 0x1, P5 ;  /* 0x0000000560098211 */ /* 0x080fe400028f0c6d */
[CC--:B------:R-:W-:Y:S04]  /*5960*/  @!P6 LEA R12, P5, R95.reuse, R4.reuse, 0x1 ;  /* 0x000000045f0ce211 */ /* 0x0c0fe800078a08ff */
[-C--:B------:R-:W-:Y:S02]  /*5970*/  @!P6 LEA.HI.X R13, R95, R5.reuse, R108, 0x1, P5 ;  /* 0x000000055f0de211 */ /* 0x080fe400028f0c6c */
[----:B------:R-:W-:Y:S01]  /*5980*/  ISETP.GE.AND P5, PT, R103, c[0x0][0x1d4], PT ;  /* 0x0000750067007a0c */ /* 0x000fe20003fa6270 */
[----:B----4-:R2:W-:Y:S04]  /*5990*/  @!P4 ST.E.128 [R10.64], R16 ;  /* 0x000000100a00c985 */ /* 0x0105e8000c101d0c */
[----:B------:R-:W3:Y:S08]  /*59a0*/  @!P0 LDS.128 R16, [R91+0x2400] ;  /* 0x002400005b108984 */ /* 0x000ef00000000c00 */
[CC--:B--2---:R-:W-:Y:S04]  /*59b0*/  @!P5 LEA R10, P4, R99.reuse, R4.reuse, 0x1 ;  /* 0x00000004630ad211 */ /* 0x0c4fe800078808ff */
[-C--:B------:R-:W-:Y:S02]  /*59c0*/  @!P5 LEA.HI.X R11, R99, R5.reuse, R112, 0x1, P4 ;  /* 0x00000005630bd211 */ /* 0x080fe400020f0c70 */
[----:B------:R-:W-:Y:S01]  /*59d0*/  ISETP.GE.AND P4, PT, R102, c[0x0][0x1d4], PT ;  /* 0x0000750066007a0c */ /* 0x000fe20003f86270 */
[----:B---3--:R2:W-:Y:S04]  /*59e0*/  @!P0 ST.E.128 [R8.64], R16 ;  /* 0x0000001008008985 */ /* 0x0085e8000c101d0c */
[----:B------:R-:W3:Y:S08]  /*59f0*/  @!P6 LDS.128 R16, [R90+0x3000] ;  /* 0x003000005a10e984 */ /* 0x000ef00000000c00 */
[CC--:B--2---:R-:W-:Y:S04]  /*5a00*/  @!P4 LEA R8, P0, R98.reuse, R4.reuse, 0x1 ;  /* 0x000000046208c211 */ /* 0x0c4fe800078008ff */
[-C--:B------:R-:W-:Y:S02]  /*5a10*/  @!P4 LEA.HI.X R9, R98, R5.reuse, R111, 0x1, P0 ;  /* 0x000000056209c211 */ /* 0x080fe400000f0c6f */
[----:B------:R-:W-:Y:S01]  /*5a20*/  ISETP.GE.AND P0, PT, R101, c[0x0][0x1d4], PT ;  /* 0x0000750065007a0c */ /* 0x000fe20003f06270 */
[----:B---3--:R-:W-:Y:S04]  /*5a30*/  @!P6 ST.E.128 [R12.64], R16 ;  /* 0x000000100c00e985 */ /* 0x008fe8000c101d0c */
[----:B------:R-:W2:Y:S08]  /*5a40*/  @!P5 LDS.128 R12, [R91+0x3000] ;  /* 0x003000005b0cd984 */ /* 0x000eb00000000c00 */
[C---:B------:R-:W-:Y:S04]  /*5a50*/  @!P0 LEA R4, P6, R97.reuse, R4, 0x1 ;  /* 0x0000000461048211 */ /* 0x040fe800078c08ff */
[----:B------:R-:W-:Y:S01]  /*5a60*/  @!P0 LEA.HI.X R5, R97, R5, R110, 0x1, P6 ;  /* 0x0000000561058211 */ /* 0x000fe200030f0c6e */
[----:B--2---:R-:W-:Y:S04]  /*5a70*/  @!P5 ST.E.128 [R10.64], R12 ;  /* 0x0000000c0a00d985 */ /* 0x004fe8000c101d0c */
[----:B------:R-:W2:Y:S04]  /*5a80*/  @!P4 LDS.128 R12, [R90+0x3c00] ;  /* 0x003c00005a0cc984 */ /* 0x000ea80000000c00 */
[----:B--2---:R-:W-:Y:S04]  /*5a90*/  @!P4 ST.E.128 [R8.64], R12 ;  /* 0x0000000c0800c985 */ /* 0x004fe8000c101d0c */
[----:B------:R-:W2:Y:S04]  /*5aa0*/  @!P0 LDS.128 R8, [R91+0x3c00] ;  /* 0x003c00005b088984 */ /* 0x000ea80000000c00 */
[----:B--2---:R2:W-:Y:S02]  /*5ab0*/  @!P0 ST.E.128 [R4.64], R8 ;  /* 0x0000000804008985 */ /* 0x0045e4000c101d0c */
.L_x_412:
[----:B------:R-:W-:Y:S05]  /*5ac0*/  BSYNC B1 ;  /* 0x0000000000017941 */ /* 0x000fea0003800000 */
.L_x_407:
[----:B------:R-:W-:Y:S01]  /*5ad0*/  IMAD.IADD R3, R92, 0x1, -R119 ;  /* 0x000000015c037824 */ /* 0x000fe200078e0a77 */
[----:B------:R-:W-:Y:S01]  /*5ae0*/  ISETP.NE.AND P6, PT, R117, RZ, PT ;  /* 0x000000ff7500720c */ /* 0x000fe20003fc5270 */
[----:B-12--5:R-:W-:Y:S01]  /*5af0*/  IMAD.WIDE R8, R43, 0x30, R120 ;  /* 0x000000302b087825 */ /* 0x026fe200078e0278 */
[----:B------:R-:W-:Y:S01]  /*5b00*/  P2R R13, PR, RZ, 0x2 ;  /* 0x00000002ff0d7803 */ /* 0x000fe20000000000 */
[----:B------:R-:W-:Y:S01]  /*5b10*/  BSSY B0, `(.L_x_429) ;  /* 0x0000058000007945 */ /* 0x000fe20003800000 */
[----:B------:R-:W-:Y:S01]  /*5b20*/  ISETP.GE.AND P0, PT, R3, 0x21, PT ;  /* 0x000000210300780c */ /* 0x000fe20003f06270 */
[----:B------:R-:W-:Y:S01]  /*5b30*/  IMAD R6, R105, c[0x0][0x218], RZ ;  /* 0x0000860069067a24 */ /* 0x000fe200078e02ff */
[----:B------:R-:W-:Y:S03]  /*5b40*/  ISETP.NE.AND P1, PT, R100, RZ, PT ;  /* 0x000000ff6400720c */ /* 0x000fe60003f25270 */
[----:B------:R-:W-:Y:S08]  /*5b50*/  IMAD R6, R93, c[0x0][0x21c], R6 ;  /* 0x000087005d067a24 */ /* 0x000ff000078e0206 */
[C---:B------:R-:W-:Y:S01]  /*5b60*/  @P0 IADD3 R12, P4, R8.reuse, 0x20, RZ ;  /* 0x00000020080c0810 */ /* 0x040fe20007f9e0ff */
[----:B------:R-:W-:Y:S04]  /*5b70*/  @P0 IMAD.MOV.U32 R11, RZ, RZ, R116 ;  /* 0x000000ffff0b0224 */ /* 0x000fe800078e0074 */
[----:B------:R-:W-:Y:S01]  /*5b80*/  @P0 IMAD.X R10, RZ, RZ, R9, P4 ;  /* 0x000000ffff0a0224 */ /* 0x000fe200020e0609 */
[----:B------:R-:W-:Y:S11]  /*5b90*/  ISETP.GE.AND P4, PT, R3, 0x1, PT ;  /* 0x000000010300780c */ /* 0x000ff60003f86270 */
[----:B------:R-:W-:Y:S02]  /*5ba0*/  @!UPT UIADD3 URZ, URZ, URZ, URZ ;  /* 0x0000003f3f3ff290 */ /* 0x000fe4000fffe03f */
[----:B------:R-:W-:Y:S01]  /*5bb0*/  @P4 MOV R5, R116 ;  /* 0x0000007400054202 */ /* 0x000fe20000000f00 */
[----:B------:R-:W-:Y:S02]  /*5bc0*/  @P4 IMAD R3, R9, c[0x0][0x258], RZ ;  /* 0x0000960009034a24 */ /* 0x000fe400078e02ff */
[----:B---3--:R-:W-:Y:S04]  /*5bd0*/  @P4 IMAD.MOV.U32 R4, RZ, RZ, R114 ;  /* 0x000000ffff044224 */ /* 0x008fe800078e0072 */
[C---:B------:R-:W-:Y:S04]  /*5be0*/  @P4 IMAD.WIDE.U32 R4, R8.reuse, c[0x0][0x258], R4 ;  /* 0x0000960008044a25 */ /* 0x040fe800078e0004 */
[----:B------:R-:W-:Y:S04]  /*5bf0*/  @P4 IMAD R8, R8, c[0x0][0x25c], R3 ;  /* 0x0000970008084a24 */ /* 0x000fe800078e0203 */
[----:B------:R-:W-:Y:S01]  /*5c00*/  @P4 IMAD.IADD R3, R5, 0x1, R8 ;  /* 0x0000000105034824 */ /* 0x000fe200078e0208 */
[C---:B------:R-:W-:Y:S04]  /*5c10*/  @P4 LEA R8, P5, R4.reuse, c[0x0][0x250], 0x1 ;  /* 0x0000940004084a11 */ /* 0x040fe800078a08ff */
[----:B------:R-:W-:Y:S01]  /*5c20*/  @P4 LEA.HI.X R9, R4, c[0x0][0x254], R3, 0x1, P5 ;  /* 0x0000950004094a11 */ /* 0x000fe200028f0c03 */
[----:B------:R-:W-:Y:S02]  /*5c30*/  IMAD R3, R104, c[0x0][0x208], RZ ;  /* 0x0000820068037a24 */ /* 0x000fe400078e02ff */
[C---:B------:R-:W-:Y:S02]  /*5c40*/  IMAD.WIDE.U32 R4, R94.reuse, c[0x0][0x208], RZ ;  /* 0x000082005e047a25 */ /* 0x040fe400078e00ff */
[----:B------:R-:W-:Y:S01]  /*5c50*/  @!PT LDS RZ, [RZ] ;  /* 0x00000000fffff984 */ /* 0x000fe20000000800 */
[----:B------:R-:W-:Y:S01]  /*5c60*/  @!PT LDS RZ, [RZ] ;  /* 0x00000000fffff984 */ /* 0x000fe20000000800 */
[----:B------:R-:W-:Y:S01]  /*5c70*/  @!PT LDS RZ, [RZ] ;  /* 0x00000000fffff984 */ /* 0x000fe20000000800 */
[----:B------:R1:W-:Y:S01]  /*5c80*/  @P4 LDGSTS.E.BYPASS.LTC128B.128 [R89+0x1880], [R8.64], !P1 ;  /* 0x0188000008594fae */ /* 0x0003e2000c901d4c */
[----:B------:R-:W-:Y:S01]  /*5c90*/  ISETP.NE.AND P1, PT, R13, RZ, PT ;  /* 0x000000ff0d00720c */ /* 0x000fe20003f25270 */
[----:B------:R-:W-:Y:S04]  /*5ca0*/  IMAD R3, R94, c[0x0][0x20c], R3 ;  /* 0x000083005e037a24 */ /* 0x000fe800078e0203 */
[----:B------:R-:W-:Y:S04]  /*5cb0*/  IMAD.IADD R5, R5, 0x1, R3 ;  /* 0x0000000105057824 */ /* 0x000fe800078e0203 */
[----:B------:R-:W-:Y:S05]  /*5cc0*/  IMAD.WIDE.U32 R4, R93, c[0x0][0x218], R4 ;  /* 0x000086005d047a25 */ /* 0x000fea00078e0004 */
[----:B------:R-:W-:Y:S01]  /*5cd0*/  IADD3 R3, P5, R162, R4, RZ ;  /* 0x00000004a2037210 */ /* 0x000fe20007fbe0ff */
[----:B------:R-:W-:Y:S01]  /*5ce0*/  @P0 IMAD R4, R10, c[0x0][0x258], RZ ;  /* 0x000096000a040a24 */ /* 0x000fe200078e02ff */
[----:B------:R-:W-:Y:S02]  /*5cf0*/  @P0 MOV R10, R114 ;  /* 0x00000072000a0202 */ /* 0x000fe40000000f00 */
[----:B------:R-:W-:Y:S01]  /*5d00*/  IADD3.X R6, R151, R5, R6, P5, !PT ;  /* 0x0000000597067210 */ /* 0x000fe20002ffe406 */
[C---:B------:R-:W-:Y:S02]  /*5d10*/  @P0 IMAD R4, R12.reuse, c[0x0][0x25c], R4 ;  /* 0x000097000c040a24 */ /* 0x040fe400078e0204 */
[----:B------:R-:W-:Y:S05]  /*5d20*/  @P0 IMAD.WIDE.U32 R10, R12, c[0x0][0x258], R10 ;  /* 0x000096000c0a0a25 */ /* 0x000fea00078e000a */
[----:B------:R-:W-:Y:S02]  /*5d30*/  @P0 IADD3 R5, R11, R4, RZ ;  /* 0x000000040b050210 */ /* 0x000fe40007ffe0ff */
[C---:B------:R-:W-:Y:S04]  /*5d40*/  @P0 LEA R4, P5, R10.reuse, c[0x0][0x250], 0x1 ;  /* 0x000094000a040a11 */ /* 0x040fe800078a08ff */
[----:B------:R-:W-:Y:S02]  /*5d50*/  @P0 LEA.HI.X R5, R10, c[0x0][0x254], R5, 0x1, P5 ;  /* 0x000095000a050a11 */ /* 0x000fe400028f0c05 */
[C---:B------:R-:W-:Y:S04]  /*5d60*/  LEA R10, P5, R3.reuse, c[0x0][0x1f8], 0x1 ;  /* 0x00007e00030a7a11 */ /* 0x040fe800078a08ff */
[----:B------:R-:W-:Y:S02]  /*5d70*/  LEA.HI.X R6, R3, c[0x0][0x1fc], R6, 0x1, P5 ;  /* 0x00007f0003067a11 */ /* 0x000fe400028f0c06 */
[----:B------:R1:W2:Y:S01]  /*5d80*/  SHFL.IDX PT, R3, R10, RZ, 0x1e1f ;  /* 0x001e1fff0a037589 */ /* 0x0002a200000e0000 */
[----:B------:R-:W-:Y:S11]  /*5d90*/  ISETP.NE.AND P5, PT, R118, RZ, PT ;  /* 0x000000ff7600720c */ /* 0x000ff60003fa5270 */
[----:B------:R-:W-:Y:S02]  /*5da0*/  @!UPT UIADD3 URZ, URZ, URZ, URZ ;  /* 0x0000003f3f3ff290 */ /* 0x000fe4000fffe03f */
[----:B------:R1:W-:Y:S04]  /*5db0*/  @P4 LDGSTS.E.BYPASS.LTC128B.128 [R89+0x2480], [R8.64+0x40], !P5 ;  /* 0x0248004008594fae */ /* 0x0003e8000e901d4c */
[----:B------:R1:W-:Y:S01]  /*5dc0*/  @P4 LDGSTS.E.BYPASS.LTC128B.128 [R89+0x3080], [R8.64+0x80], !P6 ;  /* 0x0308008008594fae */ /* 0x0003e2000f101d4c */
[----:B------:R-:W-:Y:S11]  /*5dd0*/  ISETP.NE.AND P4, PT, R100, RZ, PT ;  /* 0x000000ff6400720c */ /* 0x000ff60003f85270 */
[----:B------:R-:W-:Y:S02]  /*5de0*/  @!UPT UIADD3 URZ, URZ, URZ, URZ ;  /* 0x0000003f3f3ff290 */ /* 0x000fe4000fffe03f */
        /* <DEDUP_REMOVED lines=10> */
[----:B------:R-:W-:Y:S11]  /*5e90*/  ISETP.GE.AND P6, PT, R30, c[0x0][0x1d4], PT ;  /* 0x000075001e007a0c */ /* 0x000ff60003fc6270 */
[----:B------:R-:W2:Y:S01]  /*5ea0*/  @!P4 LDS.128 R16, [R90] ;  /* 0x000000005a10c984 */ /* 0x000ea20000000c00 */
[CC--:B-1----:R-:W-:Y:S04]  /*5eb0*/  @!P4 LEA R10, P0, R28.reuse, R3.reuse, 0x1 ;  /* 0x000000031c0ac211 */ /* 0x0c2fe800078008ff */
[-C--:B---3--:R-:W-:Y:S02]  /*5ec0*/  @!P4 LEA.HI.X R11, R28, R4.reuse, R29, 0x1, P0 ;  /* 0x000000041c0bc211 */ /* 0x088fe400000f0c1d */
[----:B------:R-:W-:Y:S11]  /*5ed0*/  ISETP.GE.AND P0, PT, R27, c[0x0][0x1d4], PT ;  /* 0x000075001b007a0c */ /* 0x000ff60003f06270 */
[----:B------:R-:W-:Y:S02]  /*5ee0*/  @!UPT UIADD3 URZ, URZ, URZ, URZ ;  /* 0x0000003f3f3ff290 */ /* 0x000fe4000fffe03f */
[CC--:B------:R-:W-:Y:S04]  /*5ef0*/  @!P0 LEA R8, P5, R96.reuse, R3.reuse, 0x1 ;  /* 0x0000000360088211 */ /* 0x0c0fe800078a08ff */
[-C--:B------:R-:W-:Y:S02]  /*5f00*/  @!P0 LEA.HI.X R9, R96, R4.reuse, R109, 0x1, P5 ;  /* 0x0000000460098211 */ /* 0x080fe400028f0c6d */
[CC--:B------:R-:W-:Y:S04]  /*5f10*/  @!P6 LEA R14, P5, R95.reuse, R3.reuse, 0x1 ;  /* 0x000000035f0ee211 */ /* 0x0c0fe800078a08ff */
[-C--:B------:R-:W-:Y:S02]  /*5f20*/  @!P6 LEA.HI.X R15, R95, R4.reuse, R108, 0x1, P5 ;  /* 0x000000045f0fe211 */ /* 0x080fe400028f0c6c */
[----:B------:R-:W-:Y:S01]  /*5f30*/  ISETP.GE.AND P5, PT, R103, c[0x0][0x1d4], PT ;  /* 0x0000750067007a0c */ /* 0x000fe20003fa6270 */
[----:B--2---:R-:W-:Y:S04]  /*5f40*/  @!P4 ST.E.128 [R10.64], R16 ;  /* 0x000000100a00c985 */ /* 0x004fe8000c101d0c */
[----:B------:R-:W1:Y:S08]  /*5f50*/  @!P0 LDS.128 R16, [R91] ;  /* 0x000000005b108984 */ /* 0x000e700000000c00 */
[CC--:B------:R-:W-:Y:S04]  /*5f60*/  @!P5 LEA R12, P4, R99.reuse, R3.reuse, 0x1 ;  /* 0x00000003630cd211 */ /* 0x0c0fe800078808ff */
[-C--:B------:R-:W-:Y:S02]  /*5f70*/  @!P5 LEA.HI.X R13, R99, R4.reuse, R112, 0x1, P4 ;  /* 0x00000004630dd211 */ /* 0x080fe400020f0c70 */
[----:B------:R-:W-:Y:S01]  /*5f80*/  ISETP.GE.AND P4, PT, R102, c[0x0][0x1d4], PT ;  /* 0x0000750066007a0c */ /* 0x000fe20003f86270 */
[----:B-1----:R-:W-:Y:S11]  /*5f90*/  @!P0 ST.E.128 [R8.64], R16 ;  /* 0x0000001008008985 */ /* 0x002ff6000c101d0c */
[----:B------:R-:W-:Y:S01]  /*5fa0*/  @!UPT UIADD3 URZ, URZ, URZ, URZ ;  /* 0x0000003f3f3ff290 */ /* 0x000fe2000fffe03f */
[CC--:B------:R-:W-:Y:S01]  /*5fb0*/  @!P4 LEA R10, P0, R98.reuse, R3.reuse, 0x1 ;  /* 0x00000003620ac211 */ /* 0x0c0fe200078008ff */
[----:B------:R-:W1:Y:S03]  /*5fc0*/  @!P6 LDS.128 R16, [R90+0xc00] ;  /* 0x000c00005a10e984 */ /* 0x000e660000000c00 */
[-C--:B------:R-:W-:Y:S02]  /*5fd0*/  @!P4 LEA.HI.X R11, R98, R4.reuse, R111, 0x1, P0 ;  /* 0x00000004620bc211 */ /* 0x080fe400000f0c6f */
[----:B------:R-:W-:Y:S01]  /*5fe0*/  ISETP.GE.AND P0, PT, R101, c[0x0][0x1d4], PT ;  /* 0x0000750065007a0c */ /* 0x000fe20003f06270 */
[----:B-1----:R-:W-:Y:S11]  /*5ff0*/  @!P6 ST.E.128 [R14.64], R16 ;  /* 0x000000100e00e985 */ /* 0x002ff6000c101d0c */
[----:B------:R-:W-:Y:S01]  /*6000*/  @!UPT UIADD3 URZ, URZ, URZ, URZ ;  /* 0x0000003f3f3ff290 */ /* 0x000fe2000fffe03f */
[C---:B------:R-:W-:Y:S01]  /*6010*/  @!P0 LEA R8, P6, R97.reuse, R3, 0x1 ;  /* 0x0000000361088211 */ /* 0x040fe200078c08ff */
[----:B------:R-:W1:Y:S03]  /*6020*/  @!P5 LDS.128 R16, [R91+0xc00] ;  /* 0x000c00005b10d984 */ /* 0x000e660000000c00 */
[----:B------:R-:W-:Y:S01]  /*6030*/  @!P0 LEA.HI.X R9, R97, R4, R110, 0x1, P6 ;  /* 0x0000000461098211 */ /* 0x000fe200030f0c6e */
[----:B-1----:R-:W-:Y:S04]  /*6040*/  @!P5 ST.E.128 [R12.64], R16 ;  /* 0x000000100c00d985 */ /* 0x002fe8000c101d0c */
[----:B------:R-:W1:Y:S04]  /*6050*/  @!P4 LDS.128 R12, [R90+0x1800] ;  /* 0x001800005a0cc984 */ /* 0x000e680000000c00 */
[----:B-1----:R-:W-:Y:S04]  /*6060*/  @!P4 ST.E.128 [R10.64], R12 ;  /* 0x0000000c0a00c985 */ /* 0x002fe8000c101d0c */
[----:B------:R-:W1:Y:S04]  /*6070*/  @!P0 LDS.128 R12, [R91+0x1800] ;  /* 0x001800005b0c8984 */ /* 0x000e680000000c00 */
[----:B-1----:R1:W-:Y:S02]  /*6080*/  @!P0 ST.E.128 [R8.64], R12 ;  /* 0x0000000c08008985 */ /* 0x0023e4000c101d0c */
.L_x_430:
[----:B--2---:R-:W-:Y:S05]  /*6090*/  BSYNC B0 ;  /* 0x0000000000007941 */ /* 0x004fea0003800000 */
.L_x_429:
[----:B------:R-:W-:Y:S11]  /*60a0*/  ISETP.GT.AND P5, PT, R43, R150, PT ;  /* 0x000000962b00720c */ /* 0x000ff60003fa4270 */
[----:B------:R-:W-:Y:S02]  /*60b0*/  @!UPT UIADD3 URZ, URZ, URZ, URZ ;  /* 0x0000003f3f3ff290 */ /* 0x000fe4000fffe03f */
[----:B------:R-:W-:-:S05]  /*60c0*/  @!P5 BRA `(.L_x_431) ;  /* 0x000002300000d947 */ /* 0x000fca0003800000 */
[----:B------:R-:W-:Y:S01]  /*60d0*/  IADD3 R3, R43, -0x1, RZ ;  /* 0xffffffff2b037810 */ /* 0x000fe20007ffe0ff */
[----:B---3--:R-:W-:Y:S01]  /*60e0*/  IMAD.MOV.U32 R4, RZ, RZ, R126 ;  /* 0x000000ffff047224 */ /* 0x008fe200078e007e */
[----:B------:R-:W-:Y:S01]  /*60f0*/  ISETP.GE.AND P4, PT, R113, 0x1, PT ;  /* 0x000000017100780c */ /* 0x000fe20003f86270 */
[----:B------:R-:W-:Y:S01]  /*6100*/  IMAD.MOV.U32 R5, RZ, RZ, R123 ;  /* 0x000000ffff057224 */ /* 0x000fe200078e007b */
[----:B-1----:R-:W-:Y:S01]  /*6110*/  SHF.R.S32.HI R8, RZ, 0x1f, R3 ;  /* 0x0000001fff087819 */ /* 0x002fe20000011403 */
[C---:B------:R-:W-:Y:S01]  /*6120*/  IMAD R6, R3.reuse, UR7, RZ ;  /* 0x0000000703067c24 */ /* 0x040fe2000f8e02ff */
[----:B------:R-:W-:Y:S01]  /*6130*/  P2R R11, PR, RZ, 0x4 ;  /* 0x00000004ff0b7803 */ /* 0x000fe20000000000 */
[----:B------:R-:W-:Y:S01]  /*6140*/  IMAD.WIDE.U32 R4, R3, UR10, R4 ;  /* 0x0000000a03047c25 */ /* 0x000fe2000f8e0004 */
[----:B------:R-:W-:Y:S02]  /*6150*/  ISETP.NE.AND P2, PT, R100, RZ, PT ;  /* 0x000000ff6400720c */ /* 0x000fe40003f45270 */
[----:B------:R-:W-:Y:S01]  /*6160*/  P2R R10, PR, RZ, 0x2 ;  /* 0x00000002ff0a7803 */ /* 0x000fe20000000000 */
[----:B------:R-:W-:Y:S01]  /*6170*/  IMAD R3, R8, UR10, R6 ;  /* 0x0000000a08037c24 */ /* 0x000fe2000f8e0206 */
[----:B------:R-:W-:Y:S03]  /*6180*/  ISETP.NE.AND P1, PT, R118, RZ, PT ;  /* 0x000000ff7600720c */ /* 0x000fe60003f25270 */
[----:B------:R-:W-:Y:S01]  /*6190*/  IMAD.IADD R3, R5, 0x1, R3 ;  /* 0x0000000105037824 */ /* 0x000fe200078e0203 */
[C---:B------:R-:W-:Y:S04]  /*61a0*/  @P4 LEA R8, P0, R4.reuse, c[0x0][0x220], 0x1 ;  /* 0x0000880004084a11 */ /* 0x040fe800078008ff */
[C---:B------:R-:W-:Y:S02]  /*61b0*/  @P4 LEA.HI.X R9, R4.reuse, c[0x0][0x224], R3, 0x1, P0 ;  /* 0x0000890004094a11 */ /* 0x040fe400000f0c03 */
[----:B------:R-:W-:Y:S03]  /*61c0*/  ISETP.GE.AND P0, PT, R113, 0x21, PT ;  /* 0x000000217100780c */ /* 0x000fe60003f06270 */
[----:B------:R-:W-:Y:S01]  /*61d0*/  @!PT LDS RZ, [RZ] ;  /* 0x00000000fffff984 */ /* 0x000fe20000000800 */
[----:B------:R-:W-:Y:S01]  /*61e0*/  @!PT LDS RZ, [RZ] ;  /* 0x00000000fffff984 */ /* 0x000fe20000000800 */
[----:B------:R-:W-:Y:S01]  /*61f0*/  @!PT LDS RZ, [RZ] ;  /* 0x00000000fffff984 */ /* 0x000fe20000000800 */
[----:B------:R1:W-:Y:S01]  /*6200*/  @P4 LDGSTS.E.BYPASS.LTC128B.128 [R89+0x3c80], [R8.64], !P2 ;  /* 0x03c8000008594fae */ /* 0x0003e2000d101d4c */
[----:B------:R-:W-:Y:S03]  /*6210*/  ISETP.NE.AND P2, PT, R11, RZ, PT ;  /* 0x000000ff0b00720c */ /* 0x000fe60003f45270 */
[----:B------:R1:W-:Y:S06]  /*6220*/  @P4 LDGSTS.E.BYPASS.LTC128B.128 [R89+0x4880], [R8.64+0x40], !P1 ;  /* 0x0488004008594fae */ /* 0x0003ec000c901d4c */
[----:B------:R-:W-:Y:S04]  /*6230*/  @P0 IADD3 R5, P6, R4, UR8, RZ ;  /* 0x0000000804050c10 */ /* 0x000fe8000ffde0ff */
[----:B------:R-:W-:Y:S02]  /*6240*/  @P0 IADD3.X R3, R3, UR9, RZ, P6, !PT ;  /* 0x0000000903030c10 */ /* 0x000fe4000b7fe4ff */
[C---:B------:R-:W-:Y:S04]  /*6250*/  @P0 LEA R4, P6, R5.reuse, c[0x0][0x220], 0x1 ;  /* 0x0000880005040a11 */ /* 0x040fe800078c08ff */
[----:B------:R-:W-:Y:S02]  /*6260*/  @P0 LEA.HI.X R5, R5, c[0x0][0x224], R3, 0x1, P6 ;  /* 0x0000890005050a11 */ /* 0x000fe400030f0c03 */
[----:B------:R-:W-:Y:S11]  /*6270*/  ISETP.NE.AND P6, PT, R117, RZ, PT ;  /* 0x000000ff7500720c */ /* 0x000ff60003fc5270 */
[----:B------:R-:W-:Y:S02]  /*6280*/  @!UPT UIADD3 URZ, URZ, URZ, URZ ;  /* 0x0000003f3f3ff290 */ /* 0x000fe4000fffe03f */
[----:B------:R1:W-:Y:S01]  /*6290*/  @P4 LDGSTS.E.BYPASS.LTC128B.128 [R89+0x5480], [R8.64+0x80], !P6 ;  /* 0x0548008008594fae */ /* 0x0003e2000f101d4c */
[----:B------:R-:W-:Y:S11]  /*62a0*/  ISETP.NE.AND P4, PT, R100, RZ, PT ;  /* 0x000000ff6400720c */ /* 0x000ff60003f85270 */
[----:B------:R-:W-:Y:S02]  /*62b0*/  @!UPT UIADD3 URZ, URZ, URZ, URZ ;  /* 0x0000003f3f3ff290 */ /* 0x000fe4000fffe03f */
[----:B------:R1:W-:Y:S04]  /*62c0*/  @P0 LDGSTS.E.BYPASS.LTC128B.128 [R89+0x4480], [R4.64], !P4 ;  /* 0x0448000004590fae */ /* 0x0003e8000e101d4c */
[----:B------:R1:W-:Y:S01]  /*62d0*/  @P0 LDGSTS.E.BYPASS.LTC128B.128 [R89+0x5080], [R4.64+0x40], !P1 ;  /* 0x0508004004590fae */ /* 0x0003e2000c901d4c */
[----:B------:R-:W-:Y:S03]  /*62e0*/  ISETP.NE.AND P1, PT, R10, RZ, PT ;  /* 0x000000ff0a00720c */ /* 0x000fe60003f25270 */
[----:B------:R1:W-:Y:S04]  /*62f0*/  @P0 LDGSTS.E.BYPASS.LTC128B.128 [R89+0x5c80], [R4.64+0x80], !P6 ;  /* 0x05c8008004590fae */ /* 0x0003e8000f101d4c */
.L_x_431:
[----:B------:R-:W0:Y:S01]  /*6300*/  LDGDEPBAR ;  /* 0x00000000000079af */ /* 0x000e220000000000 */
[----:B------:R-:W-:Y:S01]  /*6310*/  IADD3 R43, R43, -0x1, RZ ;  /* 0xffffffff2b2b7810 */ /* 0x000fe20007ffe0ff */
[----:B------:R-:W-:-:S05]  /*6320*/  @P5 BRA `(.L_x_432) ;  /* 0xffffb9d000005947 */ /* 0x000fca000383ffff */
[----:B------:R-:W-:Y:S06]  /*6330*/  BAR.SYNC.DEFER_BLOCKING 0x0 ;  /* 0x0000000000007b1d */ /* 0x000fec0000010000 */
.L_x_406:
[----:B------:R-:W-:Y:S01]  /*6340*/  IMAD.MOV.U32 R7, RZ, RZ, c[0x0][0x2c4] ;  /* 0x0000b100ff077624 */ /* 0x000fe200078e00ff */
[----:B------:R-:W-:Y:S01]  /*6350*/  IADD3 R0, R196, 0x7f, RZ ;  /* 0x0000007fc4007810 */ /* 0x000fe20007ffe0ff */
[----:B------:R-:W-:-:S03]  /*6360*/  IMAD.MOV.U32 R3, RZ, RZ, c[0x0][0x32c] ;  /* 0x0000cb00ff037624 */ /* 0x000fc600078e00ff */
[----:B------:R-:W-:Y:S02]  /*6370*/  ISETP.NE.AND P2, PT, R7, 0x1, PT ;  /* 0x000000010700780c */ /* 0x000fe40003f45270 */
[----:B------:R-:W-:-:S11]  /*6380*/  ISETP.GE.AND P1, PT, R3, 0x1, PT ;  /* 0x000000010300780c */ /* 0x000fd60003f26270 */
[----:B------:R-:W-:-:S05]  /*6390*/  @P2 IMAD.HI.U32 R2, R0, c[0x0][0x2c8], RZ ;  /* 0x0000b20000022a27 */ /* 0x000fca00078e00ff */
[----:B------:R-:W-:-:S05]  /*63a0*/  @P2 SHF.R.U32.HI R0, RZ, c[0x0][0x2cc], R2 ;  /* 0x0000b300ff002a19 */ /* 0x000fca0000011602 */
[----:B------:R-:W-:-:S05]  /*63b0*/  IMAD.IADD R0, R154, 0x1, R0 ;  /* 0x000000019a007824 */ /* 0x000fca00078e0200 */
[----:B------:R-:W-:Y:S01]  /*63c0*/  IADD3 R3, R0, c[0x0][0x328], RZ ;  /* 0x0000ca0000037a10 */ /* 0x000fe20007ffe0ff */
[----:B------:R-:W-:Y:S05]  /*63d0*/  @!P1 BRA `(.L_x_433) ;  /* 0x000000f000009947 */ /* 0x000fea0003800000 */
[C---:B------:R-:W-:Y:S01]  /*63e0*/  ISETP.GT.AND P0, PT, R0.reuse, RZ, PT ;  /* 0x000000ff0000720c */ /* 0x040fe20003f04270 */
[----:B-1-3--:R-:W-:Y:S01]  /*63f0*/  IMAD.MOV.U32 R4, RZ, RZ, c[0x0][0x32c] ;  /* 0x0000cb00ff047624 */ /* 0x00afe200078e00ff */
        /* <DEDUP_REMOVED lines=8> */
.L_x_434:
[----:B------:R-:W-:-:S13]  /*6480*/  ISETP.NE.AND P0, PT, R4, 0x1, PT ;  /* 0x000000010400780c */ /* 0x000fda0003f05270 */
[----:B------:R-:W-:-:S05]  /*6490*/  @P0 IMAD.HI.U32 R0, R2, c[0x0][0x330], RZ ;  /* 0x0000cc0002000a27 */ /* 0x000fca00078e00ff */
[----:B------:R-:W-:-:S05]  /*64a0*/  @P0 SHF.R.U32.HI R2, RZ, c[0x0][0x334], R0 ;  /* 0x0000cd00ff020a19 */ /* 0x000fca0000011600 */
.L_x_435:
[----:B------:R-:W-:-:S05]  /*64b0*/  IMAD R2, R2, R4, c[0x0][0x32c] ;  /* 0x0000cb0002027624 */ /* 0x000fca00078e0204 */
[----:B------:R-:W-:-:S04]  /*64c0*/  IMNMX R3, R3, R2, PT ;  /* 0x0000000203037217 */ /* 0x000fc80003800200 */
.L_x_433:
[----:B------:R-:W-:Y:S01]  /*64d0*/  IADD3 R3, R3, 0x2f, RZ ;  /* 0x0000002f03037810 */ /* 0x000fe20007ffe0ff */
[----:B------:R-:W-:-:S04]  /*64e0*/  @P2 IMAD.HI.U32 R2, R196, c[0x0][0x2c8], RZ ;  /* 0x0000b200c4022a27 */ /* 0x000fc800078e00ff */
[----:B------:R-:W-:-:S04]  /*64f0*/  IMAD.HI R3, R3, 0x2aaaaaab, RZ ;  /* 0x2aaaaaab03037827 */ /* 0x000fc800078e02ff */
[----:B------:R-:W-:Y:S01]  /*6500*/  IMAD.MOV.U32 R0, RZ, RZ, R196 ;  /* 0x000000ffff007224 */ /* 0x000fe200078e00c4 */
[----:B------:R-:W-:Y:S02]  /*6510*/  @P2 SHF.R.U32.HI R0, RZ, c[0x0][0x2cc], R2 ;  /* 0x0000b300ff002a19 */ /* 0x000fe40000011602 */
[----:B------:R-:W-:-:S03]  /*6520*/  SHF.R.U32.HI R2, RZ, 0x1f, R3 ;  /* 0x0000001fff027819 */ /* 0x000fc60000011603 */
        /* <DEDUP_REMOVED lines=14> */
.L_x_437:
[----:B------:R-:W-:-:S04]  /*6610*/  MOV R2, c[0x0][0x32c] ;  /* 0x0000cb0000027a02 */ /* 0x000fc80000000f00 */
[----:B------:R-:W-:-:S13]  /*6620*/  ISETP.NE.AND P0, PT, R2, 0x1, PT ;  /* 0x000000010200780c */ /* 0x000fda0003f05270 */
[----:B------:R-:W-:-:S05]  /*6630*/  @P0 IMAD.HI.U32 R2, R0, c[0x0][0x330], RZ ;  /* 0x0000cc0000020a27 */ /* 0x000fca00078e00ff */
[----:B------:R-:W-:-:S05]  /*6640*/  @P0 SHF.R.U32.HI R0, RZ, c[0x0][0x334], R2 ;  /* 0x0000cd00ff000a19 */ /* 0x000fca0000011602 */
.L_x_438:
[----:B------:R-:W-:-:S05]  /*6650*/  IMAD R0, R0, c[0x0][0x32c], RZ ;  /* 0x0000cb0000007a24 */ /* 0x000fca00078e02ff */
[----:B------:R-:W-:-:S05]  /*6660*/  IMNMX R3, R3, R0, !PT ;  /* 0x0000000003037217 */ /* 0x000fca0007800200 */
.L_x_436:
        /* <DEDUP_REMOVED lines=8> */
[----:B-1----:R-:W-:Y:S01]  /*66f0*/  CS2R R12, SRZ ;  /* 0x00000000000c7805 */ /* 0x002fe2000001ff00 */
[----:B------:R-:W-:Y:S01]  /*6700*/  LEA.HI.SX32 R0, R0, R2, 0x1d ;  /* 0x0000000200007211 */ /* 0x000fe200078feaff */
[----:B------:R-:W-:Y:S01]  /*6710*/  CS2R R88, SRZ ;  /* 0x0000000000587805 */ /* 0x000fe2000001ff00 */
[----:B------:R-:W-:Y:S01]  /*6720*/  MOV R90, RZ ;  /* 0x000000ff005a7202 */ /* 0x000fe20000000f00 */
[----:B------:R-:W-:Y:S01]  /*6730*/  CS2R R86, SRZ ;  /* 0x0000000000567805 */ /* 0x000fe2000001ff00 */
[----:B---3--:R-:W-:Y:S01]  /*6740*/  IMNMX R4, RZ, R0, !PT ;  /* 0x00000000ff047217 */ /* 0x008fe20007800200 */
[----:B------:R-:W-:Y:S01]  /*6750*/  CS2R R84, SRZ ;  /* 0x0000000000547805 */ /* 0x000fe2000001ff00 */
[----:B------:R-:W-:Y:S01]  /*6760*/  CS2R R14, SRZ ;  /* 0x00000000000e7805 */ /* 0x000fe2000001ff00 */
[----:B----4-:R-:W-:Y:S01]  /*6770*/  IMAD.MOV.U32 R78, RZ, RZ, RZ ;  /* 0x000000ffff4e7224 */ /* 0x010fe200078e00ff */
        /* <DEDUP_REMOVED lines=59> */
[----:B-1----:R-:W3:Y:S01]  /*6b30*/  LDL R10, [R1+0x48] ;  /* 0x00004800010a7983 */ /* 0x002ee20000100800 */
[----:B------:R-:W-:-:S03]  /*6b40*/  ISETP.NE.U32.AND P0, PT, RZ, c[0x0][0x340], PT ;  /* 0x0000d000ff007a0c */ /* 0x000fc60003f05070 */
[----:B------:R-:W1:Y:S01]  /*6b50*/  S2R R109, SR_TID.X ;  /* 0x00000000006d7919 */ /* 0x000e620000002100 */
[----:B------:R-:W-:Y:S02]  /*6b60*/  ISETP.NE.AND.EX P2, PT, RZ, c[0x0][0x344], PT, P0 ;  /* 0x0000d100ff007a0c */ /* 0x000fe40003f45300 */
[----:B------:R-:W-:-:S05]  /*6b70*/  SHF.R.S32.HI R0, RZ, 0x1f, R160 ;  /* 0x0000001fff007819 */ /* 0x000fca00000114a0 */
[----:B------:R-:W-:-:S06]  /*6b80*/  IMAD R0, R0, c[0x0][0x178], RZ ;  /* 0x00005e0000007a24 */ /* 0x000fcc00078e02ff */
[----:B------:R-:W-:Y:S02]  /*6b90*/  @P2 IMAD.MOV.U32 R2, RZ, RZ, 0x4 ;  /* 0x00000004ff022424 */ /* 0x000fe400078e00ff */
[----:B------:R-:W-:Y:S01]  /*6ba0*/  IMAD R0, R160, c[0x0][0x17c], R0 ;  /* 0x00005f00a0007a24 */ /* 0x000fe200078e0200 */
[----:B-1----:R-:W-:-:S04]  /*6bb0*/  SHF.R.S32.HI R9, RZ, 0x1f, R109 ;  /* 0x0000001fff097819 */ /* 0x002fc8000001146d */
[----:B------:R-:W-:-:S04]  /*6bc0*/  LEA.HI R4, R9, R109, RZ, 0x2 ;  /* 0x0000006d09047211 */ /* 0x000fc800078f10ff */
[----:B------:R-:W-:Y:S01]  /*6bd0*/  SHF.R.S32.HI R112, RZ, 0x2, R4 ;  /* 0x00000002ff707819 */ /* 0x000fe20000011404 */
[----:B------:R-:W1:Y:S01]  /*6be0*/  S2R R5, SR_CTAID.Y ;  /* 0x0000000000057919 */ /* 0x000e620000002600 */
[----:B---3--:R-:W-:-:S05]  /*6bf0*/  @P2 IMAD.WIDE R2, R10, R2, c[0x0][0x340] ;  /* 0x0000d0000a022625 */ /* 0x008fca00078e0202 */
[----:B------:R3:W5:Y:S01]  /*6c00*/  @P2 LDG.E R14, [R2.64] ;  /* 0x0000000c020e2981 */ /* 0x000762000c1e1900 */
[----:B------:R-:W-:Y:S02]  /*6c10*/  ISETP.NE.AND P5, PT, R7, 0x1, PT ;  /* 0x000000010700780c */ /* 0x000fe40003fa5270 */
[----:B-1----:R-:W-:Y:S01]  /*6c20*/  SHF.R.S32.HI R48, RZ, 0x1f, R5 ;  /* 0x0000001fff307819 */ /* 0x002fe20000011405 */
[----:B------:R-:W1:Y:S01]  /*6c30*/  S2R R29, SR_CTAID.Y ;  /* 0x00000000001d7919 */ /* 0x000e620000002600 */
[----:B------:R-:W-:-:S03]  /*6c40*/  ISETP.NE.U32.AND P0, PT, RZ, c[0x0][0x348], PT ;  /* 0x0000d200ff007a0c */ /* 0x000fc60003f05070 */
[----:B------:R-:W-:Y:S01]  /*6c50*/  IMAD R6, R48, c[0x0][0x1b8], RZ ;  /* 0x00006e0030067a24 */ /* 0x000fe200078e02ff */
[----:B------:R-:W-:Y:S01]  /*6c60*/  ISETP.NE.AND.EX P0, PT, RZ, c[0x0][0x34c], PT, P0 ;  /* 0x0000d300ff007a0c */ /* 0x000fe20003f05300 */
[----:B---3--:R-:W-:-:S04]  /*6c70*/  IMAD.WIDE.U32 R2, R160, c[0x0][0x178], RZ ;  /* 0x00005e00a0027a25 */ /* 0x008fc800078e00ff */
[----:B------:R-:W-:Y:S01]  /*6c80*/  IMAD.IADD R3, R3, 0x1, R0 ;  /* 0x0000000103037824 */ /* 0x000fe200078e0200 */
[----:B------:R-:W-:Y:S01]  /*6c90*/  LOP3.LUT R0, R4, 0xfffffffc, RZ, 0xc0, !PT ;  /* 0xfffffffc04007812 */ /* 0x000fe200078ec0ff */
[C---:B-1----:R-:W-:Y:S02]  /*6ca0*/  IMAD R6, R29.reuse, c[0x0][0x1bc], R6 ;  /* 0x00006f001d067a24 */ /* 0x042fe400078e0206 */
[----:B------:R-:W-:-:S04]  /*6cb0*/  IMAD.WIDE.U32 R2, R29, c[0x0][0x1b8], R2 ;  /* 0x00006e001d027a25 */ /* 0x000fc800078e0002 */
[----:B------:R-:W-:Y:S01]  /*6cc0*/  IMAD.IADD R121, R109, 0x1, -R0 ;  /* 0x000000016d797824 */ /* 0x000fe200078e0a00 */
[----:B------:R-:W-:-:S03]  /*6cd0*/  SHF.R.S32.HI R0, RZ, 0x1f, R10 ;  /* 0x0000001fff007819 */ /* 0x000fc6000001140a */
[----:B------:R-:W-:Y:S01]  /*6ce0*/  IMAD R15, R121, 0x20, R112 ;  /* 0x00000020790f7824 */ /* 0x000fe200078e0270 */
[----:B------:R-:W-:-:S03]  /*6cf0*/  SEL R7, R0, RZ, !P0 ;  /* 0x000000ff00077207 */ /* 0x000fc60004000000 */
[----:B------:R-:W-:Y:S01]  /*6d00*/  IMAD.IADD R5, R196, 0x1, R15 ;  /* 0x00000001c4057824 */ /* 0x000fe200078e020f */
[----:B------:R1:W-:Y:S04]  /*6d10*/  STL [R1+0x24], R15 ;  /* 0x0000240f01007387 */ /* 0x0003e80000100800 */
[----:B------:R-:W3:Y:S01]  /*6d20*/  LDL R11, [R1+0x18] ;  /* 0x00001800010b7983 */ /* 0x000ee20000100800 */
[----:B--2---:R-:W-:Y:S01]  /*6d30*/  @P5 IMAD.HI.U32 R8, R5, c[0x0][0x2c8], RZ ;  /* 0x0000b20005085a27 */ /* 0x004fe200078e00ff */
[----:B------:R-:W-:Y:S01]  /*6d40*/  SEL R4, R10, RZ, !P0 ;  /* 0x000000ff0a047207 */ /* 0x000fe20004000000 */
[----:B------:R-:W-:Y:S01]  /*6d50*/  BSSY B0, `(.L_x_440) ;  /* 0x000004b000007945 */ /* 0x000fe20003800000 */
[-C--:B------:R-:W-:Y:S01]  /*6d60*/  LEA.HI R108, R9, R109.reuse, RZ, 0x3 ;  /* 0x0000006d096c7211 */ /* 0x080fe200078f18ff */
[----:B------:R-:W-:Y:S01]  /*6d70*/  IMAD.IADD R3, R3, 0x1, R6 ;  /* 0x0000000103037824 */ /* 0x000fe200078e0206 */
[----:B------:R-:W-:Y:S01]  /*6d80*/  LEA.HI R126, R9, R109, RZ, 0x5 ;  /* 0x0000006d097e7211 */ /* 0x000fe200078f28ff */
[----:B------:R-:W-:Y:S01]  /*6d90*/  IMAD.MOV.U32 R0, RZ, RZ, R5 ;  /* 0x000000ffff007224 */ /* 0x000fe200078e0005 */
[----:B------:R-:W-:Y:S01]  /*6da0*/  @P5 SHF.R.U32.HI R0, RZ, c[0x0][0x2cc], R8 ;  /* 0x0000b300ff005a19 */ /* 0x000fe20000011608 */
[----:B------:R-:W-:Y:S01]  /*6db0*/  IMAD R6, R7, c[0x0][0x1c0], RZ ;  /* 0x0000700007067a24 */ /* 0x000fe200078e02ff */
[----:B------:R-:W-:Y:S01]  /*6dc0*/  SHF.R.S32.HI R107, RZ, 0x3, R108 ;  /* 0x00000003ff6b7819 */ /* 0x000fe2000001146c */
[----:B------:R-:W-:Y:S01]  /*6dd0*/  IMAD.WIDE.U32 R2, R4, c[0x0][0x1c0], R2 ;  /* 0x0000700004027a25 */ /* 0x000fe200078e0002 */
[----:B------:R-:W-:-:S03]  /*6de0*/  SHF.R.S32.HI R124, RZ, 0x5, R126 ;  /* 0x00000005ff7c7819 */ /* 0x000fc6000001147e */
[----:B------:R-:W-:Y:S01]  /*6df0*/  IMAD R7, R4, c[0x0][0x1c4], R6 ;  /* 0x0000710004077a24 */ /* 0x000fe200078e0206 */
[--C-:B------:R-:W-:Y:S01]  /*6e00*/  SHF.R.S32.HI R6, RZ, 0x1f, R0.reuse ;  /* 0x0000001fff067819 */ /* 0x100fe20000011400 */
[----:B------:R-:W-:Y:S02]  /*6e10*/  IMAD.MOV R4, RZ, RZ, -R0 ;  /* 0x000000ffff047224 */ /* 0x000fe400078e0a00 */
[----:B------:R-:W-:Y:S02]  /*6e20*/  IMAD.IADD R3, R3, 0x1, R7 ;  /* 0x0000000103037824 */ /* 0x000fe400078e0207 */
[----:B------:R-:W-:Y:S02]  /*6e30*/  IMAD R6, R6, c[0x0][0x1b0], RZ ;  /* 0x00006c0006067a24 */ /* 0x000fe400078e02ff */
[----:B------:R-:W-:Y:S02]  /*6e40*/  IMAD R4, R4, c[0x0][0x2c4], R5 ;  /* 0x0000b10004047a24 */ /* 0x000fe400078e0205 */
[C---:B------:R-:W-:Y:S01]  /*6e50*/  IMAD R5, R0.reuse, c[0x0][0x1b4], R6 ;  /* 0x00006d0000057a24 */ /* 0x040fe200078e0206 */
[----:B------:R-:W-:Y:S01]  /*6e60*/  LEA.HI R6, R9, R109, RZ, 0x4 ;  /* 0x0000006d09067211 */ /* 0x000fe200078f20ff */
[----:B------:R-:W-:Y:S01]  /*6e70*/  IMAD.WIDE.U32 R2, R0, c[0x0][0x1b0], R2 ;  /* 0x00006c0000027a25 */ /* 0x000fe200078e0002 */
[----:B------:R-:W-:-:S02]  /*6e80*/  SHF.R.S32.HI R0, RZ, 0x1f, R4 ;  /* 0x0000001fff007819 */ /* 0x000fc40000011404 */
[----:B------:R-:W-:Y:S01]  /*6e90*/  LOP3.LUT R6, R6, 0xfffffff0, RZ, 0xc0, !PT ;  /* 0xfffffff006067812 */ /* 0x000fe200078ec0ff */
[----:B------:R-:W-:Y:S02]  /*6ea0*/  IMAD.IADD R3, R3, 0x1, R5 ;  /* 0x0000000103037824 */ /* 0x000fe400078e0205 */
[----:B------:R-:W-:Y:S02]  /*6eb0*/  IMAD R5, R0, c[0x0][0x1a8], RZ ;  /* 0x00006a0000057a24 */ /* 0x000fe400078e02ff */
[----:B------:R-:W-:Y:S02]  /*6ec0*/  IMAD.SHL.U32 R0, R107, 0x40, RZ ;  /* 0x000000406b007824 */ /* 0x000fe400078e00ff */
[----:B------:R-:W-:Y:S02]  /*6ed0*/  IMAD.IADD R98, R109, 0x1, -R6 ;  /* 0x000000016d627824 */ /* 0x000fe400078e0a06 */
[----:B------:R-:W-:Y:S01]  /*6ee0*/  IMAD.SHL.U32 R227, R121, 0x8, RZ ;  /* 0x0000000879e37824 */ /* 0x000fe200078e00ff */
[----:B------:R-:W-:Y:S01]  /*6ef0*/  LOP3.LUT R0, R0, 0xc0, RZ, 0xc0, !PT ;  /* 0x000000c000007812 */ /* 0x000fe200078ec0ff */
[----:B------:R-:W-:Y:S01]  /*6f00*/  IMAD R7, R4, c[0x0][0x1ac], R5 ;  /* 0x00006b0004077a24 */ /* 0x000fe200078e0205 */
[----:B------:R-:W-:Y:S01]  /*6f10*/  LEA.HI R103, R98, R98, RZ, 0x1 ;  /* 0x0000006262677211 */ /* 0x000fe200078f08ff */
[----:B------:R-:W-:Y:S01]  /*6f20*/  IMAD.WIDE.U32 R2, R4, c[0x0][0x1a8], R2 ;  /* 0x00006a0004027a25 */ /* 0x000fe200078e0002 */
[----:B------:R-:W-:-:S02]  /*6f30*/  SHF.R.U32.HI R5, RZ, 0x3, R0 ;  /* 0x00000003ff057819 */ /* 0x000fc40000011600 */
[----:B------:R-:W-:Y:S01]  /*6f40*/  LOP3.LUT R4, R0, 0x18, R227, 0xf8, !PT ;  /* 0x0000001800047812 */ /* 0x000fe200078ef8e3 */
[----:B------:R-:W-:Y:S01]  /*6f50*/  IMAD.IADD R0, R3, 0x1, R7 ;  /* 0x0000000103007824 */ /* 0x000fe200078e0207 */
[C---:B------:R-:W-:Y:S02]  /*6f60*/  LEA R13, P0, R2.reuse, c[0x0][0x160], 0x1 ;  /* 0x00005800020d7a11 */ /* 0x040fe400078008ff */
[--C-:B------:R-:W-:Y:S02]  /*6f70*/  SHF.R.S32.HI R6, RZ, 0x1, R103.reuse ;  /* 0x00000001ff067819 */ /* 0x100fe40000011467 */
[----:B------:R-:W-:Y:S02]  /*6f80*/  SHF.R.S32.HI R3, RZ, 0x1f, R103 ;  /* 0x0000001fff037819 */ /* 0x000fe40000011467 */
[----:B------:R-:W-:Y:S02]  /*6f90*/  LEA.HI.X R12, R2, c[0x0][0x164], R0, 0x1, P0 ;  /* 0x00005900020c7a11 */ /* 0x000fe400000f0c00 */
[----:B------:R-:W-:Y:S01]  /*6fa0*/  LOP3.LUT R7, R4, R5, RZ, 0x3c, !PT ;  /* 0x0000000504077212 */ /* 0x000fe200078e3cff */
[----:B------:R1:W2:Y:S01]  /*6fb0*/  SHFL.IDX PT, R2, R13, RZ, 0x1c1f ;  /* 0x001c1fff0d027589 */ /* 0x0002a200000e0000 */
[----:B------:R-:W-:-:S02]  /*6fc0*/  LEA.HI R0, R3, R6, RZ, 0x2 ;  /* 0x0000000603007211 */ /* 0x000fc400078f10ff */
[----:B------:R-:W-:Y:S01]  /*6fd0*/  LEA.HI R5, R112, R112, RZ, 0x1 ;  /* 0x0000007070057211 */ /* 0x000fe200078f08ff */
[----:B------:R1:W4:Y:S01]  /*6fe0*/  SHFL.IDX PT, R3, R12, RZ, 0x1c1f ;  /* 0x001c1fff0c037589 */ /* 0x00032200000e0000 */
[----:B------:R-:W-:Y:S02]  /*6ff0*/  LOP3.LUT R4, R0, 0xfffffffc, RZ, 0xc0, !PT ;  /* 0xfffffffc00047812 */ /* 0x000fe400078ec0ff */
[----:B------:R-:W-:Y:S02]  /*7000*/  LOP3.LUT R0, R5, 0x7fffffe, RZ, 0xc0, !PT ;  /* 0x07fffffe05007812 */ /* 0x000fe400078ec0ff */
[C---:B------:R-:W-:Y:S01]  /*7010*/  IADD3 R111, R227.reuse, 0x20, RZ ;  /* 0x00000020e36f7810 */ /* 0x040fe20007ffe0ff */
[----:B------:R-:W-:Y:S01]  /*7020*/  IMAD.IADD R106, R6, 0x1, -R4 ;  /* 0x00000001066a7824 */ /* 0x000fe200078e0a04 */
[C---:B------:R-:W-:Y:S01]  /*7030*/  IADD3 R110, R227.reuse, 0x40, RZ ;  /* 0x00000040e36e7810 */ /* 0x040fe20007ffe0ff */
[----:B------:R-:W-:Y:S01]  /*7040*/  IMAD.IADD R0, R112, 0x1, -R0 ;  /* 0x0000000170007824 */ /* 0x000fe200078e0a00 */
[----:B------:R-:W-:Y:S01]  /*7050*/  ISETP.GE.AND P1, PT, R227, c[0x0][0x198], PT ;  /* 0x00006600e3007a0c */ /* 0x000fe20003f26270 */
[----:B------:R-:W-:Y:S01]  /*7060*/  IMAD.MOV.U32 R4, RZ, RZ, 0x10 ;  /* 0x00000010ff047424 */ /* 0x000fe200078e00ff */
[----:B------:R-:W-:Y:S01]  /*7070*/  LOP3.LUT P0, RZ, R106, 0x2, RZ, 0xc0, !PT ;  /* 0x000000026aff7812 */ /* 0x000fe2000780c0ff */
[----:B------:R-:W-:Y:S01]  /*7080*/  IMAD R0, R124, 0x8, R0 ;  /* 0x000000087c007824 */ /* 0x000fe200078e0200 */
[----:B------:R-:W-:-:S02]  /*7090*/  ISETP.GE.AND P3, PT, R110, c[0x0][0x198], PT ;  /* 0x000066006e007a0c */ /* 0x000fc40003f66270 */
[----:B------:R-:W-:Y:S01]  /*70a0*/  SEL R4, R4, 0xfffffff0, !P0 ;  /* 0xfffffff004047807 */ /* 0x000fe20004000000 */
[----:B------:R-:W-:Y:S02]  /*70b0*/  IMAD.U32 R222, R0, 0x20, R7 ;  /* 0x0000002000de7824 */ /* 0x000fe400078e0007 */
[----:B------:R-:W-:Y:S01]  /*70c0*/  @!P2 IMAD.MOV.U32 R14, RZ, RZ, R10 ;  /* 0x000000ffff0ea224 */ /* 0x000fe200078e000a */
[----:B------:R-:W-:Y:S01]  /*70d0*/  ISETP.GE.AND P2, PT, R111, c[0x0][0x198], PT ;  /* 0x000066006f007a0c */ /* 0x000fe20003f46270 */
[----:B---3--:R-:W-:Y:S02]  /*70e0*/  IMAD R40, R11, c[0x0][0x2c4], RZ ;  /* 0x0000b1000b287a24 */ /* 0x008fe400078e02ff */
[----:B------:R-:W-:-:S05]  /*70f0*/  IMAD.IADD R11, R196, 0x1, R112 ;  /* 0x00000001c40b7824 */ /* 0x000fca00078e0270 */
[----:B------:R-:W-:-:S13]  /*7100*/  ISETP.GE.AND P4, PT, R11, R40, PT ;  /* 0x000000280b00720c */ /* 0x000fda0003f86270 */
[----:B------:R-:W-:Y:S05]  /*7110*/  @P4 BRA `(.L_x_441) ;  /* 0x000000e000004947 */ /* 0x000fea0003800000 */
[----:B-12-4-:R-:W-:Y:S01]  /*7120*/  SHF.R.S32.HI R5, RZ, 0x1f, R111 ;  /* 0x0000001fff057819 */ /* 0x016fe2000001146f */
[----:B------:R-:W-:Y:S01]  /*7130*/  IMAD.WIDE R8, R227, 0x2, R2 ;  /* 0x00000002e3087825 */ /* 0x000fe200078e0202 */
        /* <DEDUP_REMOVED lines=12> */
.L_x_441:
[----:B-12-4-:R-:W-:Y:S05]  /*7200*/  BSYNC B0 ;  /* 0x0000000000007941 */ /* 0x016fea0003800000 */
.L_x_440:
        /* <DEDUP_REMOVED lines=20> */
.L_x_443:
[----:B------:R-:W-:Y:S05]  /*7350*/  BSYNC B0 ;  /* 0x0000000000007941 */ /* 0x000fea0003800000 */
.L_x_442:
        /* <DEDUP_REMOVED lines=20> */
.L_x_445:
[----:B------:R-:W-:Y:S05]  /*74a0*/  BSYNC B0 ;  /* 0x0000000000007941 */ /* 0x000fea0003800000 */
.L_x_444:
[----:B--2---:R-:W2:Y:S04]  /*74b0*/  LDL R16, [R1+0x14] ;  /* 0x0000140001107983 */ /* 0x004ea80000100800 */
[----:B---3--:R-:W3:Y:S04]  /*74c0*/  LDL R9, [R1+0x3c] ;  /* 0x00003c0001097983 */ /* 0x008ee80000100800 */
[----:B------:R-:W-:Y:S04]  /*74d0*/  SHFL.IDX PT, R2, R13, 0x3, 0x1c1f ;  /* 0x007c1f000d027f89 */ /* 0x000fe800000e0000 */
[----:B----4-:R-:W4:Y:S01]  /*74e0*/  SHFL.IDX PT, R3, R12, 0x3, 0x1c1f ;  /* 0x007c1f000c037f89 */ /* 0x010f2200000e0000 */
[----:B------:R-:W-:-:S04]  /*74f0*/  IADD3 R0, R11, 0x60, RZ ;  /* 0x000000600b007810 */ /* 0x000fc80007ffe0ff */
[----:B------:R-:W-:Y:S01]  /*7500*/  ISETP.GE.AND P0, PT, R0, R40, PT ;  /* 0x000000280000720c */ /* 0x000fe20003f06270 */
[----:B------:R-:W-:-:S05]  /*7510*/  IMAD.MOV.U32 R5, RZ, RZ, c[0x0][0x2b8] ;  /* 0x0000ae00ff057624 */ /* 0x000fca00078e00ff */
[----:B------:R-:W-:-:S07]  /*7520*/  ISETP.NE.AND P4, PT, R5, 0x1, PT ;  /* 0x000000010500780c */ /* 0x000fce0003f85270 */
[----:B------:R-:W-:Y:S01]  /*7530*/  @!P0 IMAD.SHL.U32 R11, R222, 0x2, RZ ;  /* 0x00000002de0b8824 */ /* 0x000fe200078e00ff */
[----:B------:R-:W-:Y:S01]  /*7540*/  @!P0 SHF.R.S32.HI R5, RZ, 0x1f, R111 ;  /* 0x0000001fff058819 */ /* 0x000fe2000001146f */
[----:B----4-:R-:W-:Y:S01]  /*7550*/  @!P0 IMAD.WIDE R6, R227, 0x2, R2 ;  /* 0x00000002e3068825 */ /* 0x010fe200078e0202 */
[----:B-----5:R-:W-:-:S04]  /*7560*/  SHF.R.S32.HI R8, RZ, 0x1f, R14 ;  /* 0x0000001fff087819 */ /* 0x020fc8000001140e */
[----:B------:R-:W-:Y:S01]  /*7570*/  @!PT LDS RZ, [RZ] ;  /* 0x00000000fffff984 */ /* 0x000fe20000000800 */
[----:B------:R4:W-:Y:S01]  /*7580*/  @!P0 LDGSTS.E.BYPASS.LTC128B.128 [R11+0x7880], [R6.64], !P1 ;  /* 0x07880000060b8fae */ /* 0x0009e2000c901d4c */
[----:B------:R-:W-:-:S04]  /*7590*/  IMAD.MOV.U32 R120, RZ, RZ, 0x30 ;  /* 0x00000030ff787424 */ /* 0x000fc800078e00ff */
[----:B------:R-:W-:-:S04]  /*75a0*/  IMAD R123, R247, R120, -0x30 ;  /* 0xffffffd0f77b7424 */ /* 0x000fc800078e0278 */
[----:B------:R-:W-:Y:S01]  /*75b0*/  IMAD.IADD R0, R15, 0x1, R123 ;  /* 0x000000010f007824 */ /* 0x000fe200078e027b */
[----:B----4-:R-:W-:Y:S01]  /*75c0*/  @!P0 LEA.HI R6, R5, R111, RZ, 0x3 ;  /* 0x0000006f05068211 */ /* 0x010fe200078f18ff */
[----:B------:R-:W-:-:S03]  /*75d0*/  IMAD R5, R8, c[0x0][0x2b0], RZ ;  /* 0x0000ac0008057a24 */ /* 0x000fc600078e02ff */
[----:B------:R-:W-:Y:S02]  /*75e0*/  @!P0 LOP3.LUT R6, R6, 0xfffffff8, RZ, 0xc0, !PT ;  /* 0xfffffff806068812 */ /* 0x000fe400078ec0ff */
[----:B------:R-:W-:-:S03]  /*75f0*/  @!P0 SHF.R.S32.HI R8, RZ, 0x1f, R110 ;  /* 0x0000001fff088819 */ /* 0x000fc6000001146e */
[----:B------:R-:W-:Y:S01]  /*7600*/  @!P0 IMAD.WIDE R6, R6, 0x2, R2 ;  /* 0x0000000206068825 */ /* 0x000fe200078e0202 */
[----:B------:R-:W-:-:S04]  /*7610*/  @!P0 LEA.HI R8, R8, R110, RZ, 0x3 ;  /* 0x0000006e08088211 */ /* 0x000fc800078f18ff */
[----:B------:R4:W-:Y:S01]  /*7620*/  @!P0 LDGSTS.E.BYPASS.LTC128B.128 [R11+0x9880], [R6.64], !P2 ;  /* 0x09880000060b8fae */ /* 0x0009e2000d101d4c */
[C---:B------:R-:W-:Y:S02]  /*7630*/  IMAD R10, R14.reuse, c[0x0][0x2b4], R5 ;  /* 0x0000ad000e0a7a24 */ /* 0x040fe400078e0205 */
[----:B------:R-:W-:Y:S01]  /*7640*/  IMAD.WIDE.U32 R18, R14, c[0x0][0x2b0], RZ ;  /* 0x0000ac000e127a25 */ /* 0x000fe200078e00ff */
[----:B----4-:R-:W-:-:S05]  /*7650*/  @!P0 LOP3.LUT R7, R8, 0xfffffff8, RZ, 0xc0, !PT ;  /* 0xfffffff808078812 */ /* 0x010fca00078ec0ff */
[----:B------:R-:W-:-:S05]  /*7660*/  @!P0 IMAD.WIDE R2, R7, 0x2, R2 ;  /* 0x0000000207028825 */ /* 0x000fca00078e0202 */
[----:B------:R4:W-:Y:S04]  /*7670*/  @!P0 LDGSTS.E.BYPASS.LTC128B.128 [R11+0xb880], [R2.64], !P3 ;  /* 0x0b880000020b8fae */ /* 0x0009e8000d901d4c */
[----:B------:R-:W0:Y:S01]  /*7680*/  LDGDEPBAR ;  /* 0x00000000000079af */ /* 0x000e220000000000 */
[----:B-1----:R-:W-:Y:S02]  /*7690*/  IMAD.IADD R12, R19, 0x1, R10 ;  /* 0x00000001130c7824 */ /* 0x002fe400078e020a */
[----:B------:R-:W-:Y:S01]  /*76a0*/  IMAD.MOV.U32 R224, RZ, RZ, RZ ;  /* 0x000000ffffe07224 */ /* 0x000fe200078e00ff */
[C---:B--2---:R-:W-:Y:S01]  /*76b0*/  ISETP.GE.AND P1, PT, R0.reuse, R16, PT ;  /* 0x000000100000720c */ /* 0x044fe20003f26270 */
[----:B---3--:R-:W-:-:S03]  /*76c0*/  IMAD.IADD R9, R0, 0x1, R9 ;  /* 0x0000000100097824 */ /* 0x008fc600078e0209 */
[----:B------:R-:W-:Y:S01]  /*76d0*/  ISETP.GT.OR P1, PT, R15, 0x2f, P1 ;  /* 0x0000002f0f00780c */ /* 0x000fe20000f24670 */
[----:B------:R-:W-:-:S04]  /*76e0*/  @P4 IMAD.HI.U32 R5, R9, c[0x0][0x2bc], RZ ;  /* 0x0000af0009054a27 */ /* 0x000fc800078e00ff */
[----:B------:R-:W-:Y:S01]  /*76f0*/  IMAD.MOV.U32 R0, RZ, RZ, R9 ;  /* 0x000000ffff007224 */ /* 0x000fe200078e0009 */
[----:B------:R-:W-:Y:S01]  /*7700*/  @P4 SHF.R.U32.HI R0, RZ, c[0x0][0x2c0], R5 ;  /* 0x0000b000ff004a19 */ /* 0x000fe20000011605 */
[----:B------:R-:W-:Y:S06]  /*7710*/  BAR.SYNC.DEFER_BLOCKING 0x0 ;  /* 0x0000000000007b1d */ /* 0x000fec0000010000 */
[----:B------:R-:W-:-:S04]  /*7720*/  @!P1 IADD3 R5, P2, R0, R18, RZ ;  /* 0x0000001200059210 */ /* 0x000fc80007f5e0ff */
[----:B------:R-:W-:Y:S02]  /*7730*/  @!P1 LEA.HI.X.SX32 R8, R0, R12, 0x1, P2 ;  /* 0x0000000c00089211 */ /* 0x000fe400010f0eff */
[----:B------:R-:W-:-:S04]  /*7740*/  @!P1 LEA R6, P2, R5, c[0x0][0x2a0], 0x2 ;  /* 0x0000a80005069a11 */ /* 0x000fc800078410ff */
[----:B------:R-:W-:-:S05]  /*7750*/  @!P1 LEA.HI.X R7, R5, c[0x0][0x2a4], R8, 0x2, P2 ;  /* 0x0000a90005079a11 */ /* 0x000fca00010f1408 */
[----:B------:R1:W2:Y:S01]  /*7760*/  @!P1 LDG.E R224, [R6.64] ;  /* 0x0000000c06e09981 */ /* 0x0002a2000c1e1900 */
[----:B------:R-:W-:-:S04]  /*7770*/  IMAD.MOV R0, RZ, RZ, -R0 ;  /* 0x000000ffff007224 */ /* 0x000fc800078e0a00 */
[----:B------:R-:W-:-:S05]  /*7780*/  IMAD R226, R0, c[0x0][0x2b8], R9 ;  /* 0x0000ae0000e27a24 */ /* 0x000fca00078e0209 */
[----:B------:R-:W-:Y:S01]  /*7790*/  SHF.R.S32.HI R104, RZ, 0x1f, R226 ;  /* 0x0000001fff687819 */ /* 0x000fe200000114e2 */
[----:B----4-:R-:W-:-:S04]  /*77a0*/  IMAD.WIDE.U32 R2, R226, c[0x0][0x1e0], RZ ;  /* 0x00007800e2027a25 */ /* 0x010fc800078e00ff */
[----:B------:R-:W-:-:S04]  /*77b0*/  IMAD R0, R104, c[0x0][0x1e0], RZ ;  /* 0x0000780068007a24 */ /* 0x000fc800078e02ff */
[----:B------:R-:W-:Y:S01]  /*77c0*/  IMAD R0, R226, c[0x0][0x1e4], R0 ;  /* 0x00007900e2007a24 */ /* 0x000fe200078e0200 */
[----:B------:R-:W-:Y:S03]  /*77d0*/  STL.64 [R1+0x30], R18 ;  /* 0x0000301201007387 */ /* 0x000fe60000100a00 */
[----:B------:R-:W-:Y:S02]  /*77e0*/  IMAD.IADD R3, R3, 0x1, R0 ;  /* 0x0000000103037824 */ /* 0x000fe400078e0200 */
[----:B------:R-:W-:Y:S01]  /*77f0*/  IMAD R0, R48, c[0x0][0x1e8], RZ ;  /* 0x00007a0030007a24 */ /* 0x000fe200078e02ff */
[----:B------:R3:W-:Y:S01]  /*7800*/  STL [R1+0x38], R12 ;  /* 0x0000380c01007387 */ /* 0x0007e20000100800 */
[----:B------:R-:W-:Y:S02]  /*7810*/  IMAD R120, R247, -0x30, R120 ;  /* 0xffffffd0f7787824 */ /* 0x000fe400078e0278 */
[----:B------:R-:W-:-:S02]  /*7820*/  IMAD R0, R29, c[0x0][0x1ec], R0 ;  /* 0x00007b001d007a24 */ /* 0x000fc400078e0200 */
[----:B------:R-:W-:-:S05]  /*7830*/  IMAD.IADD R122, R16, 0x1, R120 ;  /* 0x00000001107a7824 */ /* 0x000fca00078e0278 */
[----:B-1----:R-:W-:Y:S01]  /*7840*/  IMNMX R6, R122, 0x30, PT ;  /* 0x000000307a067817 */ /* 0x002fe20003800200 */
[----:B---3--:R-:W-:-:S04]  /*7850*/  IMAD.WIDE.U32 R12, R29, c[0x0][0x1e8], RZ ;  /* 0x00007a001d0c7a25 */ /* 0x008fc800078e00ff */
[----:B------:R-:W-:Y:S02]  /*7860*/  IMAD.IADD R10, R13, 0x1, R0 ;  /* 0x000000010d0a7824 */ /* 0x000fe400078e0200 */
[----:B------:R-:W-:Y:S01]  /*7870*/  IMAD.IADD R14, R6, 0x1, -R112 ;  /* 0x00000001060e7824 */ /* 0x000fe200078e0a70 */
[----:B------:R-:W-:Y:S02]  /*7880*/  LOP3.LUT R157, R157, 0xfffff7ff, RZ, 0xc0, !PT ;  /* 0xfffff7ff9d9d7812 */ /* 0x000fe400078ec0ff */
[----:B------:R-:W-:Y:S02]  /*7890*/  ISETP.GE.AND P2, PT, R227, c[0x0][0x1d4], PT ;  /* 0x00007500e3007a0c */ /* 0x000fe40003f46270 */
[----:B------:R-:W-:Y:S02]  /*78a0*/  @P4 LOP3.LUT R157, R157, 0x800, RZ, 0xfc, !PT ;  /* 0x000008009d9d4812 */ /* 0x000fe400078efcff */
[----:B------:R-:W-:Y:S02]  /*78b0*/  ISETP.GE.AND P6, PT, R111, c[0x0][0x1d4], PT ;  /* 0x000075006f007a0c */ /* 0x000fe40003fc6270 */
[----:B------:R-:W-:-:S02]  /*78c0*/  ISETP.GE.AND P4, PT, R110, c[0x0][0x1d4], PT ;  /* 0x000075006e007a0c */ /* 0x000fc40003f86270 */
[----:B------:R-:W-:-:S05]  /*78d0*/  LOP3.LUT R157, R157, 0xfffffdff, RZ, 0xc0, !PT ;  /* 0xfffffdff9d9d7812 */ /* 0x000fca00078ec0ff */
[----:B------:R-:W-:-:S04]  /*78e0*/  @P2 LOP3.LUT R157, R157, 0x200, RZ, 0xfc, !PT ;  /* 0x000002009d9d2812 */ /* 0x000fc800078efcff */
[----:B------:R-:W-:-:S04]  /*78f0*/  LOP3.LUT R157, R157, 0xfffffeff, RZ, 0xc0, !PT ;  /* 0xfffffeff9d9d7812 */ /* 0x000fc800078ec0ff */
[----:B------:R-:W-:-:S04]  /*7900*/  @P6 LOP3.LUT R157, R157, 0x100, RZ, 0xfc, !PT ;  /* 0x000001009d9d6812 */ /* 0x000fc800078efcff */
[----:B------:R-:W-:-:S04]  /*7910*/  LOP3.LUT R157, R157, 0xffffff7f, RZ, 0xc0, !PT ;  /* 0xffffff7f9d9d7812 */ /* 0x000fc800078ec0ff */
[----:B------:R-:W-:-:S04]  /*7920*/  @P4 LOP3.LUT R157, R157, 0x80, RZ, 0xfc, !PT ;  /* 0x000000809d9d4812 */ /* 0x000fc800078efcff */
[----:B------:R-:W-:Y:S01]  /*7930*/  LOP3.LUT R157, R157, 0xffffffbf, RZ, 0xc0, !PT ;  /* 0xffffffbf9d9d7812 */ /* 0x000fe200078ec0ff */
[----:B------:R-:W-:Y:S01]  /*7940*/  IMAD.WIDE.U32 R114, R29, c[0x0][0x210], RZ ;  /* 0x000084001d727a25 */ /* 0x000fe200078e00ff */
[----:B------:R-:W-:Y:S02]  /*7950*/  IADD3 R125, R247, -0x1, RZ ;  /* 0xfffffffff77d7810 */ /* 0x000fe40007ffe0ff */
        /* <DEDUP_REMOVED lines=8> */
[----:B------:R-:W-:Y:S01]  /*79e0*/  ISETP.GE.AND P0, PT, R14, 0x1, PT ;  /* 0x000000010e00780c */ /* 0x000fe20003f06270 */
[----:B------:R-:W-:Y:S04]  /*79f0*/  SHFL.IDX PT, R2, R13, RZ, 0x1c1f ;  /* 0x001c1fff0d027589 */ /* 0x000fe800000e0000 */
[----:B------:R-:W1:Y:S08]  /*7a00*/  SHFL.IDX PT, R3, R12, RZ, 0x1c1f ;  /* 0x001c1fff0c037589 */ /* 0x000e7000000e0000 */
[----:B------:R-:W-:-:S02]  /*7a10*/  @P0 SHF.R.S32.HI R5, RZ, 0x1f, R111 ;  /* 0x0000001fff050819 */ /* 0x000fc4000001146f */
[----:B------:R-:W-:Y:S02]  /*7a20*/  @P0 SHF.R.S32.HI R0, RZ, 0x1f, R110 ;  /* 0x0000001fff000819 */ /* 0x000fe4000001146e */
[----:B------:R-:W-:Y:S02]  /*7a30*/  @P0 LEA.HI R5, R5, R111, RZ, 0x3 ;  /* 0x0000006f05050211 */ /* 0x000fe400078f18ff */
[----:B------:R-:W-:Y:S02]  /*7a40*/  @P0 LEA.HI R0, R0, R110, RZ, 0x3 ;  /* 0x0000006e00000211 */ /* 0x000fe400078f18ff */
[----:B------:R-:W-:Y:S02]  /*7a50*/  @P0 LOP3.LUT R8, R5, 0xfffffff8, RZ, 0xc0, !PT ;  /* 0xfffffff805080812 */ /* 0x000fe400078ec0ff */
[----:B------:R-:W-:Y:S01]  /*7a60*/  @P0 LOP3.LUT R0, R0, 0xfffffff8, RZ, 0xc0, !PT ;  /* 0xfffffff800000812 */ /* 0x000fe200078ec0ff */
[----:B------:R-:W-:Y:S02]  /*7a70*/  @P0 IMAD.SHL.U32 R5, R222, 0x2, RZ ;  /* 0x00000002de050824 */ /* 0x000fe400078e00ff */
[----:B-1----:R-:W-:-:S04]  /*7a80*/  @P0 IMAD.WIDE R10, R227, 0x2, R2 ;  /* 0x00000002e30a0825 */ /* 0x002fc800078e0202 */
[--C-:B------:R-:W-:Y:S01]  /*7a90*/  @P0 IMAD.WIDE R8, R8, 0x2, R2.reuse ;  /* 0x0000000208080825 */ /* 0x100fe200078e0202 */
[----:B------:R-:W-:Y:S01]  /*7aa0*/  @!PT LDS RZ, [RZ] ;  /* 0x00000000fffff984 */ /* 0x000fe20000000800 */
[----:B------:R1:W-:Y:S03]  /*7ab0*/  @P0 LDGSTS.E.BYPASS.LTC128B.128 [R5+0x3c80], [R10.64], !P2 ;  /* 0x03c800000a050fae */ /* 0x0003e6000d101d4c */
[----:B------:R-:W-:Y:S01]  /*7ac0*/  @P0 IMAD.WIDE R6, R0, 0x2, R2 ;  /* 0x0000000200060825 */ /* 0x000fe200078e0202 */
[----:B------:R1:W-:Y:S04]  /*7ad0*/  @P0 LDGSTS.E.BYPASS.LTC128B.128 [R5+0x4880], [R8.64], !P6 ;  /* 0x0488000008050fae */ /* 0x0003e8000f101d4c */
[----:B------:R1:W-:Y:S01]  /*7ae0*/  @P0 LDGSTS.E.BYPASS.LTC128B.128 [R5+0x5480], [R6.64], !P4 ;  /* 0x0548000006050fae */ /* 0x0003e2000e101d4c */
[----:B------:R-:W-:-:S03]  /*7af0*/  ISETP.GE.AND P0, PT, R14, 0x21, PT ;  /* 0x000000210e00780c */ /* 0x000fc60003f06270 */
[----:B------:R-:W-:Y:S04]  /*7b00*/  SHFL.IDX PT, R2, R13, 0x1, 0x1c1f ;  /* 0x003c1f000d027f89 */ /* 0x000fe800000e0000 */
[----:B------:R-:W2:Y:S06]  /*7b10*/  SHFL.IDX PT, R3, R12, 0x1, 0x1c1f ;  /* 0x003c1f000c037f89 */ /* 0x000eac00000e0000 */
[----:B------:R-:W-:-:S02]  /*7b20*/  @P0 SHF.R.S32.HI R0, RZ, 0x1f, R110 ;  /* 0x0000001fff000819 */ /* 0x000fc4000001146e */
[----:B-1----:R-:W-:-:S04]  /*7b30*/  @P0 SHF.R.S32.HI R5, RZ, 0x1f, R111 ;  /* 0x0000001fff050819 */ /* 0x002fc8000001146f */
[----:B------:R-:W-:Y:S02]  /*7b40*/  @P0 LEA.HI R6, R5, R111, RZ, 0x3 ;  /* 0x0000006f05060211 */ /* 0x000fe400078f18ff */
[----:B------:R-:W-:Y:S02]  /*7b50*/  @P0 LEA.HI R5, R0, R110, RZ, 0x3 ;  /* 0x0000006e00050211 */ /* 0x000fe400078f18ff */
[----:B------:R-:W-:Y:S02]  /*7b60*/  @P0 LOP3.LUT R6, R6, 0xfffffff8, RZ, 0xc0, !PT ;  /* 0xfffffff806060812 */ /* 0x000fe400078ec0ff */
[----:B------:R-:W-:Y:S01]  /*7b70*/  @P0 LOP3.LUT R5, R5, 0xfffffff8, RZ, 0xc0, !PT ;  /* 0xfffffff805050812 */ /* 0x000fe200078ec0ff */
[----:B------:R-:W-:Y:S02]  /*7b80*/  @P0 IMAD.SHL.U32 R0, R222, 0x2, RZ ;  /* 0x00000002de000824 */ /* 0x000fe400078e00ff */
[----:B--2---:R-:W-:-:S04]  /*7b90*/  @P0 IMAD.WIDE R8, R227, 0x2, R2 ;  /* 0x00000002e3080825 */ /* 0x004fc800078e0202 */
[--C-:B------:R-:W-:Y:S01]  /*7ba0*/  @P0 IMAD.WIDE R6, R6, 0x2, R2.reuse ;  /* 0x0000000206060825 */ /* 0x100fe200078e0202 */
[----:B------:R1:W-:Y:S03]  /*7bb0*/  @P0 LDGSTS.E.BYPASS.LTC128B.128 [R0+0x4480], [R8.64], !P2 ;  /* 0x0448000008000fae */ /* 0x0003e6000d101d4c */
[----:B------:R-:W-:Y:S01]  /*7bc0*/  @P0 IMAD.WIDE R2, R5, 0x2, R2 ;  /* 0x0000000205020825 */ /* 0x000fe200078e0202 */
[----:B------:R1:W-:Y:S04]  /*7bd0*/  @P0 LDGSTS.E.BYPASS.LTC128B.128 [R0+0x5080], [R6.64], !P6 ;  /* 0x0508000006000fae */ /* 0x0003e8000f101d4c */
[----:B------:R1:W-:Y:S01]  /*7be0*/  @P0 LDGSTS.E.BYPASS.LTC128B.128 [R0+0x5c80], [R2.64], !P4 ;  /* 0x05c8000002000fae */ /* 0x0003e2000e101d4c */
[----:B------:R-:W-:-:S02]  /*7bf0*/  ISETP.GT.AND P0, PT, R15, 0x2f, PT ;  /* 0x0000002f0f00780c */ /* 0x000fc40003f04270 */
[----:B------:R-:W-:Y:S01]  /*7c00*/  SHF.R.S32.HI R5, RZ, 0x1f, R109 ;  /* 0x0000001fff057819 */ /* 0x000fe2000001146d */
[----:B------:R-:W0:Y:S10]  /*7c10*/  LDGDEPBAR ;  /* 0x00000000000079af */ /* 0x000e340000000000 */
[----:B------:R-:W-:-:S02]  /*7c20*/  @P0 LOP3.LUT R157, R157, 0x40, RZ, 0xfc, !PT ;  /* 0x000000409d9d0812 */ /* 0x000fc400078efcff */
[----:B------:R-:W-:Y:S01]  /*7c30*/  ISETP.LT.AND P0, PT, RZ, c[0x0][0x27c], PT ;  /* 0x00009f00ff007a0c */ /* 0x000fe20003f01270 */
[----:B-1----:R-:W-:Y:S01]  /*7c40*/  IMAD R0, R48, c[0x0][0x210], RZ ;  /* 0x0000840030007a24 */ /* 0x002fe200078e02ff */
[----:B------:R-:W-:-:S03]  /*7c50*/  LEA.HI R2, R5, R109, RZ, 0x4 ;  /* 0x0000006d05027211 */ /* 0x000fc600078f20ff */
[----:B------:R-:W-:Y:S01]  /*7c60*/  IMAD R0, R29, c[0x0][0x214], R0 ;  /* 0x000085001d007a24 */ /* 0x000fe200078e0200 */
[----:B------:R-:W-:-:S03]  /*7c70*/  SHF.R.S32.HI R89, RZ, 0x4, R2 ;  /* 0x00000004ff597819 */ /* 0x000fc60000011402 */
[----:B------:R-:W-:-:S04]  /*7c80*/  IMAD.IADD R113, R115, 0x1, R0 ;  /* 0x0000000173717824 */ /* 0x000fc800078e0200 */
[----:B------:R-:W-:Y:S05]  /*7c90*/  @P0 BRA `(.L_x_446) ;  /* 0x0000002000000947 */ /* 0x000fea0003800000 */
[----:B------:R-:W-:-:S04]  /*7ca0*/  DEPBAR.LE SB0, 0x1 ;  /* 0x000080400000791a */ /* 0x000fc80000000000 */
[----:B------:R-:W-:Y:S05]  /*7cb0*/  BRA `(.L_x_447) ;  /* 0x000075a000007947 */ /* 0x000fea0003800000 */
.L_x_446:
[----:B------:R-:W-:Y:S01]  /*7cc0*/  ULDC.U8 UR4, c[0x0][0x298] ;  /* 0x0000a60000047ab9 */ /* 0x000fe20000000000 */
[----:B------:R-:W-:Y:S01]  /*7cd0*/  SHF.R.S32.HI R0, RZ, 0x1f, R159 ;  /* 0x0000001fff007819 */ /* 0x000fe2000001149f */
[----:B------:R-:W-:Y:S01]  /*7ce0*/  IMAD.WIDE.U32 R10, R159, c[0x0][0x280], RZ ;  /* 0x0000a0009f0a7a25 */ /* 0x000fe200078e00ff */
[----:B------:R-:W-:Y:S01]  /*7cf0*/  ISETP.NE.AND P0, PT, RZ, UR4, PT ;  /* 0x00000004ff007c0c */ /* 0x000fe2000bf05270 */
[----:B------:R-:W-:Y:S01]  /*7d00*/  BSSY B2, `(.L_x_447) ;  /* 0x0000755000027945 */ /* 0x000fe20003800000 */
[-C--:B------:R-:W-:Y:S01]  /*7d10*/  LEA.HI R3, R109, R109.reuse, RZ, 0x1 ;  /* 0x0000006d6d037211 */ /* 0x080fe200078f08ff */
[C---:B------:R-:W-:Y:S02]  /*7d20*/  IMAD R2, R0.reuse, c[0x0][0x280], RZ ;  /* 0x0000a00000027a24 */ /* 0x040fe400078e02ff */
[----:B------:R-:W-:Y:S01]  /*7d30*/  IMAD R0, R0, c[0x0][0x290], RZ ;  /* 0x0000a40000007a24 */ /* 0x000fe200078e02ff */
[----:B------:R-:W-:Y:S01]  /*7d40*/  SHF.R.S32.HI R56, RZ, 0x1, R3 ;  /* 0x00000001ff387819 */ /* 0x000fe20000011403 */
[----:B------:R-:W-:Y:S01]  /*7d50*/  IMAD R2, R159, c[0x0][0x284], R2 ;  /* 0x0000a1009f027a24 */ /* 0x000fe200078e0202 */
[----:B------:R-:W-:Y:S01]  /*7d60*/  LOP3.LUT R3, R3, 0xfffffffe, RZ, 0xc0, !PT ;  /* 0xfffffffe03037812 */ /* 0x000fe200078ec0ff */
[C---:B------:R-:W-:Y:S01]  /*7d70*/  IMAD R0, R159.reuse, c[0x0][0x294], R0 ;  /* 0x0000a5009f007a24 */ /* 0x040fe200078e0200 */
[----:B------:R-:W-:Y:S01]  /*7d80*/  IADD3 R28, R196, R56, RZ ;  /* 0x00000038c41c7210 */ /* 0x000fe20007ffe0ff */
[----:B------:R-:W-:Y:S01]  /*7d90*/  IMAD.WIDE.U32 R8, R159, c[0x0][0x290], RZ ;  /* 0x0000a4009f087a25 */ /* 0x000fe200078e00ff */
[----:B------:R-:W-:-:S02]  /*7da0*/  IADD3 R45, -R3, R109, RZ ;  /* 0x0000006d032d7210 */ /* 0x000fc40007ffe1ff */
[----:B------:R-:W-:Y:S01]  /*7db0*/  IADD3 R7, R2, R11, RZ ;  /* 0x0000000b02077210 */ /* 0x000fe20007ffe0ff */
[----:B------:R-:W-:Y:S01]  /*7dc0*/  IMAD.IADD R3, R0, 0x1, R9 ;  /* 0x0000000100037824 */ /* 0x000fe200078e0209 */
[C---:B------:R-:W-:Y:S01]  /*7dd0*/  SHF.L.U32 R57, R45.reuse, 0x3, RZ ;  /* 0x000000032d397819 */ /* 0x040fe200000006ff */
[----:B------:R-:W-:Y:S01]  /*7de0*/  IMAD R0, R45, 0x40, R28 ;  /* 0x000000402d007824 */ /* 0x000fe200078e021c */
[----:B------:R-:W-:Y:S05]  /*7df0*/  @!P0 BRA `(.L_x_448) ;  /* 0x0000381000008947 */ /* 0x000fea0003800000 */
[----:B------:R-:W-:Y:S01]  /*7e00*/  @P5 IMAD.HI.U32 R2, R0, c[0x0][0x2c8], RZ ;  /* 0x0000b20000025a27 */ /* 0x000fe200078e00ff */
[----:B------:R-:W-:Y:S01]  /*7e10*/  MOV R6, R10 ;  /* 0x0000000a00067202 */ /* 0x000fe20000000f00 */
[----:B------:R-:W-:Y:S01]  /*7e20*/  BSSY B0, `(.L_x_449) ;  /* 0x0000062000007945 */ /* 0x000fe20003800000 */
[----:B------:R-:W-:Y:S01]  /*7e30*/  CS2R R68, SRZ ;  /* 0x0000000000447805 */ /* 0x000fe2000001ff00 */
[----:B------:R-:W-:Y:S01]  /*7e40*/  IMAD.SHL.U32 R18, R45, 0x4, RZ ;  /* 0x000000042d127824 */ /* 0x000fe200078e00ff */
[----:B------:R-:W-:Y:S01]  /*7e50*/  @P5 SHF.R.U32.HI R0, RZ, c[0x0][0x2cc], R2 ;  /* 0x0000b300ff005a19 */ /* 0x000fe20000011602 */
[----:B------:R-:W-:Y:S01]  /*7e60*/  CS2R R38, SRZ ;  /* 0x0000000000267805 */ /* 0x000fe2000001ff00 */
[----:B------:R-:W-:Y:S01]  /*7e70*/  CS2R R34, SRZ ;  /* 0x0000000000227805 */ /* 0x000fe2000001ff00 */
[----:B------:R-:W-:Y:S01]  /*7e80*/  CS2R R30, SRZ ;  /* 0x00000000001e7805 */ /* 0x000fe2000001ff00 */
[----:B------:R-:W-:Y:S01]  /*7e90*/  SHF.R.S32.HI R5, RZ, 0x1f, R0 ;  /* 0x0000001fff057819 */ /* 0x000fe20000011400 */
[----:B------:R-:W-:Y:S01]  /*7ea0*/  IMAD.WIDE.U32 R6, R0, c[0x0][0x280], R6 ;  /* 0x0000a00000067a25 */ /* 0x000fe200078e0006 */
[----:B------:R-:W-:Y:S01]  /*7eb0*/  CS2R R24, SRZ ;  /* 0x0000000000187805 */ /* 0x000fe2000001ff00 */
[----:B------:R-:W-:Y:S01]  /*7ec0*/  CS2R R20, SRZ ;  /* 0x0000000000147805 */ /* 0x000fe2000001ff00 */
[----:B------:R-:W-:Y:S01]  /*7ed0*/  CS2R R12, SRZ ;  /* 0x00000000000c7805 */ /* 0x000fe2000001ff00 */
[C---:B------:R-:W-:Y:S01]  /*7ee0*/  IMAD R2, R5.reuse, c[0x0][0x280], RZ ;  /* 0x0000a00005027a24 */ /* 0x040fe200078e02ff */
[----:B------:R-:W-:Y:S01]  /*7ef0*/  LEA R29, P0, R6, c[0x0][0x270], 0x1 ;  /* 0x00009c00061d7a11 */ /* 0x000fe200078008ff */
[----:B------:R-:W-:Y:S01]  /*7f00*/  IMAD R5, R5, c[0x0][0x290], RZ ;  /* 0x0000a40005057a24 */ /* 0x000fe200078e02ff */
[----:B------:R-:W-:Y:S01]  /*7f10*/  CS2R R42, SRZ ;  /* 0x00000000002a7805 */ /* 0x000fe2000001ff00 */
[----:B------:R-:W-:Y:S01]  /*7f20*/  IMAD R2, R0, c[0x0][0x284], R2 ;  /* 0x0000a10000027a24 */ /* 0x000fe200078e0202 */
[----:B------:R-:W-:Y:S01]  /*7f30*/  CS2R R36, SRZ ;  /* 0x0000000000247805 */ /* 0x000fe2000001ff00 */
[----:B------:R-:W-:Y:S01]  /*7f40*/  CS2R R32, SRZ ;  /* 0x0000000000207805 */ /* 0x000fe2000001ff00 */
[----:B------:R-:W-:Y:S01]  /*7f50*/  CS2R R26, SRZ ;  /* 0x00000000001a7805 */ /* 0x000fe2000001ff00 */
[----:B------:R-:W-:Y:S01]  /*7f60*/  CS2R R22, SRZ ;  /* 0x0000000000167805 */ /* 0x000fe2000001ff00 */
[----:B------:R-:W-:Y:S01]  /*7f70*/  IADD3 R2, R7, R2, RZ ;  /* 0x0000000207027210 */ /* 0x000fe20007ffe0ff */
[----:B------:R-:W-:-:S03]  /*7f80*/  CS2R R14, SRZ ;  /* 0x00000000000e7805 */ /* 0x000fc6000001ff00 */
[----:B------:R-:W-:Y:S01]  /*7f90*/  LEA.HI.X R19, R6, c[0x0][0x274], R2, 0x1, P0 ;  /* 0x00009d0006137a11 */ /* 0x000fe200000f0c02 */
[----:B------:R-:W-:Y:S02]  /*7fa0*/  IMAD.MOV.U32 R2, RZ, RZ, R8 ;  /* 0x000000ffff027224 */ /* 0x000fe400078e0008 */
[----:B------:R1:W2:Y:S02]  /*7fb0*/  SHFL.IDX PT, R8, R29, RZ, 0x1e1f ;  /* 0x001e1fff1d087589 */ /* 0x0002a400000e0000 */
[C---:B------:R-:W-:Y:S02]  /*7fc0*/  IMAD.WIDE.U32 R2, R0.reuse, c[0x0][0x290], R2 ;  /* 0x0000a40000027a25 */ /* 0x040fe400078e0002 */
[----:B------:R1:W3:Y:S02]  /*7fd0*/  SHFL.IDX PT, R9, R19, RZ, 0x1e1f ;  /* 0x001e1fff13097589 */ /* 0x0002e400000e0000 */
[----:B------:R-:W-:Y:S01]  /*7fe0*/  IMAD R0, R0, c[0x0][0x294], R5 ;  /* 0x0000a50000007a24 */ /* 0x000fe200078e0205 */
[----:B------:R-:W-:-:S04]  /*7ff0*/  LEA R17, P0, R2, c[0x0][0x288], 0x1 ;  /* 0x0000a20002117a11 */ /* 0x000fc800078008ff */
[----:B------:R-:W-:Y:S01]  /*8000*/  IADD3 R0, R3, R0, RZ ;  /* 0x0000000003007210 */ /* 0x000fe20007ffe0ff */
[----:B------:R1:W4:Y:S03]  /*8010*/  SHFL.IDX PT, R10, R17, RZ, 0x1e1f ;  /* 0x001e1fff110a7589 */ /* 0x00032600000e0000 */
[----:B------:R-:W-:Y:S02]  /*8020*/  LEA.HI.X R16, R2, c[0x0][0x28c], R0, 0x1, P0 ;  /* 0x0000a30002107a11 */ /* 0x000fe400000f0c00 */
[----:B------:R-:W-:-:S03]  /*8030*/  ISETP.GE.AND P0, PT, R28, R40, PT ;  /* 0x000000281c00720c */ /* 0x000fc60003f06270 */
[----:B------:R1:W1:Y:S10]  /*8040*/  SHFL.IDX PT, R11, R16, RZ, 0x1e1f ;  /* 0x001e1fff100b7589 */ /* 0x00027400000e0000 */
[----:B------:R-:W-:Y:S05]  /*8050*/  @P0 BRA `(.L_x_450) ;  /* 0x000003e000000947 */ /* 0x000fea0003800000 */
[----:B--23--:R-:W-:Y:S01]  /*8060*/  ISETP.GE.AND P0, PT, R18, c[0x0][0x27c], PT ;  /* 0x00009f0012007a0c */ /* 0x00cfe20003f06270 */
[----:B------:R-:W-:Y:S01]  /*8070*/  CS2R R14, SRZ ;  /* 0x00000000000e7805 */ /* 0x000fe2000001ff00 */
[----:B------:R-:W-:-:S11]  /*8080*/  CS2R R12, SRZ ;  /* 0x00000000000c7805 */ /* 0x000fd6000001ff00 */
[----:B-1--4-:R-:W-:-:S04]  /*8090*/  @!P0 IMAD.WIDE R2, R18, 0x2, R10 ;  /* 0x0000000212028825 */ /* 0x012fc800078e020a */
[C---:B------:R-:W-:Y:S01]  /*80a0*/  @!P0 IMAD.WIDE R6, R18.reuse, 0x2, R8 ;  /* 0x0000000212068825 */ /* 0x040fe200078e0208 */
[----:B------:R1:W5:Y:S04]  /*80b0*/  @!P0 LD.E.64 R14, [R2.64] ;  /* 0x0000000c020e8980 */ /* 0x000368000c101b00 */
[----:B------:R2:W5:Y:S01]  /*80c0*/  @!P0 LD.E.64 R12, [R6.64] ;  /* 0x0000000c060c8980 */ /* 0x000562000c101b00 */
[----:B-1----:R-:W-:-:S04]  /*80d0*/  IADD3 R2, R18, 0x8, RZ ;  /* 0x0000000812027810 */ /* 0x002fc80007ffe0ff */
[----:B------:R-:W-:Y:S01]  /*80e0*/  ISETP.GE.AND P0, PT, R2, c[0x0][0x27c], PT ;  /* 0x00009f0002007a0c */ /* 0x000fe20003f06270 */
[----:B------:R-:W-:-:S12]  /*80f0*/  CS2R R22, SRZ ;  /* 0x0000000000167805 */ /* 0x000fd8000001ff00 */
[----:B------:R-:W-:-:S04]  /*8100*/  @!P0 SHF.R.S32.HI R0, RZ, 0x1f, R2 ;  /* 0x0000001fff008819 */ /* 0x000fc80000011402 */
[----:B------:R-:W-:-:S04]  /*8110*/  @!P0 LEA.HI R0, R0, R2, RZ, 0x2 ;  /* 0x0000000200008211 */ /* 0x000fc800078f10ff */
[----:B------:R-:W-:Y:S01]  /*8120*/  @!P0 LOP3.LUT R0, R0, 0xfffffffc, RZ, 0xc0, !PT ;  /* 0xfffffffc00008812 */ /* 0x000fe200078ec0ff */
[----:B------:R-:W-:-:S04]  /*8130*/  CS2R R20, SRZ ;  /* 0x0000000000147805 */ /* 0x000fc8000001ff00 */
[----:B------:R-:W-:-:S04]  /*8140*/  @!P0 IMAD.WIDE R2, R0, 0x2, R10 ;  /* 0x0000000200028825 */ /* 0x000fc800078e020a */
[----:B--2---:R-:W-:Y:S01]  /*8150*/  @!P0 IMAD.WIDE R6, R0, 0x2, R8 ;  /* 0x0000000200068825 */ /* 0x004fe200078e0208 */
        /* <DEDUP_REMOVED lines=42> */
[----:B--2---:R-:W-:-:S04]  /*8400*/  @!P0 IMAD.WIDE R6, R0, 0x2, R8 ;  /* 0x0000000200068825 */ /* 0x004fc800078e0208 */
[----:B------:R-:W-:Y:S01]  /*8410*/  @!P0 IMAD.WIDE R2, R0, 0x2, R10 ;  /* 0x0000000200028825 */ /* 0x000fe200078e020a */
[----:B------:R1:W5:Y:S04]  /*8420*/  @!P0 LD.E.64 R38, [R6.64] ;  /* 0x0000000c06268980 */ /* 0x000368000c101b00 */
[----:B------:R1:W5:Y:S02]  /*8430*/  @!P0 LD.E.64 R42, [R2.64] ;  /* 0x0000000c022a8980 */ /* 0x000364000c101b00 */
.L_x_450:
[----:B--23--:R-:W-:Y:S05]  /*8440*/  BSYNC B0 ;  /* 0x0000000000007941 */ /* 0x00cfea0003800000 */
.L_x_449:
[----:B-1---5:R-:W-:Y:S01]  /*8450*/  IMAD.MOV.U32 R2, RZ, RZ, R38 ;  /* 0x000000ffff027224 */ /* 0x022fe200078e0026 */
[----:B------:R1:W2:Y:S01]  /*8460*/  SHFL.IDX PT, R11, R16, 0x1, 0x1e1f ;  /* 0x003e1f00100b7f89 */ /* 0x0002a200000e0000 */
[----:B------:R-:W-:Y:S01]  /*8470*/  IMAD.MOV.U32 R0, RZ, RZ, R39 ;  /* 0x000000ffff007224 */ /* 0x000fe200078e0027 */
[----:B------:R-:W-:Y:S01]  /*8480*/  BSSY B0, `(.L_x_451) ;  /* 0x0000072000007945 */ /* 0x000fe20003800000 */
[----:B------:R-:W-:Y:S01]  /*8490*/  IMAD.MOV.U32 R5, RZ, RZ, R34 ;  /* 0x000000ffff057224 */ /* 0x000fe200078e0022 */
[----:B------:R3:W4:Y:S01]  /*84a0*/  SHFL.IDX PT, R9, R19, 0x1, 0x1e1f ;  /* 0x003e1f0013097f89 */ /* 0x00072200000e0000 */
[----:B------:R-:W-:Y:S01]  /*84b0*/  IMAD.MOV.U32 R3, RZ, RZ, R35 ;  /* 0x000000ffff037224 */ /* 0x000fe200078e0023 */
[----:B------:R-:W-:Y:S01]  /*84c0*/  PRMT R82, R0, 0x5410, R2 ;  /* 0x0000541000527816 */ /* 0x000fe20000000002 */
[----:B------:R-:W-:Y:S01]  /*84d0*/  IMAD.MOV.U32 R0, RZ, RZ, R31 ;  /* 0x000000ffff007224 */ /* 0x000fe200078e001f */
[----:B------:R-:W-:Y:S01]  /*84e0*/  MOV R2, R30 ;  /* 0x0000001e00027202 */ /* 0x000fe20000000f00 */
[----:B------:R3:W1:Y:S01]  /*84f0*/  SHFL.IDX PT, R8, R29, 0x1, 0x1e1f ;  /* 0x003e1f001d087f89 */ /* 0x00066200000e0000 */
[----:B------:R-:W-:Y:S01]  /*8500*/  PRMT R78, R3, 0x5410, R5 ;  /* 0x00005410034e7816 */ /* 0x000fe20000000005 */
[----:B------:R-:W-:Y:S01]  /*8510*/  IMAD.MOV.U32 R5, RZ, RZ, R24 ;  /* 0x000000ffff057224 */ /* 0x000fe200078e0018 */
[----:B------:R-:W-:Y:S01]  /*8520*/  PRMT R75, R0, 0x5410, R2 ;  /* 0x00005410004b7816 */ /* 0x000fe20000000002 */
[----:B------:R-:W-:Y:S01]  /*8530*/  IMAD.MOV.U32 R0, RZ, RZ, R21 ;  /* 0x000000ffff007224 */ /* 0x000fe200078e0015 */
[----:B------:R-:W-:Y:S01]  /*8540*/  MOV R2, R20 ;  /* 0x0000001400027202 */ /* 0x000fe20000000f00 */
[----:B------:R-:W-:Y:S01]  /*8550*/  IMAD.MOV.U32 R3, RZ, RZ, R25 ;  /* 0x000000ffff037224 */ /* 0x000fe200078e0019 */
[----:B----4-:R3:W4:Y:S01]  /*8560*/  SHFL.IDX PT, R10, R17, 0x1, 0x1e1f ;  /* 0x003e1f00110a7f89 */ /* 0x01072200000e0000 */
[----:B------:R-:W-:Y:S01]  /*8570*/  CS2R R62, SRZ ;  /* 0x00000000003e7805 */ /* 0x000fe2000001ff00 */
[----:B------:R-:W-:Y:S01]  /*8580*/  PRMT R71, R0, 0x5410, R2 ;  /* 0x0000541000477816 */ /* 0x000fe20000000002 */
[----:B------:R-:W-:Y:S01]  /*8590*/  IMAD.MOV.U32 R0, RZ, RZ, R43 ;  /* 0x000000ffff007224 */ /* 0x000fe200078e002b */
[----:B------:R-:W-:Y:S01]  /*85a0*/  MOV R2, R42 ;  /* 0x0000002a00027202 */ /* 0x000fe20000000f00 */
[----:B------:R-:W-:Y:S01]  /*85b0*/  CS2R R58, SRZ ;  /* 0x00000000003a7805 */ /* 0x000fe2000001ff00 */
[----:B------:R-:W-:Y:S01]  /*85c0*/  PRMT R73, R3, 0x5410, R5 ;  /* 0x0000541003497816 */ /* 0x000fe20000000005 */
[----:B------:R-:W-:Y:S01]  /*85d0*/  IMAD.MOV.U32 R5, RZ, RZ, R12 ;  /* 0x000000ffff057224 */ /* 0x000fe200078e000c */
[----:B------:R-:W-:Y:S01]  /*85e0*/  PRMT R80, R0, 0x5410, R2 ;  /* 0x0000541000507816 */ /* 0x000fe20000000002 */
[----:B------:R-:W-:Y:S01]  /*85f0*/  IMAD.MOV.U32 R0, RZ, RZ, R33 ;  /* 0x000000ffff007224 */ /* 0x000fe200078e0021 */
[----:B------:R-:W-:Y:S01]  /*8600*/  MOV R2, R32 ;  /* 0x0000002000027202 */ /* 0x000fe20000000f00 */
[----:B------:R-:W-:Y:S01]  /*8610*/  IMAD.MOV.U32 R3, RZ, RZ, R13 ;  /* 0x000000ffff037224 */ /* 0x000fe200078e000d */
[----:B------:R-:W-:Y:S01]  /*8620*/  CS2R R52, SRZ ;  /* 0x0000000000347805 */ /* 0x000fe2000001ff00 */
        /* <DEDUP_REMOVED lines=13> */
[----:B-1----:R-:W-:Y:S01]  /*8700*/  PRMT R16, R0, 0x5410, R2 ;  /* 0x0000541000107816 */ /* 0x002fe20000000002 */
[----:B------:R-:W-:Y:S01]  /*8710*/  CS2R R60, SRZ ;  /* 0x00000000003c7805 */ /* 0x000fe2000001ff00 */
[----:B------:R-:W-:Y:S01]  /*8720*/  IADD3 R0, R28, 0x40, RZ ;  /* 0x000000401c007810 */ /* 0x000fe20007ffe0ff */
[----:B------:R-:W-:Y:S01]  /*8730*/  CS2R R54, SRZ ;  /* 0x0000000000367805 */ /* 0x000fe2000001ff00 */
[----:B------:R-:W-:Y:S01]  /*8740*/  PRMT R76, R3, 0x5410, R5 ;  /* 0x00005410034c7816 */ /* 0x000fe20000000005 */
[----:B------:R-:W-:Y:S01]  /*8750*/  IMAD.MOV.U32 R5, RZ, RZ, R22 ;  /* 0x000000ffff057224 */ /* 0x000fe200078e0016 */
[----:B------:R-:W-:Y:S01]  /*8760*/  ISETP.GE.AND P0, PT, R0, R40, PT ;  /* 0x000000280000720c */ /* 0x000fe20003f06270 */
[----:B------:R-:W-:Y:S01]  /*8770*/  IMAD.MOV.U32 R3, RZ, RZ, R23 ;  /* 0x000000ffff037224 */ /* 0x000fe200078e0017 */
[----:B------:R-:W-:Y:S01]  /*8780*/  CS2R R50, SRZ ;  /* 0x0000000000327805 */ /* 0x000fe2000001ff00 */
[----:B------:R-:W-:-:S03]  /*8790*/  CS2R R46, SRZ ;  /* 0x00000000002e7805 */ /* 0x000fc6000001ff00 */
[----:B------:R-:W-:-:S07]  /*87a0*/  PRMT R70, R3, 0x5410, R5 ;  /* 0x0000541003467816 */ /* 0x000fce0000000005 */
[----:B------:R-:W-:Y:S05]  /*87b0*/  @P0 BRA `(.L_x_452) ;  /* 0x000003e000000947 */ /* 0x000fea0003800000 */
[----:B--234-:R-:W-:Y:S01]  /*87c0*/  ISETP.GE.AND P0, PT, R18, c[0x0][0x27c], PT ;  /* 0x00009f0012007a0c */ /* 0x01cfe20003f06270 */
[----:B------:R-:W-:Y:S01]  /*87d0*/  CS2R R46, SRZ ;  /* 0x00000000002e7805 */ /* 0x000fe2000001ff00 */
[----:B------:R-:W-:-:S11]  /*87e0*/  CS2R R44, SRZ ;  /* 0x00000000002c7805 */ /* 0x000fd6000001ff00 */
[----:B------:R-:W-:-:S04]  /*87f0*/  @!P0 IMAD.WIDE R2, R18, 0x2, R10 ;  /* 0x0000000212028825 */ /* 0x000fc800078e020a */
        /* <DEDUP_REMOVED lines=58> */
.L_x_452:
[----:B--234-:R-:W-:Y:S05]  /*8ba0*/  BSYNC B0 ;  /* 0x0000000000007941 */ /* 0x01cfea0003800000 */
.L_x_451:
[----:B------:R-:W-:Y:S01]  /*8bb0*/  SHF.R.S32.HI R0, RZ, 0x1f, R112 ;  /* 0x0000001fff007819 */ /* 0x000fe20000011470 */
[----:B------:R-:W-:-:S04]  /*8bc0*/  DEPBAR.LE SB0, 0x1 ;  /* 0x000080400000791a */ /* 0x000fc80000000000 */
[----:B------:R-:W-:Y:S01]  /*8bd0*/  LEA.HI R0, R0, R112, RZ, 0x2 ;  /* 0x0000007000007211 */ /* 0x000fe200078f10ff */
[----:B------:R-:W-:Y:S01]  /*8be0*/  BSSY B1, `(.L_x_453) ;  /* 0x000016f000017945 */ /* 0x000fe20003800000 */
[----:B-1----:R-:W-:Y:S02]  /*8bf0*/  LEA.HI R2, R56, R56, RZ, 0x1 ;  /* 0x0000003838027211 */ /* 0x002fe400078f08ff */
[----:B------:R-:W-:Y:S02]  /*8c00*/  LOP3.LUT R0, R0, 0xfffffffc, RZ, 0xc0, !PT ;  /* 0xfffffffc00007812 */ /* 0x000fe400078ec0ff */
[----:B------:R-:W-:-:S03]  /*8c10*/  LOP3.LUT R2, R2, 0x7fffffe, RZ, 0xc0, !PT ;  /* 0x07fffffe02027812 */ /* 0x000fc600078ec0ff */
[----:B------:R-:W-:Y:S02]  /*8c20*/  IMAD.IADD R3, R112, 0x1, -R0 ;  /* 0x0000000170037824 */ /* 0x000fe400078e0a00 */
[----:B------:R-:W-:Y:S02]  /*8c30*/  IMAD.IADD R2, R56, 0x1, -R2 ;  /* 0x0000000138027824 */ /* 0x000fe400078e0a02 */
[----:B------:R-:W-:Y:S01]  /*8c40*/  IMAD.SHL.U32 R0, R3, 0x40, RZ ;  /* 0x0000004003007824 */ /* 0x000fe200078e00ff */
[----:B------:R-:W-:Y:S01]  /*8c50*/  BAR.SYNC.DEFER_BLOCKING 0x0 ;  /* 0x0000000000007b1d */ /* 0x000fe20000010000 */
[----:B------:R-:W-:Y:S01]  /*8c60*/  IMAD R2, R89, 0x8, R2 ;  /* 0x0000000859027824 */ /* 0x000fe200078e0202 */
[----:B------:R-:W-:Y:S01]  /*8c70*/  LOP3.LUT P0, RZ, R3, 0x2, RZ, 0xc0, !PT ;  /* 0x0000000203ff7812 */ /* 0x000fe2000780c0ff */
[----:B-----5:R-:W-:Y:S01]  /*8c80*/  IMAD.MOV.U32 R3, RZ, RZ, R62 ;  /* 0x000000ffff037224 */ /* 0x020fe200078e003e */
[----:B------:R-:W-:-:S04]  /*8c90*/  LOP3.LUT R0, R0, 0xc0, RZ, 0xc0, !PT ;  /* 0x000000c000007812 */ /* 0x000fc800078ec0ff */
[----:B------:R-:W-:Y:S02]  /*8ca0*/  LOP3.LUT R5, R0, 0x8, R57, 0xf8, !PT ;  /* 0x0000000800057812 */ /* 0x000fe400078ef839 */
[----:B------:R-:W-:-:S04]  /*8cb0*/  SHF.R.U32.HI R0, RZ, 0x3, R0 ;  /* 0x00000003ff007819 */ /* 0x000fc80000011600 */
[----:B------:R-:W-:Y:S01]  /*8cc0*/  LOP3.LUT R0, R5, R0, RZ, 0x3c, !PT ;  /* 0x0000000005007212 */ /* 0x000fe200078e3cff */
[----:B------:R-:W-:-:S04]  /*8cd0*/  IMAD.MOV.U32 R5, RZ, RZ, R69 ;  /* 0x000000ffff057224 */ /* 0x000fc800078e0045 */
[----:B------:R-:W-:Y:S02]  /*8ce0*/  IMAD.U32 R6, R2, 0x20, R0 ;  /* 0x0000002002067824 */ /* 0x000fe400078e0000 */
[----:B------:R-:W-:Y:S02]  /*8cf0*/  IMAD.MOV.U32 R0, RZ, RZ, R68 ;  /* 0x000000ffff007224 */ /* 0x000fe400078e0044 */
[----:B------:R-:W-:Y:S01]  /*8d00*/  IMAD.MOV.U32 R2, RZ, RZ, R63 ;  /* 0x000000ffff027224 */ /* 0x000fe200078e003f */
[----:B------:R-:W-:Y:S02]  /*8d10*/  IADD3 R7, R6, 0x10, RZ ;  /* 0x0000001006077810 */ /* 0x000fe40007ffe0ff */
[----:B------:R-:W-:Y:S01]  /*8d20*/  PRMT R91, R5, 0x5410, R0 ;  /* 0x00005410055b7816 */ /* 0x000fe20000000000 */
[----:B------:R-:W-:Y:S01]  /*8d30*/  IMAD.MOV.U32 R0, RZ, RZ, R58 ;  /* 0x000000ffff007224 */ /* 0x000fe200078e003a */
[----:B------:R-:W-:Y:S01]  /*8d40*/  PRMT R88, R2, 0x5410, R3 ;  /* 0x0000541002587816 */ /* 0x000fe20000000003 */
[----:B------:R-:W-:Y:S01]  /*8d50*/  IMAD.MOV.U32 R5, RZ, RZ, R59 ;  /* 0x000000ffff057224 */ /* 0x000fe200078e003b */
[----:B------:R-:W-:Y:S01]  /*8d60*/  @P0 IADD3 R7, R6, -0x10, RZ ;  /* 0xfffffff006070810 */ /* 0x000fe20007ffe0ff */
[----:B------:R-:W-:Y:S01]  /*8d70*/  IMAD.MOV.U32 R3, RZ, RZ, R52 ;  /* 0x000000ffff037224 */ /* 0x000fe200078e0034 */
[----:B------:R-:W-:Y:S01]  /*8d80*/  PRMT R86, R86, 0x5410, R0 ;  /* 0x0000541056567816 */ /* 0x000fe20000000000 */
[----:B------:R-:W-:Y:S01]  /*8d90*/  IMAD.MOV.U32 R0, RZ, RZ, R48 ;  /* 0x000000ffff007224 */ /* 0x000fe200078e0030 */
[----:B------:R-:W-:Y:S01]  /*8da0*/  LEA R28, R6, 0x6080, 0x1 ;  /* 0x00006080061c7811 */ /* 0x000fe200078e08ff */
[----:B------:R-:W-:Y:S01]  /*8db0*/  IMAD.MOV.U32 R2, RZ, RZ, R53 ;  /* 0x000000ffff027224 */ /* 0x000fe200078e0035 */
[----:B------:R-:W-:Y:S01]  /*8dc0*/  PRMT R86, R5, 0x7610, R86 ;  /* 0x0000761005567816 */ /* 0x000fe20000000056 */
        /* <DEDUP_REMOVED lines=18> */
[----:B------:R-:W-:Y:S01]  /*8ef0*/  IMAD.IADD R5, R40, 0x1, -R196 ;  /* 0x0000000128057824 */ /* 0x000fe200078e0ac4 */
[----:B------:R-:W-:Y:S01]  /*8f00*/  PRMT R79, R79, 0x5410, R0 ;  /* 0x000054104f4f7816 */ /* 0x000fe20000000000 */
[----:B------:R-:W-:-:S02]  /*8f10*/  IMAD.MOV.U32 R2, RZ, RZ, R65 ;  /* 0x000000ffff027224 */ /* 0x000fc400078e0041 */
[----:B------:R-:W-:Y:S01]  /*8f20*/  IMAD.MOV.U32 R0, RZ, RZ, R47 ;  /* 0x000000ffff007224 */ /* 0x000fe200078e002f */
[----:B------:R-:W-:Y:S02]  /*8f30*/  IMNMX R40, R5, 0x80, PT ;  /* 0x0000008005287817 */ /* 0x000fe40003800200 */
[----:B------:R-:W-:Y:S01]  /*8f40*/  PRMT R87, R2, 0x5410, R3 ;  /* 0x0000541002577816 */ /* 0x000fe20000000003 */
[----:B------:R-:W-:Y:S01]  /*8f50*/  IMAD.MOV.U32 R3, RZ, RZ, R54 ;  /* 0x000000ffff037224 */ /* 0x000fe200078e0036 */
[----:B------:R-:W-:Y:S01]  /*8f60*/  ISETP.GE.AND P0, PT, R56, R40, PT ;  /* 0x000000283800720c */ /* 0x000fe20003f06270 */
[----:B------:R-:W-:-:S05]  /*8f70*/  IMAD.MOV.U32 R2, RZ, RZ, R55 ;  /* 0x000000ffff027224 */ /* 0x000fca00078e0037 */
[----:B------:R-:W-:Y:S01]  /*8f80*/  PRMT R83, R2, 0x5410, R3 ;  /* 0x0000541002537816 */ /* 0x000fe20000000003 */
[----:B------:R-:W-:Y:S02]  /*8f90*/  IMAD.MOV.U32 R3, RZ, RZ, R51 ;  /* 0x000000ffff037224 */ /* 0x000fe400078e0033 */
[----:B------:R-:W-:-:S03]  /*8fa0*/  IMAD.MOV.U32 R2, RZ, RZ, R46 ;  /* 0x000000ffff027224 */ /* 0x000fc600078e002e */
[----:B------:R-:W-:Y:S02]  /*8fb0*/  PRMT R79, R3, 0x7610, R79 ;  /* 0x00007610034f7816 */ /* 0x000fe4000000004f */
[----:B------:R-:W-:Y:S01]  /*8fc0*/  PRMT R57, R0, 0x5410, R2 ;  /* 0x0000541000397816 */ /* 0x000fe20000000002 */
[----:B------:R-:W-:Y:S05]  /*8fd0*/  @P0 BRA `(.L_x_454) ;  /* 0x000012f000000947 */ /* 0x000fea0003800000 */
[----:B------:R-:W-:Y:S01]  /*8fe0*/  ISETP.GE.AND P0, PT, R18, c[0x0][0x27c], PT ;  /* 0x00009f0012007a0c */ /* 0x000fe20003f06270 */
[----:B------:R-:W-:-:S12]  /*8ff0*/  BSSY B0, `(.L_x_455) ;  /* 0x0000030000007945 */ /* 0x000fd80003800000 */
[----:B------:R-:W-:Y:S05]  /*9000*/  @P0 BRA `(.L_x_456) ;  /* 0x000002e000000947 */ /* 0x000fea0003800000 */
[----:B------:R-:W1:Y:S01]  /*9010*/  LDS.128 R8, [R28] ;  /* 0x000000001c087984 */ /* 0x000e620000000c00 */
[----:B------:R-:W-:Y:S02]  /*9020*/  SHF.R.U64 R0, R12, 0x10, R13 ;  /* 0x000000100c007819 */ /* 0x000fe4000000120d */
[----:B------:R-:W-:Y:S02]  /*9030*/  SHF.R.U32.HI R5, RZ, 0x10, R15 ;  /* 0x00000010ff057819 */ /* 0x000fe4000001160f */
[----:B------:R-:W-:Y:S02]  /*9040*/  SHF.R.U32.HI R2, RZ, 0x10, R13 ;  /* 0x00000010ff027819 */ /* 0x000fe4000001160d */
[----:B------:R-:W-:Y:S02]  /*9050*/  SHF.R.U64 R3, R14, 0x10, R15 ;  /* 0x000000100e037819 */ /* 0x000fe4000000120f */
[----:B------:R-:W-:Y:S02]  /*9060*/  PRMT R13, R41, 0x5432, R0 ;  /* 0x00005432290d7816 */ /* 0x000fe40000000000 */
[----:B------:R-:W-:-:S02]  /*9070*/  PRMT R0, R16, 0x5410, R5 ;  /* 0x0000541010007816 */ /* 0x000fc40000000005 */
[----:B------:R-:W-:Y:S02]  /*9080*/  PRMT R2, R41, 0x5410, R2 ;  /* 0x0000541029027816 */ /* 0x000fe40000000002 */
[----:B------:R-:W-:Y:S01]  /*9090*/  PRMT R12, R16, 0x5432, R3 ;  /* 0x00005432100c7816 */ /* 0x000fe20000000003 */
[C---:B------:R-:W-:Y:S01]  /*90a0*/  IMAD.U32 R16, R0.reuse, 0x10000, RZ ;  /* 0x0001000000107824 */ /* 0x040fe200078e00ff */
[----:B------:R-:W-:Y:S01]  /*90b0*/  LOP3.LUT R19, R0, 0xffff0000, RZ, 0xc0, !PT ;  /* 0xffff000000137812 */ /* 0x000fe200078ec0ff */
[----:B------:R-:W-:Y:S01]  /*90c0*/  IMAD.U32 R17, R2, 0x10000, RZ ;  /* 0x0001000002117824 */ /* 0x000fe200078e00ff */
[C---:B-1----:R-:W-:Y:S01]  /*90d0*/  LOP3.LUT R3, R10.reuse, 0xffff0000, RZ, 0xc0, !PT ;  /* 0xffff00000a037812 */ /* 0x042fe200078ec0ff */
[----:B------:R-:W-:Y:S01]  /*90e0*/  IMAD.U32 R5, R10, 0x10000, RZ ;  /* 0x000100000a057824 */ /* 0x000fe200078e00ff */
[C---:B------:R-:W-:Y:S01]  /*90f0*/  LOP3.LUT R10, R11.reuse, 0xffff0000, RZ, 0xc0, !PT ;  /* 0xffff00000b0a7812 */ /* 0x040fe200078ec0ff */
[----:B------:R-:W-:Y:S01]  /*9100*/  IMAD.U32 R7, R11, 0x10000, RZ ;  /* 0x000100000b077824 */ /* 0x000fe200078e00ff */
[----:B------:R-:W-:Y:S01]  /*9110*/  LOP3.LUT R11, R2, 0xffff0000, RZ, 0xc0, !PT ;  /* 0xffff0000020b7812 */ /* 0x000fe200078ec0ff */
[CC--:B------:R-:W-:Y:S01]  /*9120*/  FMUL.FTZ R0, R3.reuse, R16.reuse ;  /* 0x0000001003007220 */ /* 0x0c0fe20000410000 */
[C---:B------:R-:W-:Y:S01]  /*9130*/  SHF.L.U32 R14, R8.reuse, 0x10, RZ ;  /* 0x00000010080e7819 */ /* 0x040fe200000006ff */
[-C--:B------:R-:W-:Y:S01]  /*9140*/  FMUL.FTZ R3, R3, R17.reuse ;  /* 0x0000001103037220 */ /* 0x080fe20000410000 */
[----:B------:R-:W-:Y:S01]  /*9150*/  LOP3.LUT R6, R8, 0xffff0000, RZ, 0xc0, !PT ;  /* 0xffff000008067812 */ /* 0x000fe200078ec0ff */
[----:B------:R-:W-:Y:S01]  /*9160*/  FFMA.FTZ R17, R5, R17, -R0 ;  /* 0x0000001105117223 */ /* 0x000fe20000010800 */
[C---:B------:R-:W-:Y:S01]  /*9170*/  SHF.L.U32 R15, R9.reuse, 0x10, RZ ;  /* 0x00000010090f7819 */ /* 0x040fe200000006ff */
[C---:B------:R-:W-:Y:S01]  /*9180*/  FMUL.FTZ R2, R10.reuse, R19 ;  /* 0x000000130a027220 */ /* 0x040fe20000410000 */
[----:B------:R-:W-:Y:S01]  /*9190*/  LOP3.LUT R8, R9, 0xffff0000, RZ, 0xc0, !PT ;  /* 0xffff000009087812 */ /* 0x000fe200078ec0ff */
[-C--:B------:R-:W-:Y:S01]  /*91a0*/  FMUL.FTZ R0, R10, R11.reuse ;  /* 0x0000000b0a007220 */ /* 0x080fe20000410000 */
[----:B------:R-:W-:Y:S01]  /*91b0*/  SHF.L.U32 R9, R13, 0x10, RZ ;  /* 0x000000100d097819 */ /* 0x000fe200000006ff */
[C---:B------:R-:W-:Y:S01]  /*91c0*/  IMAD.U32 R10, R12.reuse, 0x10000, RZ ;  /* 0x000100000c0a7824 */ /* 0x040fe200078e00ff */
[----:B------:R-:W-:Y:S01]  /*91d0*/  LOP3.LUT R12, R12, 0xffff0000, RZ, 0xc0, !PT ;  /* 0xffff00000c0c7812 */ /* 0x000fe200078ec0ff */
[----:B------:R-:W-:Y:S01]  /*91e0*/  FFMA.FTZ R16, R5, R16, R3 ;  /* 0x0000001005107223 */ /* 0x000fe20000010003 */
[----:B------:R-:W-:Y:S01]  /*91f0*/  LOP3.LUT R13, R13, 0xffff0000, RZ, 0xc0, !PT ;  /* 0xffff00000d0d7812 */ /* 0x000fe200078ec0ff */
[----:B------:R-:W-:-:S02]  /*9200*/  FFMA.FTZ R5, R7, R11, -R2 ;  /* 0x0000000b07057223 */ /* 0x000fc40000010802 */
[----:B------:R-:W-:Y:S02]  /*9210*/  FFMA.FTZ R11, R7, R19, R0 ;  /* 0x00000013070b7223 */ /* 0x000fe40000010000 */
[----:B------:R-:W-:Y:S02]  /*9220*/  FMUL.FTZ R3, R6, R10 ;  /* 0x0000000a06037220 */ /* 0x000fe40000410000 */
[----:B------:R-:W-:Y:S01]  /*9230*/  FMUL.FTZ R0, R8, R12 ;  /* 0x0000000c08007220 */ /* 0x000fe20000410000 */
[----:B------:R-:W-:Y:S01]  /*9240*/  F2FP.BF16.PACK_AB R11, R11, R5 ;  /* 0x000000050b0b723e */ /* 0x000fe200000010ff */
[----:B------:R-:W-:Y:S02]  /*9250*/  FMUL.FTZ R2, R6, R9 ;  /* 0x0000000906027220 */ /* 0x000fe40000410000 */
[----:B------:R-:W-:Y:S02]  /*9260*/  FMUL.FTZ R8, R8, R13 ;  /* 0x0000000d08087220 */ /* 0x000fe40000410000 */
[----:B------:R-:W-:-:S02]  /*9270*/  FFMA.FTZ R3, R14, R9, -R3 ;  /* 0x000000090e037223 */ /* 0x000fc40000010803 */
[----:B------:R-:W-:Y:S01]  /*9280*/  FFMA.FTZ R2, R14, R10, R2 ;  /* 0x0000000a0e027223 */ /* 0x000fe20000010002 */
[----:B------:R-:W-:Y:S01]  /*9290*/  F2FP.BF16.PACK_AB R10, R16, R17 ;  /* 0x00000011100a723e */ /* 0x000fe200000010ff */
[C---:B------:R-:W-:Y:S02]  /*92a0*/  FFMA.FTZ R0, R15.reuse, R13, -R0 ;  /* 0x0000000d0f007223 */ /* 0x040fe40000010800 */
[----:B------:R-:W-:Y:S01]  /*92b0*/  FFMA.FTZ R9, R15, R12, R8 ;  /* 0x0000000c0f097223 */ /* 0x000fe20000010008 */
[----:B------:R-:W-:-:S04]  /*92c0*/  F2FP.BF16.PACK_AB R8, R2, R3 ;  /* 0x000000030208723e */ /* 0x000fc800000010ff */
[----:B------:R-:W-:-:S05]  /*92d0*/  F2FP.BF16.PACK_AB R9, R9, R0 ;  /* 0x000000000909723e */ /* 0x000fca00000010ff */
[----:B------:R1:W-:Y:S02]  /*92e0*/  STS.128 [R28], R8 ;  /* 0x000000081c007388 */ /* 0x0003e40000000c00 */
.L_x_456:
[----:B------:R-:W-:Y:S05]  /*92f0*/  BSYNC B0 ;  /* 0x0000000000007941 */ /* 0x000fea0003800000 */
.L_x_455:
[----:B------:R-:W-:Y:S01]  /*9300*/  IADD3 R0, R18, 0x8, RZ ;  /* 0x0000000812007810 */ /* 0x000fe20007ffe0ff */
[----:B------:R-:W-:Y:S03]  /*9310*/  BSSY B0, `(.L_x_457) ;  /* 0x0000031000007945 */ /* 0x000fe60003800000 */
[----:B------:R-:W-:-:S13]  /*9320*/  ISETP.GE.AND P0, PT, R0, c[0x0][0x27c], PT ;  /* 0x00009f0000007a0c */ /* 0x000fda0003f06270 */
[----:B------:R-:W-:Y:S05]  /*9330*/  @P0 BRA `(.L_x_458) ;  /* 0x000002e000000947 */ /* 0x000fea0003800000 */
[----:B-1----:R-:W1:Y:S01]  /*9340*/  LDS.128 R8, [R29] ;  /* 0x000000001d087984 */ /* 0x002e620000000c00 */
        /* <DEDUP_REMOVED lines=45> */
.L_x_458:
[----:B------:R-:W-:Y:S05]  /*9620*/  BSYNC B0 ;  /* 0x0000000000007941 */ /* 0x000fea0003800000 */
.L_x_457:
[----:B------:R-:W-:Y:S01]  /*9630*/  IADD3 R0, R18, 0x10, RZ ;  /* 0x0000001012007810 */ /* 0x000fe20007ffe0ff */
[----:B------:R-:W-:Y:S03]  /*9640*/  BSSY B0, `(.L_x_459) ;  /* 0x0000031000007945 */ /* 0x000fe60003800000 */
[----:B------:R-:W-:-:S13]  /*9650*/  ISETP.GE.AND P0, PT, R0, c[0x0][0x27c], PT ;  /* 0x00009f0000007a0c */ /* 0x000fda0003f06270 */
[----:B------:R-:W-:Y:S05]  /*9660*/  @P0 BRA `(.L_x_460) ;  /* 0x000002e000000947 */ /* 0x000fea0003800000 */
[----:B-1----:R-:W1:Y:S01]  /*9670*/  LDS.128 R8, [R28+0x2000] ;  /* 0x002000001c087984 */ /* 0x002e620000000c00 */
        /* <DEDUP_REMOVED lines=44> */
[----:B------:R1:W-:Y:S02]  /*9940*/  STS.128 [R28+0x2000], R8 ;  /* 0x002000081c007388 */ /* 0x0003e40000000c00 */
.L_x_460:
[----:B------:R-:W-:Y:S05]  /*9950*/  BSYNC B0 ;  /* 0x0000000000007941 */ /* 0x000fea0003800000 */
.L_x_459:
        /* <DEDUP_REMOVED lines=50> */
.L_x_462:
[----:B------:R-:W-:Y:S05]  /*9c80*/  BSYNC B0 ;  /* 0x0000000000007941 */ /* 0x000fea0003800000 */
.L_x_461:
        /* <DEDUP_REMOVED lines=50> */
.L_x_464:
[----:B------:R-:W-:Y:S05]  /*9fb0*/  BSYNC B0 ;  /* 0x0000000000007941 */ /* 0x000fea0003800000 */
.L_x_463:
[----:B------:R-:W-:-:S04]  /*9fc0*/  IADD3 R0, R18, 0x28, RZ ;  /* 0x0000002812007810 */ /* 0x000fc80007ffe0ff */
        /* <DEDUP_REMOVED lines=48> */
.L_x_454:
[----:B------:R-:W-:Y:S05]  /*a2d0*/  BSYNC B1 ;  /* 0x0000000000017941 */ /* 0x000fea0003800000 */
.L_x_453:
[----:B------:R-:W-:-:S04]  /*a2e0*/  IADD3 R0, R56, 0x40, RZ ;  /* 0x0000004038007810 */ /* 0x000fc80007ffe0ff */
[----:B------:R-:W-:-:S13]  /*a2f0*/  ISETP.GE.AND P0, PT, R0, R40, PT ;  /* 0x000000280000720c */ /* 0x000fda0003f06270 */
[----:B------:R-:W-:Y:S05]  /*a300*/  @P0 BRA `(.L_x_465) ;  /* 0x00004f4000000947 */ /* 0x000fea0003800000 */
[----:B------:R-:W-:Y:S01]  /*a310*/  ISETP.GE.AND P0, PT, R18, c[0x0][0x27c], PT ;  /* 0x00009f0012007a0c */ /* 0x000fe20003f06270 */
[----:B------:R-:W-:-:S12]  /*a320*/  BSSY B0, `(.L_x_466) ;  /* 0x0000030000007945 */ /* 0x000fd80003800000 */
        /* <DEDUP_REMOVED lines=47> */
.L_x_467:
[----:B------:R-:W-:Y:S05]  /*a620*/  BSYNC B0 ;  /* 0x0000000000007941 */ /* 0x000fea0003800000 */
.L_x_466:
        /* <DEDUP_REMOVED lines=50> */
.L_x_469:
[----:B------:R-:W-:Y:S05]  /*a950*/  BSYNC B0 ;  /* 0x0000000000007941 */ /* 0x000fea0003800000 */
.L_x_468:
        /* <DEDUP_REMOVED lines=50> */
.L_x_471:
[----:B------:R-:W-:Y:S05]  /*ac80*/  BSYNC B0 ;  /* 0x0000000000007941 */ /* 0x000fea0003800000 */
.L_x_470:
        /* <DEDUP_REMOVED lines=50> */
.L_x_473:
[----:B------:R-:W-:Y:S05]  /*afb0*/  BSYNC B0 ;  /* 0x0000000000007941 */ /* 0x000fea0003800000 */
.L_x_472:
        /* <DEDUP_REMOVED lines=50> */
.L_x_475:
[----:B------:R-:W-:Y:S05]  /*b2e0*/  BSYNC B0 ;  /* 0x0000000000007941 */ /* 0x000fea0003800000 */
.L_x_474:
        /* <DEDUP_REMOVED lines=48> */
[----:B------:R1:W-:Y:S01]  /*b5f0*/  STS.128 [R29+0x5000], R8 ;  /* 0x005000081d007388 */ /* 0x0003e20000000c00 */
[----:B------:R-:W-:Y:S05]  /*b600*/  BRA `(.L_x_465) ;  /* 0x00003c4000007947 */ /* 0x000fea0003800000 */
.L_x_448:
[----:B------:R-:W-:Y:S01]  /*b610*/  @P5 IMAD.HI.U32 R2, R0, c[0x0][0x2c8], RZ ;  /* 0x0000b20000025a27 */ /* 0x000fe200078e00ff */
[----:B------:R-:W-:Y:S01]  /*b620*/  BSSY B0, `(.L_x_476) ;  /* 0x0000047000007945 */ /* 0x000fe20003800000 */
[----:B------:R-:W-:Y:S01]  /*b630*/  CS2R R82, SRZ ;  /* 0x0000000000527805 */ /* 0x000fe2000001ff00 */
[----:B------:R-:W-:Y:S01]  /*b640*/  CS2R R50, SRZ ;  /* 0x0000000000327805 */ /* 0x000fe2000001ff00 */
[----:B------:R-:W-:Y:S01]  /*b650*/  IMAD.MOV.U32 R6, RZ, RZ, R10 ;  /* 0x000000ffff067224 */ /* 0x000fe200078e000a */
        /* <DEDUP_REMOVED lines=17> */
[----:B------:R-:W-:Y:S01]  /*b770*/  IMAD.IADD R2, R7, 0x1, R2 ;  /* 0x0000000107027824 */ /* 0x000fe200078e0202 */
[----:B------:R-:W-:-:S04]  /*b780*/  CS2R R20, SRZ ;  /* 0x0000000000147805 */ /* 0x000fc8000001ff00 */
[----:B------:R-:W-:Y:S02]  /*b790*/  LEA.HI.X R14, R6, c[0x0][0x274], R2, 0x1, P0 ;  /* 0x00009d00060e7a11 */ /* 0x000fe400000f0c02 */
[----:B------:R-:W-:Y:S01]  /*b7a0*/  MOV R2, R8 ;  /* 0x0000000800027202 */ /* 0x000fe20000000f00 */
[----:B------:R1:W2:Y:S04]  /*b7b0*/  SHFL.IDX PT, R6, R15, RZ, 0x1e1f ;  /* 0x001e1fff0f067589 */ /* 0x0002a800000e0000 */
[C---:B------:R-:W-:Y:S01]  /*b7c0*/  IMAD.WIDE.U32 R2, R0.reuse, c[0x0][0x290], R2 ;  /* 0x0000a40000027a25 */ /* 0x040fe200078e0002 */
[----:B------:R1:W3:Y:S03]  /*b7d0*/  SHFL.IDX PT, R7, R14, RZ, 0x1e1f ;  /* 0x001e1fff0e077589 */ /* 0x0002e600000e0000 */
[----:B------:R-:W-:Y:S01]  /*b7e0*/  IMAD R0, R0, c[0x0][0x294], R5 ;  /* 0x0000a50000007a24 */ /* 0x000fe200078e0205 */
[----:B------:R-:W-:-:S04]  /*b7f0*/  LEA R13, P0, R2, c[0x0][0x288], 0x1 ;  /* 0x0000a200020d7a11 */ /* 0x000fc800078008ff */
[----:B------:R-:W-:-:S04]  /*b800*/  IADD3 R0, R3, R0, RZ ;  /* 0x0000000003007210 */ /* 0x000fc80007ffe0ff */
[----:B------:R-:W-:Y:S02]  /*b810*/  LEA.HI.X R12, R2, c[0x0][0x28c], R0, 0x1, P0 ;  /* 0x0000a300020c7a11 */ /* 0x000fe400000f0c00 */
[----:B------:R-:W-:Y:S01]  /*b820*/  ISETP.GE.AND P0, PT, R28, R40, PT ;  /* 0x000000281c00720c */ /* 0x000fe20003f06270 */
[----:B------:R1:W4:Y:S04]  /*b830*/  SHFL.IDX PT, R2, R13, RZ, 0x1e1f ;  /* 0x001e1fff0d027589 */ /* 0x00032800000e0000 */
[----:B------:R1:W1:Y:S08]  /*b840*/  SHFL.IDX PT, R3, R12, RZ, 0x1e1f ;  /* 0x001e1fff0c037589 */ /* 0x00027000000e0000 */
[----:B------:R-:W-:Y:S05]  /*b850*/  @P0 BRA `(.L_x_477) ;  /* 0x0000023000000947 */ /* 0x000fea0003800000 */
[C---:B--23--:R-:W-:Y:S01]  /*b860*/  ISETP.GE.AND P0, PT, R57.reuse, c[0x0][0x27c], PT ;  /* 0x00009f0039007a0c */ /* 0x04cfe20003f06270 */
[----:B------:R-:W-:Y:S01]  /*b870*/  CS2R R18, SRZ ;  /* 0x0000000000127805 */ /* 0x000fe2000001ff00 */
[----:B------:R-:W-:Y:S01]  /*b880*/  CS2R R16, SRZ ;  /* 0x0000000000107805 */ /* 0x000fe2000001ff00 */
[----:B------:R-:W-:Y:S01]  /*b890*/  CS2R R22, SRZ ;  /* 0x0000000000167805 */ /* 0x000fe2000001ff00 */
[----:B------:R-:W-:Y:S01]  /*b8a0*/  CS2R R20, SRZ ;  /* 0x0000000000147805 */ /* 0x000fe2000001ff00 */
[----:B------:R-:W-:-:S08]  /*b8b0*/  IADD3 R5, R57, 0x10, RZ ;  /* 0x0000001039057810 */ /* 0x000fd00007ffe0ff */
[----:B------:R-:W-:-:S04]  /*b8c0*/  @!P0 IMAD.WIDE R10, R57, 0x2, R6 ;  /* 0x00000002390a8825 */ /* 0x000fc800078e0206 */
[----:B-1--4-:R-:W-:Y:S01]  /*b8d0*/  @!P0 IMAD.WIDE R8, R57, 0x2, R2 ;  /* 0x0000000239088825 */ /* 0x012fe200078e0202 */
[----:B------:R1:W5:Y:S04]  /*b8e0*/  @!P0 LD.E.128 R16, [R10.64] ;  /* 0x0000000c0a108980 */ /* 0x000368000c101d00 */
[----:B------:R2:W5:Y:S01]  /*b8f0*/  @!P0 LD.E.128 R20, [R8.64] ;  /* 0x0000000c08148980 */ /* 0x000562000c101d00 */
[----:B------:R-:W-:Y:S01]  /*b900*/  ISETP.GE.AND P0, PT, R5, c[0x0][0x27c], PT ;  /* 0x00009f0005007a0c */ /* 0x000fe20003f06270 */
[----:B------:R-:W-:Y:S01]  /*b910*/  CS2R R34, SRZ ;  /* 0x0000000000227805 */ /* 0x000fe2000001ff00 */
[----:B------:R-:W-:Y:S01]  /*b920*/  CS2R R32, SRZ ;  /* 0x0000000000207805 */ /* 0x000fe2000001ff00 */
[----:B------:R-:W-:Y:S01]  /*b930*/  CS2R R38, SRZ ;  /* 0x0000000000267805 */ /* 0x000fe2000001ff00 */
[----:B------:R-:W-:-:S09]  /*b940*/  CS2R R36, SRZ ;  /* 0x0000000000247805 */ /* 0x000fd2000001ff00 */
[----:B------:R-:W-:-:S04]  /*b950*/  @!P0 SHF.R.S32.HI R0, RZ, 0x1f, R5 ;  /* 0x0000001fff008819 */ /* 0x000fc80000011405 */
[----:B------:R-:W-:-:S04]  /*b960*/  @!P0 LEA.HI R0, R0, R5, RZ, 0x3 ;  /* 0x0000000500008211 */ /* 0x000fc800078f18ff */
[----:B------:R-:W-:Y:S02]  /*b970*/  @!P0 LOP3.LUT R0, R0, 0xfffffff8, RZ, 0xc0, !PT ;  /* 0xfffffff800008812 */ /* 0x000fe400078ec0ff */
[----:B------:R-:W-:-:S03]  /*b980*/  IADD3 R5, R57, 0x20, RZ ;  /* 0x0000002039057810 */ /* 0x000fc60007ffe0ff */
[----:B-1----:R-:W-:-:S04]  /*b990*/  @!P0 IMAD.WIDE R10, R0, 0x2, R6 ;  /* 0x00000002000a8825 */ /* 0x002fc800078e0206 */
[----:B--2---:R-:W-:Y:S01]  /*b9a0*/  @!P0 IMAD.WIDE R8, R0, 0x2, R2 ;  /* 0x0000000200088825 */ /* 0x004fe200078e0202 */
        /* <DEDUP_REMOVED lines=9> */
[----:B------:R-:W-:-:S05]  /*ba40*/  @!P0 LOP3.LUT R0, R0, 0xfffffff8, RZ, 0xc0, !PT ;  /* 0xfffffff800008812 */ /* 0x000fca00078ec0ff */
[----:B------:R-:W-:-:S04]  /*ba50*/  @!P0 IMAD.WIDE R6, R0, 0x2, R6 ;  /* 0x0000000200068825 */ /* 0x000fc800078e0206 */
[----:B------:R-:W-:Y:S01]  /*ba60*/  @!P0 IMAD.WIDE R2, R0, 0x2, R2 ;  /* 0x0000000200028825 */ /* 0x000fe200078e0202 */
[----:B------:R1:W5:Y:S04]  /*ba70*/  @!P0 LD.E.128 R48, [R6.64] ;  /* 0x0000000c06308980 */ /* 0x000368000c101d00 */
[----:B------:R1:W5:Y:S02]  /*ba80*/  @!P0 LD.E.128 R52, [R2.64] ;  /* 0x0000000c02348980 */ /* 0x000364000c101d00 */
.L_x_477:
[----:B--23--:R-:W-:Y:S05]  /*ba90*/  BSYNC B0 ;  /* 0x0000000000007941 */ /* 0x00cfea0003800000 */
.L_x_476:
[----:B-1--45:R-:W-:Y:S01]  /*baa0*/  IMAD.MOV.U32 R2, RZ, RZ, R50 ;  /* 0x000000ffff027224 */ /* 0x032fe200078e0032 */
[----:B------:R1:W2:Y:S01]  /*bab0*/  SHFL.IDX PT, R9, R14, 0x1, 0x1e1f ;  /* 0x003e1f000e097f89 */ /* 0x0002a200000e0000 */
[----:B------:R-:W-:Y:S01]  /*bac0*/  IMAD.MOV.U32 R0, RZ, RZ, R51 ;  /* 0x000000ffff007224 */ /* 0x000fe200078e0033 */
[----:B------:R-:W-:Y:S01]  /*bad0*/  BSSY B0, `(.L_x_478) ;  /* 0x0000057000007945 */ /* 0x000fe20003800000 */
[----:B------:R-:W-:Y:S01]  /*bae0*/  IMAD.MOV.U32 R5, RZ, RZ, R48 ;  /* 0x000000ffff057224 */ /* 0x000fe200078e0030 */
[----:B------:R1:W3:Y:S01]  /*baf0*/  SHFL.IDX PT, R8, R15, 0x1, 0x1e1f ;  /* 0x003e1f000f087f89 */ /* 0x0002e200000e0000 */
[----:B------:R-:W-:Y:S01]  /*bb00*/  IMAD.MOV.U32 R3, RZ, RZ, R49 ;  /* 0x000000ffff037224 */ /* 0x000fe200078e0031 */
[----:B------:R-:W-:Y:S01]  /*bb10*/  PRMT R88, R0, 0x5410, R2 ;  /* 0x0000541000587816 */ /* 0x000fe20000000002 */
[----:B------:R-:W-:Y:S01]  /*bb20*/  IMAD.MOV.U32 R0, RZ, RZ, R35 ;  /* 0x000000ffff007224 */ /* 0x000fe200078e0023 */
[----:B------:R-:W-:Y:S01]  /*bb30*/  MOV R2, R34 ;  /* 0x0000002200027202 */ /* 0x000fe20000000f00 */
[----:B------:R1:W4:Y:S01]  /*bb40*/  SHFL.IDX PT, R11, R12, 0x1, 0x1e1f ;  /* 0x003e1f000c0b7f89 */ /* 0x00032200000e0000 */
[----:B------:R-:W-:Y:S01]  /*bb50*/  PRMT R87, R3, 0x5410, R5 ;  /* 0x0000541003577816 */ /* 0x000fe20000000005 */
[----:B------:R-:W-:Y:S01]  /*bb60*/  IMAD.MOV.U32 R5, RZ, RZ, R32 ;  /* 0x000000ffff057224 */ /* 0x000fe200078e0020 */
[----:B------:R-:W-:Y:S01]  /*bb70*/  PRMT R84, R0, 0x5410, R2 ;  /* 0x0000541000547816 */ /* 0x000fe20000000002 */
[----:B------:R-:W-:Y:S01]  /*bb80*/  IMAD.MOV.U32 R0, RZ, RZ, R19 ;  /* 0x000000ffff007224 */ /* 0x000fe200078e0013 */
[----:B------:R-:W-:Y:S01]  /*bb90*/  MOV R2, R18 ;  /* 0x0000001200027202 */ /* 0x000fe20000000f00 */
[----:B------:R-:W-:Y:S01]  /*bba0*/  IMAD.MOV.U32 R3, RZ, RZ, R33 ;  /* 0x000000ffff037224 */ /* 0x000fe200078e0021 */
[----:B------:R1:W1:Y:S01]  /*bbb0*/  SHFL.IDX PT, R10, R13, 0x1, 0x1e1f ;  /* 0x003e1f000d0a7f89 */ /* 0x00026200000e0000 */
        /* <DEDUP_REMOVED lines=37> */
[----:B-1234-:R-:W-:Y:S01]  /*be10*/  ISETP.GE.AND P0, PT, R57, c[0x0][0x27c], PT ;  /* 0x00009f0039007a0c */ /* 0x01efe20003f06270 */
[----:B------:R-:W-:Y:S01]  /*be20*/  CS2R R66, SRZ ;  /* 0x0000000000427805 */ /* 0x000fe2000001ff00 */
[----:B------:R-:W-:Y:S01]  /*be30*/  CS2R R64, SRZ ;  /* 0x0000000000407805 */ /* 0x000fe2000001ff00 */
[----:B------:R-:W-:Y:S01]  /*be40*/  CS2R R62, SRZ ;  /* 0x00000000003e7805 */ /* 0x000fe2000001ff00 */
[----:B------:R-:W-:-:S09]  /*be50*/  CS2R R60, SRZ ;  /* 0x00000000003c7805 */ /* 0x000fd2000001ff00 */
[----:B------:R-:W-:-:S04]  /*be60*/  @!P0 IMAD.WIDE R2, R57, 0x2, R10 ;  /* 0x0000000239028825 */ /* 0x000fc800078e020a */
[C---:B------:R-:W-:Y:S01]  /*be70*/  @!P0 IMAD.WIDE R6, R57.reuse, 0x2, R8 ;  /* 0x0000000239068825 */ /* 0x040fe200078e0208 */
[----:B------:R1:W5:Y:S04]  /*be80*/  @!P0 LD.E.128 R64, [R2.64] ;  /* 0x0000000c02408980 */ /* 0x000368000c101d00 */
[----:B------:R2:W5:Y:S01]  /*be90*/  @!P0 LD.E.128 R60, [R6.64] ;  /* 0x0000000c063c8980 */ /* 0x000562000c101d00 */
[----:B-1----:R-:W-:-:S04]  /*bea0*/  IADD3 R2, R57, 0x10, RZ ;  /* 0x0000001039027810 */ /* 0x002fc80007ffe0ff */
[----:B------:R-:W-:Y:S01]  /*beb0*/  ISETP.GE.AND P0, PT, R2, c[0x0][0x27c], PT ;  /* 0x00009f0002007a0c */ /* 0x000fe20003f06270 */
[----:B------:R-:W-:-:S12]  /*bec0*/  CS2R R74, SRZ ;  /* 0x00000000004a7805 */ /* 0x000fd8000001ff00 */
[----:B------:R-:W-:-:S04]  /*bed0*/  @!P0 SHF.R.S32.HI R0, RZ, 0x1f, R2 ;  /* 0x0000001fff008819 */ /* 0x000fc80000011402 */
[----:B------:R-:W-:-:S04]  /*bee0*/  @!P0 LEA.HI R0, R0, R2, RZ, 0x3 ;  /* 0x0000000200008211 */ /* 0x000fc800078f18ff */
[----:B------:R-:W-:Y:S01]  /*bef0*/  @!P0 LOP3.LUT R0, R0, 0xfffffff8, RZ, 0xc0, !PT ;  /* 0xfffffff800008812 */ /* 0x000fe200078ec0ff */
[----:B------:R-:W-:Y:S01]  /*bf00*/  CS2R R72, SRZ ;  /* 0x0000000000487805 */ /* 0x000fe2000001ff00 */
[----:B------:R-:W-:-:S03]  /*bf10*/  CS2R R70, SRZ ;  /* 0x0000000000467805 */ /* 0x000fc6000001ff00 */
[----:B------:R-:W-:Y:S01]  /*bf20*/  @!P0 IMAD.WIDE R2, R0, 0x2, R10 ;  /* 0x0000000200028825 */ /* 0x000fe200078e020a */
[----:B------:R-:W-:-:S03]  /*bf30*/  CS2R R68, SRZ ;  /* 0x0000000000447805 */ /* 0x000fc6000001ff00 */
[----:B--2---:R-:W-:Y:S01]  /*bf40*/  @!P0 IMAD.WIDE R6, R0, 0x2, R8 ;  /* 0x0000000200068825 */ /* 0x004fe200078e0208 */
        /* <DEDUP_REMOVED lines=9> */
[----:B------:R-:W-:Y:S01]  /*bfe0*/  CS2R R78, SRZ ;  /* 0x00000000004e7805 */ /* 0x000fe2000001ff00 */
[----:B------:R-:W-:Y:S02]  /*bff0*/  CS2R R76, SRZ ;  /* 0x00000000004c7805 */ /* 0x000fe4000001ff00 */
[----:B--2---:R-:W-:-:S04]  /*c000*/  @!P0 IMAD.WIDE R6, R0, 0x2, R8 ;  /* 0x0000000200068825 */ /* 0x004fc800078e0208 */
[----:B------:R-:W-:Y:S01]  /*c010*/  @!P0 IMAD.WIDE R2, R0, 0x2, R10 ;  /* 0x0000000200028825 */ /* 0x000fe200078e020a */
[----:B------:R1:W5:Y:S04]  /*c020*/  @!P0 LD.E.128 R80, [R6.64] ;  /* 0x0000000c06508980 */ /* 0x000368000c101d00 */
[----:B------:R1:W5:Y:S02]  /*c030*/  @!P0 LD.E.128 R76, [R2.64] ;  /* 0x0000000c024c8980 */ /* 0x000364000c101d00 */
.L_x_479:
[----:B-1234-:R-:W-:Y:S05]  /*c040*/  BSYNC B0 ;  /* 0x0000000000007941 */ /* 0x01efea0003800000 */
.L_x_478:
[----:B-----5:R-:W-:Y:S01]  /*c050*/  IMAD.MOV.U32 R0, RZ, RZ, R80 ;  /* 0x000000ffff007224 */ /* 0x020fe200078e0050 */
[----:B------:R-:W-:-:S04]  /*c060*/  DEPBAR.LE SB0, 0x1 ;  /* 0x000080400000791a */ /* 0x000fc80000000000 */
[----:B------:R-:W-:Y:S01]  /*c070*/  IMAD.MOV.U32 R5, RZ, RZ, R81 ;  /* 0x000000ffff057224 */ /* 0x000fe200078e0051 */
[----:B------:R-:W-:Y:S01]  /*c080*/  PRMT R101, R101, 0x5410, R0 ;  /* 0x0000541065657816 */ /* 0x000fe20000000000 */
[----:B------:R-:W-:Y:S01]  /*c090*/  IMAD.MOV.U32 R3, RZ, RZ, R82 ;  /* 0x000000ffff037224 */ /* 0x000fe200078e0052 */
[----:B------:R-:W-:Y:S01]  /*c0a0*/  MOV R0, R68 ;  /* 0x0000004400007202 */ /* 0x000fe20000000f00 */
        /* <DEDUP_REMOVED lines=11> */
[----:B------:R-:W-:Y:S01]  /*c160*/  MOV R5, R61 ;  /* 0x0000003d00057202 */ /* 0x000fe20000000f00 */
[----:B------:R-:W-:Y:S01]  /*c170*/  BSSY B1, `(.L_x_480) ;  /* 0x0000190000017945 */ /* 0x000fe20003800000 */
[----:B------:R-:W-:Y:S01]  /*c180*/  PRMT R97, R2, 0x5410, R3 ;  /* 0x0000541002617816 */ /* 0x000fe20000000003 */
[----:B------:R-:W-:Y:S01]  /*c190*/  IMAD.MOV.U32 R3, RZ, RZ, R62 ;  /* 0x000000ffff037224 */ /* 0x000fe200078e003e */
[----:B------:R-:W-:Y:S01]  /*c1a0*/  PRMT R92, R5, 0x7610, R92 ;  /* 0x00007610055c7816 */ /* 0x000fe2000000005c */
[----:B------:R-:W-:Y:S01]  /*c1b0*/  IMAD.MOV.U32 R2, RZ, RZ, R63 ;  /* 0x000000ffff027224 */ /* 0x000fe200078e003f */
[----:B------:R-:W-:Y:S01]  /*c1c0*/  PRMT R99, R99, 0x5410, R0 ;  /* 0x0000541063637816 */ /* 0x000fe20000000000 */
[----:B------:R-:W-:-:S02]  /*c1d0*/  IMAD.MOV.U32 R5, RZ, RZ, R77 ;  /* 0x000000ffff057224 */ /* 0x000fc400078e004d */
[----:B------:R-:W-:Y:S01]  /*c1e0*/  IMAD.MOV.U32 R0, RZ, RZ, R72 ;  /* 0x000000ffff007224 */ /* 0x000fe200078e0048 */
[----:B------:R-:W-:Y:S01]  /*c1f0*/  PRMT R93, R2, 0x5410, R3 ;  /* 0x00005410025d7816 */ /* 0x000fe20000000003 */
[----:B------:R-:W-:Y:S01]  /*c200*/  IMAD.MOV.U32 R3, RZ, RZ, R78 ;  /* 0x000000ffff037224 */ /* 0x000fe200078e004e */
[----:B------:R-:W-:Y:S01]  /*c210*/  PRMT R99, R5, 0x7610, R99 ;  /* 0x0000761005637816 */ /* 0x000fe20000000063 */
[----:B------:R-:W-:Y:S01]  /*c220*/  IMAD.MOV.U32 R2, RZ, RZ, R79 ;  /* 0x000000ffff027224 */ /* 0x000fe200078e004f */
[----:B------:R-:W-:Y:S02]  /*c230*/  IADD3 R5, -R196, R40, RZ ;  /* 0x00000028c4057210 */ /* 0x000fe40007ffe1ff */
[----:B------:R-:W-:Y:S01]  /*c240*/  PRMT R94, R94, 0x5410, R0 ;  /* 0x000054105e5e7816 */ /* 0x000fe20000000000 */
[----:B------:R-:W-:Y:S01]  /*c250*/  IMAD.MOV.U32 R0, RZ, RZ, R66 ;  /* 0x000000ffff007224 */ /* 0x000fe200078e0042 */
[----:B------:R-:W-:Y:S02]  /*c260*/  IMNMX R46, R5, 0x80, PT ;  /* 0x00000080052e7817 */ /* 0x000fe40003800200 */
[----:B------:R-:W-:Y:S01]  /*c270*/  PRMT R100, R2, 0x5410, R3 ;  /* 0x0000541002647816 */ /* 0x000fe20000000003 */
[----:B------:R-:W-:Y:S01]  /*c280*/  IMAD.MOV.U32 R2, RZ, RZ, R75 ;  /* 0x000000ffff027224 */ /* 0x000fe200078e004b */
[----:B------:R-:W-:Y:S01]  /*c290*/  MOV R3, R74 ;  /* 0x0000004a00037202 */ /* 0x000fe20000000f00 */
[----:B------:R-:W-:Y:S01]  /*c2a0*/  BAR.SYNC.DEFER_BLOCKING 0x0 ;  /* 0x0000000000007b1d */ /* 0x000fe20000010000 */
[----:B------:R-:W-:-:S02]  /*c2b0*/  ISETP.GE.AND P0, PT, R56, R46, PT ;  /* 0x0000002e3800720c */ /* 0x000fc40003f06270 */
[----:B------:R-:W-:Y:S01]  /*c2c0*/  PRMT R95, R2, 0x5410, R3 ;  /* 0x00005410025f7816 */ /* 0x000fe20000000003 */
[----:B------:R-:W-:Y:S01]  /*c2d0*/  IMAD.MOV.U32 R2, RZ, RZ, R73 ;  /* 0x000000ffff027224 */ /* 0x000fe200078e0049 */
[----:B------:R-:W-:Y:S01]  /*c2e0*/  PRMT R91, R91, 0x5410, R0 ;  /* 0x000054105b5b7816 */ /* 0x000fe20000000000 */
[----:B------:R-:W-:Y:S02]  /*c2f0*/  IMAD.MOV.U32 R3, RZ, RZ, R67 ;  /* 0x000000ffff037224 */ /* 0x000fe400078e0043 */
[----:B------:R-:W-:Y:S01]  /*c300*/  IMAD.MOV.U32 R0, RZ, RZ, R65 ;  /* 0x000000ffff007224 */ /* 0x000fe200078e0041 */
[----:B------:R-:W-:Y:S01]  /*c310*/  PRMT R94, R2, 0x7610, R94 ;  /* 0x00007610025e7816 */ /* 0x000fe2000000005e */
[----:B------:R-:W-:Y:S01]  /*c320*/  IMAD.MOV.U32 R2, RZ, RZ, R64 ;  /* 0x000000ffff027224 */ /* 0x000fe200078e0040 */
[----:B------:R-:W-:-:S04]  /*c330*/  PRMT R91, R3, 0x7610, R91 ;  /* 0x00007610035b7816 */ /* 0x000fc8000000005b */
[----:B------:R-:W-:Y:S01]  /*c340*/  PRMT R90, R0, 0x5410, R2 ;  /* 0x00005410005a7816 */ /* 0x000fe20000000002 */
[----:B------:R-:W-:Y:S05]  /*c350*/  @P0 BRA `(.L_x_481) ;  /* 0x0000171000000947 */ /* 0x000fea0003800000 */
[----:B------:R-:W-:Y:S01]  /*c360*/  ISETP.GE.AND P0, PT, R57, c[0x0][0x27c], PT ;  /* 0x00009f0039007a0c */ /* 0x000fe20003f06270 */
[----:B------:R-:W-:-:S12]  /*c370*/  BSSY B0, `(.L_x_482) ;  /* 0x0000075000007945 */ /* 0x000fd80003800000 */
[----:B------:R-:W-:Y:S05]  /*c380*/  @P0 BRA `(.L_x_483) ;  /* 0x0000073000000947 */ /* 0x000fea0003800000 */
[----:B------:R-:W-:Y:S01]  /*c390*/  IMAD.MOV.U32 R3, RZ, RZ, c[0x0][0x27c] ;  /* 0x00009f00ff037624 */ /* 0x000fe200078e00ff */
[----:B------:R-:W-:Y:S01]  /*c3a0*/  LEA.HI R2, R56, R56, RZ, 0x1 ;  /* 0x0000003838027211 */ /* 0x000fe200078f08ff */
[----:B------:R-:W-:-:S03]  /*c3b0*/  IMAD.SHL.U32 R0, R112, 0x40, RZ ;  /* 0x0000004070007824 */ /* 0x000fc600078e00ff */
[----:B------:R-:W-:Y:S02]  /*c3c0*/  LOP3.LUT R2, R2, 0x7fffffe, RZ, 0xc0, !PT ;  /* 0x07fffffe02027812 */ /* 0x000fe400078ec0ff */
[----:B------:R-:W-:Y:S02]  /*c3d0*/  LEA.HI R3, R3, R45, RZ, 0x1d ;  /* 0x0000002d03037211 */ /* 0x000fe400078fe8ff */
[----:B------:R-:W-:Y:S01]  /*c3e0*/  LOP3.LUT R0, R0, 0xc0, RZ, 0xc0, !PT ;  /* 0x000000c000007812 */ /* 0x000fe200078ec0ff */
[----:B------:R-:W-:Y:S01]  /*c3f0*/  IMAD.IADD R2, R56, 0x1, -R2 ;  /* 0x0000000138027824 */ /* 0x000fe200078e0a02 */
[----:B------:R-:W-:Y:S02]  /*c400*/  SHF.R.S32.HI R6, RZ, 0x1f, R3 ;  /* 0x0000001fff067819 */ /* 0x000fe40000011403 */
[----:B------:R-:W-:Y:S01]  /*c410*/  LOP3.LUT R5, R0, 0x18, R57, 0xf8, !PT ;  /* 0x0000001800057812 */ /* 0x000fe200078ef839 */
[----:B------:R-:W-:Y:S01]  /*c420*/  IMAD R2, R89, 0x8, R2 ;  /* 0x0000000859027824 */ /* 0x000fe200078e0202 */
[----:B------:R-:W-:-:S02]  /*c430*/  SHF.R.U32.HI R8, RZ, 0x3, R0 ;  /* 0x00000003ff087819 */ /* 0x000fc40000011600 */
[----:B------:R-:W-:Y:S01]  /*c440*/  LEA.HI R6, R6, R3, RZ, 0x2 ;  /* 0x0000000306067211 */ /* 0x000fe200078f10ff */
[----:B------:R-:W-:Y:S01]  /*c450*/  IMAD.SHL.U32 R3, R3, 0x8, RZ ;  /* 0x0000000803037824 */ /* 0x000fe200078e00ff */
[-C--:B------:R-:W-:Y:S01]  /*c460*/  LOP3.LUT R7, R5, R8.reuse, RZ, 0x3c, !PT ;  /* 0x0000000805077212 */ /* 0x080fe200078e3cff */
[----:B------:R-:W-:Y:S01]  /*c470*/  IMAD.SHL.U32 R5, R2, 0x20, RZ ;  /* 0x0000002002057824 */ /* 0x000fe200078e00ff */
[----:B------:R-:W-:Y:S02]  /*c480*/  SHF.L.U32 R2, R6, 0xa, RZ ;  /* 0x0000000a06027819 */ /* 0x000fe400000006ff */
[----:B------:R-:W-:Y:S01]  /*c490*/  LOP3.LUT R0, R0, 0x18, R3, 0xf8, !PT ;  /* 0x0000001800007812 */ /* 0x000fe200078ef803 */
[----:B------:R-:W-:Y:S01]  /*c4a0*/  IMAD.IADD R3, R5, 0x1, R7 ;  /* 0x0000000105037824 */ /* 0x000fe200078e0207 */
[----:B------:R-:W-:Y:S02]  /*c4b0*/  LOP3.LUT R2, R2, 0x7ffff000, RZ, 0xc0, !PT ;  /* 0x7ffff00002027812 */ /* 0x000fe400078ec0ff */
[----:B------:R-:W-:Y:S01]  /*c4c0*/  LOP3.LUT R0, R0, R8, RZ, 0x3c, !PT ;  /* 0x0000000800007212 */ /* 0x000fe200078e3cff */
[----:B------:R-:W-:Y:S01]  /*c4d0*/  IMAD.SHL.U32 R43, R3, 0x2, RZ ;  /* 0x00000002032b7824 */ /* 0x000fe200078e00ff */
[----:B------:R-:W-:-:S02]  /*c4e0*/  SHF.R.U64 R3, R18, 0x10, R19 ;  /* 0x0000001012037819 */ /* 0x000fc40000001213 */
[----:B------:R-:W-:Y:S02]  /*c4f0*/  IADD3 R0, R0, R2, R5 ;  /* 0x0000000200007210 */ /* 0x000fe40007ffe005 */
[----:B------:R-:W1:Y:S01]  /*c500*/  LDS.128 R12, [R43+0x6080] ;  /* 0x006080002b0c7984 */ /* 0x000e620000000c00 */
[--C-:B------:R-:W-:Y:S02]  /*c510*/  SHF.R.U32.HI R2, RZ, 0x10, R17.reuse ;  /* 0x00000010ff027819 */ /* 0x100fe40000011611 */
[----:B------:R-:W-:Y:S01]  /*c520*/  IMAD.SHL.U32 R41, R0, 0x2, RZ ;  /* 0x0000000200297824 */ /* 0x000fe200078e00ff */
[----:B------:R-:W-:Y:S02]  /*c530*/  SHF.R.U64 R0, R16, 0x10, R17 ;  /* 0x0000001010007819 */ /* 0x000fe40000001211 */
[----:B------:R-:W-:Y:S02]  /*c540*/  SHF.R.U32.HI R5, RZ, 0x10, R19 ;  /* 0x00000010ff057819 */ /* 0x000fe40000011613 */
[----:B------:R-:W2:Y:S01]  /*c550*/  LDS.128 R8, [R41+0x6080] ;  /* 0x0060800029087984 */ /* 0x000ea20000000c00 */
[----:B------:R-:W-:-:S02]  /*c560*/  SHF.R.U64 R6, R20, 0x10, R21 ;  /* 0x0000001014067819 */ /* 0x000fc40000001215 */
[----:B------:R-:W-:Y:S02]  /*c570*/  SHF.R.U32.HI R7, RZ, 0x10, R21 ;  /* 0x00000010ff077819 */ /* 0x000fe40000011615 */
[C---:B------:R-:W-:Y:S02]  /*c580*/  PRMT R18, R25.reuse, 0x5432, R0 ;  /* 0x0000543219127816 */ /* 0x040fe40000000000 */
[----:B------:R-:W-:Y:S02]  /*c590*/  PRMT R21, R25, 0x5410, R2 ;  /* 0x0000541019157816 */ /* 0x000fe40000000002 */
[C---:B------:R-:W-:Y:S02]  /*c5a0*/  PRMT R25, R26.reuse, 0x5432, R3 ;  /* 0x000054321a197816 */ /* 0x040fe40000000003 */
[----:B------:R-:W-:Y:S02]  /*c5b0*/  PRMT R26, R26, 0x5410, R5 ;  /* 0x000054101a1a7816 */ /* 0x000fe40000000005 */
[----:B------:R-:W-:-:S02]  /*c5c0*/  PRMT R5, R24, 0x5432, R6 ;  /* 0x0000543218057816 */ /* 0x000fc40000000006 */
[--C-:B------:R-:W-:Y:S02]  /*c5d0*/  SHF.R.U32.HI R17, RZ, 0x10, R23.reuse ;  /* 0x00000010ff117819 */ /* 0x100fe40000011617 */
[----:B------:R-:W-:Y:S01]  /*c5e0*/  SHF.R.U64 R16, R22, 0x10, R23 ;  /* 0x0000001016107819 */ /* 0x000fe20000001217 */
[----:B------:R-:W-:Y:S01]  /*c5f0*/  IMAD.U32 R30, R5, 0x10000, RZ ;  /* 0x00010000051e7824 */ /* 0x000fe200078e00ff */
[----:B------:R-:W-:Y:S02]  /*c600*/  PRMT R19, R24, 0x5410, R7 ;  /* 0x0000541018137816 */ /* 0x000fe40000000007 */
[C---:B------:R-:W-:Y:S02]  /*c610*/  PRMT R23, R27.reuse, 0x5410, R17 ;  /* 0x000054101b177816 */ /* 0x040fe40000000011 */
[----:B------:R-:W-:Y:S02]  /*c620*/  PRMT R24, R27, 0x5432, R16 ;  /* 0x000054321b187816 */ /* 0x000fe40000000010 */
[----:B------:R-:W-:-:S02]  /*c630*/  SHF.L.U32 R29, R18, 0x10, RZ ;  /* 0x00000010121d7819 */ /* 0x000fc400000006ff */
[----:B------:R-:W-:Y:S01]  /*c640*/  LOP3.LUT R44, R5, 0xffff0000, RZ, 0xc0, !PT ;  /* 0xffff0000052c7812 */ /* 0x000fe200078ec0ff */
[----:B------:R-:W-:Y:S02]  /*c650*/  IMAD.U32 R5, R21, 0x10000, RZ ;  /* 0x0001000015057824 */ /* 0x000fe400078e00ff */
[C---:B-1----:R-:W-:Y:S01]  /*c660*/  IMAD.U32 R17, R13.reuse, 0x10000, RZ ;  /* 0x000100000d117824 */ /* 0x042fe200078e00ff */
[----:B------:R-:W-:Y:S01]  /*c670*/  LOP3.LUT R20, R13, 0xffff0000, RZ, 0xc0, !PT ;  /* 0xffff00000d147812 */ /* 0x000fe200078ec0ff */
[----:B------:R-:W-:Y:S01]  /*c680*/  IMAD.U32 R16, R12, 0x10000, RZ ;  /* 0x000100000c107824 */ /* 0x000fe200078e00ff */
[C---:B------:R-:W-:Y:S01]  /*c690*/  SHF.L.U32 R13, R15.reuse, 0x10, RZ ;  /* 0x000000100f0d7819 */ /* 0x040fe200000006ff */
[----:B------:R-:W-:Y:S01]  /*c6a0*/  IMAD.U32 R22, R14, 0x10000, RZ ;  /* 0x000100000e167824 */ /* 0x000fe200078e00ff */
[----:B------:R-:W-:Y:S02]  /*c6b0*/  LOP3.LUT R27, R15, 0xffff0000, RZ, 0xc0, !PT ;  /* 0xffff00000f1b7812 */ /* 0x000fe400078ec0ff */
[----:B------:R-:W-:Y:S01]  /*c6c0*/  LOP3.LUT R12, R12, 0xffff0000, RZ, 0xc0, !PT ;  /* 0xffff00000c0c7812 */ /* 0x000fe200078ec0ff */
[C---:B--2---:R-:W-:Y:S01]  /*c6d0*/  IMAD.U32 R2, R8.reuse, 0x10000, RZ ;  /* 0x0001000008027824 */ /* 0x044fe200078e00ff */
[----:B------:R-:W-:Y:S01]  /*c6e0*/  LOP3.LUT R3, R8, 0xffff0000, RZ, 0xc0, !PT ;  /* 0xffff000008037812 */ /* 0x000fe200078ec0ff */
[C---:B------:R-:W-:Y:S01]  /*c6f0*/  IMAD.U32 R6, R9.reuse, 0x10000, RZ ;  /* 0x0001000009067824 */ /* 0x040fe200078e00ff */
[----:B------:R-:W-:Y:S01]  /*c700*/  LOP3.LUT R8, R9, 0xffff0000, RZ, 0xc0, !PT ;  /* 0xffff000009087812 */ /* 0x000fe200078ec0ff */
[----:B------:R-:W-:Y:S01]  /*c710*/  FMUL.FTZ R0, R2, R30 ;  /* 0x0000001e02007220 */ /* 0x000fe20000410000 */
[C---:B------:R-:W-:Y:S01]  /*c720*/  LOP3.LUT R15, R10.reuse, 0xffff0000, RZ, 0xc0, !PT ;  /* 0xffff00000a0f7812 */ /* 0x040fe200078ec0ff */
[----:B------:R-:W-:Y:S01]  /*c730*/  IMAD.U32 R9, R10, 0x10000, RZ ;  /* 0x000100000a097824 */ /* 0x000fe200078e00ff */
[----:B------:R-:W-:Y:S01]  /*c740*/  LOP3.LUT R10, R18, 0xffff0000, RZ, 0xc0, !PT ;  /* 0xffff0000120a7812 */ /* 0x000fe200078ec0ff */
[----:B------:R-:W-:Y:S01]  /*c750*/  FFMA.FTZ R42, R16, R29, -R0 ;  /* 0x0000001d102a7223 */ /* 0x000fe20000010800 */
[----:B------:R-:W-:Y:S01]  /*c760*/  LOP3.LUT R28, R14, 0xffff0000, RZ, 0xc0, !PT ;  /* 0xffff00000e1c7812 */ /* 0x000fe200078ec0ff */
[----:B------:R-:W-:Y:S01]  /*c770*/  FMUL.FTZ R0, R3, R44 ;  /* 0x0000002c03007220 */ /* 0x000fe20000410000 */
[C---:B------:R-:W-:Y:S01]  /*c780*/  LOP3.LUT R14, R11.reuse, 0xffff0000, RZ, 0xc0, !PT ;  /* 0xffff00000b0e7812 */ /* 0x040fe200078ec0ff */
[----:B------:R-:W-:-:S02]  /*c790*/  IMAD.U32 R7, R11, 0x10000, RZ ;  /* 0x000100000b077824 */ /* 0x000fc400078e00ff */
[----:B------:R-:W-:Y:S02]  /*c7a0*/  FMUL.FTZ R2, R2, R29 ;  /* 0x0000001d02027220 */ /* 0x000fe40000410000 */
[----:B------:R-:W-:Y:S02]  /*c7b0*/  IMAD.U32 R11, R19, 0x10000, RZ ;  /* 0x00010000130b7824 */ /* 0x000fe400078e00ff */
[-C--:B------:R-:W-:Y:S02]  /*c7c0*/  FMUL.FTZ R3, R3, R10.reuse ;  /* 0x0000000a03037220 */ /* 0x080fe40000410000 */
[----:B------:R-:W-:Y:S01]  /*c7d0*/  FFMA.FTZ R31, R12, R10, -R0 ;  /* 0x0000000a0c1f7223 */ /* 0x000fe20000010800 */
[----:B------:R-:W-:Y:S01]  /*c7e0*/  LOP3.LUT R10, R21, 0xffff0000, RZ, 0xc0, !PT ;  /* 0xffff0000150a7812 */ /* 0x000fe200078ec0ff */
[----:B------:R-:W-:Y:S01]  /*c7f0*/  FFMA.FTZ R40, R16, R30, R2 ;  /* 0x0000001e10287223 */ /* 0x000fe20000010002 */
[----:B------:R-:W-:Y:S01]  /*c800*/  SHF.L.U32 R16, R23, 0x10, RZ ;  /* 0x0000001017107819 */ /* 0x000fe200000006ff */
[----:B------:R-:W-:-:S02]  /*c810*/  FMUL.FTZ R0, R6, R5 ;  /* 0x0000000506007220 */ /* 0x000fc40000410000 */
[-C--:B------:R-:W-:Y:S02]  /*c820*/  FMUL.FTZ R2, R6, R11.reuse ;  /* 0x0000000b06027220 */ /* 0x080fe40000410000 */
[----:B------:R-:W-:Y:S01]  /*c830*/  FFMA.FTZ R30, R12, R44, R3 ;  /* 0x0000002c0c1e7223 */ /* 0x000fe20000010003 */
[----:B------:R-:W-:Y:S01]  /*c840*/  LOP3.LUT R12, R24, 0xffff0000, RZ, 0xc0, !PT ;  /* 0xffff0000180c7812 */ /* 0x000fe200078ec0ff */
[----:B------:R-:W-:Y:S02]  /*c850*/  IMAD.U32 R3, R26, 0x10000, RZ ;  /* 0x000100001a037824 */ /* 0x000fe400078e00ff */
[----:B------:R-:W-:Y:S01]  /*c860*/  FFMA.FTZ R18, R17, R11, R0 ;  /* 0x0000000b11127223 */ /* 0x000fe20000010000 */
[----:B------:R-:W-:Y:S01]  /*c870*/  LOP3.LUT R11, R19, 0xffff0000, RZ, 0xc0, !PT ;  /* 0xffff0000130b7812 */ /* 0x000fe200078ec0ff */
[----:B------:R-:W-:Y:S02]  /*c880*/  FFMA.FTZ R29, R17, R5, -R2 ;  /* 0x00000005111d7223 */ /* 0x000fe40000010802 */
[----:B------:R-:W-:-:S02]  /*c890*/  FMUL.FTZ R2, R7, R16 ;  /* 0x0000001007027220 */ /* 0x000fc40000410000 */
[-C--:B------:R-:W-:Y:S02]  /*c8a0*/  FMUL.FTZ R0, R7, R3.reuse ;  /* 0x0000000307007220 */ /* 0x080fe40000410000 */
[----:B------:R-:W-:Y:S02]  /*c8b0*/  IMAD.U32 R7, R24, 0x10000, RZ ;  /* 0x0001000018077824 */ /* 0x000fe400078e00ff */
[----:B------:R-:W-:Y:S02]  /*c8c0*/  FFMA.FTZ R17, R13, R3, -R2 ;  /* 0x000000030d117223 */ /* 0x000fe40000010802 */
[----:B------:R-:W-:Y:S02]  /*c8d0*/  IMAD.U32 R6, R25, 0x10000, RZ ;  /* 0x0001000019067824 */ /* 0x000fe400078e00ff */
[----:B------:R-:W-:Y:S02]  /*c8e0*/  FMUL.FTZ R5, R8, R11 ;  /* 0x0000000b08057220 */ /* 0x000fe40000410000 */
[----:B------:R-:W-:-:S02]  /*c8f0*/  FMUL.FTZ R2, R9, R7 ;  /* 0x0000000709027220 */ /* 0x000fc40000410000 */
[----:B------:R-:W-:Y:S02]  /*c900*/  FFMA.FTZ R16, R13, R16, R0 ;  /* 0x000000100d107223 */ /* 0x000fe40000010000 */
[-C--:B------:R-:W-:Y:S01]  /*c910*/  FMUL.FTZ R3, R8, R10.reuse ;  /* 0x0000000a08037220 */ /* 0x080fe20000410000 */
[----:B------:R-:W-:Y:S01]  /*c920*/  LOP3.LUT R8, R26, 0xffff0000, RZ, 0xc0, !PT ;  /* 0xffff00001a087812 */ /* 0x000fe200078ec0ff */
[----:B------:R-:W-:Y:S02]  /*c930*/  FFMA.FTZ R13, R20, R10, -R5 ;  /* 0x0000000a140d7223 */ /* 0x000fe40000010805 */
[-C--:B------:R-:W-:Y:S01]  /*c940*/  FMUL.FTZ R0, R9, R6.reuse ;  /* 0x0000000609007220 */ /* 0x080fe20000410000 */
[----:B------:R-:W-:Y:S01]  /*c950*/  LOP3.LUT R9, R23, 0xffff0000, RZ, 0xc0, !PT ;  /* 0xffff000017097812 */ /* 0x000fe200078ec0ff */
[----:B------:R-:W-:Y:S01]  /*c960*/  FFMA.FTZ R10, R22, R6, -R2 ;  /* 0x00000006160a7223 */ /* 0x000fe20000010802 */
[----:B------:R-:W-:Y:S01]  /*c970*/  LOP3.LUT R6, R25, 0xffff0000, RZ, 0xc0, !PT ;  /* 0xffff000019067812 */ /* 0x000fe200078ec0ff */
[----:B------:R-:W-:Y:S01]  /*c980*/  FFMA.FTZ R11, R20, R11, R3 ;  /* 0x0000000b140b7223 */ /* 0x000fe20000010003 */
[----:B------:R-:W-:Y:S01]  /*c990*/  F2FP.BF16.PACK_AB R13, R13, R29 ;  /* 0x0000001d0d0d723e */ /* 0x000fe200000010ff */
[----:B------:R-:W-:-:S02]  /*c9a0*/  FFMA.FTZ R7, R22, R7, R0 ;  /* 0x0000000716077223 */ /* 0x000fc40000010000 */
[C---:B------:R-:W-:Y:S02]  /*c9b0*/  FMUL.FTZ R5, R15.reuse, R12 ;  /* 0x0000000c0f057220 */ /* 0x040fe40000410000 */
[CC--:B------:R-:W-:Y:S02]  /*c9c0*/  FMUL.FTZ R2, R14.reuse, R9.reuse ;  /* 0x000000090e027220 */ /* 0x0c0fe40000410000 */
[----:B------:R-:W-:Y:S02]  /*c9d0*/  FMUL.FTZ R3, R15, R6 ;  /* 0x000000060f037220 */ /* 0x000fe40000410000 */
[----:B------:R-:W-:Y:S02]  /*c9e0*/  FMUL.FTZ R0, R14, R8 ;  /* 0x000000080e007220 */ /* 0x000fe40000410000 */
        /* <DEDUP_REMOVED lines=9> */
[----:B------:R-:W-:Y:S02]  /*ca80*/  F2FP.BF16.PACK_AB R10, R3, R7 ;  /* 0x00000007030a723e */ /* 0x000fe400000010ff */
[----:B------:R-:W-:Y:S01]  /*ca90*/  F2FP.BF16.PACK_AB R11, R0, R16 ;  /* 0x00000010000b723e */ /* 0x000fe200000010ff */
[----:B------:R1:W-:Y:S04]  /*caa0*/  STS.128 [R43+0x6080], R12 ;  /* 0x0060800c2b007388 */ /* 0x0003e80000000c00 */
[----:B------:R1:W-:Y:S02]  /*cab0*/  STS.128 [R41+0x6080], R8 ;  /* 0x0060800829007388 */ /* 0x0003e40000000c00 */
.L_x_483:
[----:B------:R-:W-:Y:S05]  /*cac0*/  BSYNC B0 ;  /* 0x0000000000007941 */ /* 0x000fea0003800000 */
.L_x_482:
[----:B------:R-:W-:Y:S01]  /*cad0*/  IADD3 R0, R57, 0x10, RZ ;  /* 0x0000001039007810 */ /* 0x000fe20007ffe0ff */
[----:B------:R-:W-:Y:S03]  /*cae0*/  BSSY B0, `(.L_x_484) ;  /* 0x000007c000007945 */ /* 0x000fe60003800000 */
[----:B------:R-:W-:-:S13]  /*caf0*/  ISETP.GE.AND P0, PT, R0, c[0x0][0x27c], PT ;  /* 0x00009f0000007a0c */ /* 0x000fda0003f06270 */
[----:B------:R-:W-:Y:S05]  /*cb00*/  @P0 BRA `(.L_x_485) ;  /* 0x0000079000000947 */ /* 0x000fea0003800000 */
[----:B------:R-:W-:Y:S01]  /*cb10*/  SHF.R.S32.HI R5, RZ, 0x1f, R0 ;  /* 0x0000001fff057819 */ /* 0x000fe20000011400 */
[----:B------:R-:W-:Y:S01]  /*cb20*/  IMAD.SHL.U32 R6, R112, 0x40, RZ ;  /* 0x0000004070067824 */ /* 0x000fe200078e00ff */
[----:B------:R-:W-:Y:S01]  /*cb30*/  LEA.HI R7, R56, R56, RZ, 0x1 ;  /* 0x0000003838077211 */ /* 0x000fe200078f08ff */
[----:B-1----:R-:W-:Y:S01]  /*cb40*/  IMAD.MOV.U32 R8, RZ, RZ, c[0x0][0x27c] ;  /* 0x00009f00ff087624 */ /* 0x002fe200078e00ff */
[CC--:B------:R-:W-:Y:S02]  /*cb50*/  LEA.HI R3, R5.reuse, R0.reuse, RZ, 0x3 ;  /* 0x0000000005037211 */ /* 0x0c0fe400078f18ff */
[----:B------:R-:W-:Y:S02]  /*cb60*/  LEA.HI R5, R5, R0, RZ, 0x5 ;  /* 0x0000000005057211 */ /* 0x000fe400078f28ff */
[----:B------:R-:W-:Y:S02]  /*cb70*/  LOP3.LUT R7, R7, 0x7fffffe, RZ, 0xc0, !PT ;  /* 0x07fffffe07077812 */ /* 0x000fe400078ec0ff */
[----:B------:R-:W-:-:S02]  /*cb80*/  SHF.R.S32.HI R2, RZ, 0x3, R3 ;  /* 0x00000003ff027819 */ /* 0x000fc40000011403 */
[----:B------:R-:W-:Y:S01]  /*cb90*/  LOP3.LUT R0, R6, 0xc0, RZ, 0xc0, !PT ;  /* 0x000000c006007812 */ /* 0x000fe200078ec0ff */
[----:B------:R-:W-:Y:S01]  /*cba0*/  IMAD.SHL.U32 R6, R5, 0x80, RZ ;  /* 0x0000008005067824 */ /* 0x000fe200078e00ff */
[----:B------:R-:W-:Y:S01]  /*cbb0*/  LEA.HI R2, R8, R2, RZ, 0x1d ;  /* 0x0000000208027211 */ /* 0x000fe200078fe8ff */
[----:B------:R-:W-:Y:S01]  /*cbc0*/  IMAD.IADD R5, R56, 0x1, -R7 ;  /* 0x0000000138057824 */ /* 0x000fe200078e0a07 */
[----:B------:R-:W-:Y:S02]  /*cbd0*/  LOP3.LUT R7, R0, 0x18, R3, 0xf8, !PT ;  /* 0x0000001800077812 */ /* 0x000fe400078ef803 */
[----:B------:R-:W-:Y:S01]  /*cbe0*/  SHF.R.U32.HI R10, RZ, 0x3, R0 ;  /* 0x00000003ff0a7819 */ /* 0x000fe20000011600 */
[----:B------:R-:W-:Y:S01]  /*cbf0*/  IMAD R3, R89, 0x8, R5 ;  /* 0x0000000859037824 */ /* 0x000fe200078e0205 */
[----:B------:R-:W-:Y:S02]  /*cc00*/  SHF.R.S32.HI R5, RZ, 0x1f, R2 ;  /* 0x0000001fff057819 */ /* 0x000fe40000011402 */
[----:B------:R-:W-:Y:S01]  /*cc10*/  LOP3.LUT R8, R7, R10, RZ, 0x3c, !PT ;  /* 0x0000000a07087212 */ /* 0x000fe200078e3cff */
[----:B------:R-:W-:Y:S01]  /*cc20*/  IMAD.SHL.U32 R7, R2, 0x8, RZ ;  /* 0x0000000802077824 */ /* 0x000fe200078e00ff */
[----:B------:R-:W-:-:S02]  /*cc30*/  LEA.HI R2, R5, R2, RZ, 0x2 ;  /* 0x0000000205027211 */ /* 0x000fc400078f10ff */
[----:B------:R-:W-:Y:S01]  /*cc40*/  LOP3.LUT R9, R6, 0x7ffff000, RZ, 0xc0, !PT ;  /* 0x7ffff00006097812 */ /* 0x000fe200078ec0ff */
[----:B------:R-:W-:Y:S01]  /*cc50*/  IMAD.SHL.U32 R6, R3, 0x20, RZ ;  /* 0x0000002003067824 */ /* 0x000fe200078e00ff */
[----:B------:R-:W-:Y:S01]  /*cc60*/  LOP3.LUT R3, R0, 0x18, R7, 0xf8, !PT ;  /* 0x0000001800037812 */ /* 0x000fe200078ef807 */
[----:B------:R-:W-:Y:S01]  /*cc70*/  IMAD.SHL.U32 R0, R2, 0x400, RZ ;  /* 0x0000040002007824 */ /* 0x000fe200078e00ff */
[----:B------:R-:W-:Y:S02]  /*cc80*/  SHF.R.U32.HI R17, RZ, 0x10, R39 ;  /* 0x00000010ff117819 */ /* 0x000fe40000011627 */
[----:B------:R-:W-:Y:S02]  /*cc90*/  LOP3.LUT R2, R3, R10, RZ, 0x3c, !PT ;  /* 0x0000000a03027212 */ /* 0x000fe400078e3cff */
[----:B------:R-:W-:Y:S02]  /*cca0*/  LOP3.LUT R0, R0, 0x7ffff000, RZ, 0xc0, !PT ;  /* 0x7ffff00000007812 */ /* 0x000fe400078ec0ff */
[----:B------:R-:W-:-:S02]  /*ccb0*/  IADD3 R5, R8, R9, R6 ;  /* 0x0000000908057210 */ /* 0x000fc40007ffe006 */
[----:B------:R-:W-:Y:S02]  /*ccc0*/  IADD3 R0, R2, R0, R6 ;  /* 0x0000000002007210 */ /* 0x000fe40007ffe006 */
[----:B------:R-:W-:Y:S01]  /*ccd0*/  SHF.R.U64 R6, R36, 0x10, R37 ;  /* 0x0000001024067819 */ /* 0x000fe20000001225 */
[----:B------:R-:W-:Y:S01]  /*cce0*/  IMAD.SHL.U32 R41, R5, 0x2, RZ ;  /* 0x0000000205297824 */ /* 0x000fe200078e00ff */
[----:B------:R-:W-:Y:S01]  /*ccf0*/  SHF.R.U32.HI R5, RZ, 0x10, R35 ;  /* 0x00000010ff057819 */ /* 0x000fe20000011623 */
[----:B------:R-:W-:Y:S01]  /*cd00*/  IMAD.SHL.U32 R40, R0, 0x2, RZ ;  /* 0x0000000200287824 */ /* 0x000fe200078e00ff */
[----:B------:R-:W-:Y:S02]  /*cd10*/  SHF.R.U64 R0, R32, 0x10, R33 ;  /* 0x0000001020007819 */ /* 0x000fe40000001221 */
[----:B------:R-:W1:Y:S01]  /*cd20*/  LDS.128 R12, [R41+0x6080] ;  /* 0x00608000290c7984 */ /* 0x000e620000000c00 */
[----:B------:R-:W-:Y:S02]  /*cd30*/  PRMT R26, R84, 0x5410, R5 ;  /* 0x00005410541a7816 */ /* 0x000fe40000000005 */
[----:B------:R-:W-:Y:S01]  /*cd40*/  SHF.R.U32.HI R2, RZ, 0x10, R33 ;  /* 0x00000010ff027819 */ /* 0x000fe20000011621 */
[----:B------:R-:W2:Y:S01]  /*cd50*/  LDS.128 R8, [R40+0x6080] ;  /* 0x0060800028087984 */ /* 0x000ea20000000c00 */
[----:B------:R-:W-:-:S02]  /*cd60*/  PRMT R5, R47, 0x5432, R6 ;  /* 0x000054322f057816 */ /* 0x000fc40000000006 */
[----:B------:R-:W-:Y:S02]  /*cd70*/  SHF.R.U64 R3, R34, 0x10, R35 ;  /* 0x0000001022037819 */ /* 0x000fe40000001223 */
[----:B------:R-:W-:Y:S01]  /*cd80*/  SHF.R.U64 R16, R38, 0x10, R39 ;  /* 0x0000001026107819 */ /* 0x000fe20000001227 */
[----:B------:R-:W-:Y:S01]  /*cd90*/  IMAD.U32 R30, R5, 0x10000, RZ ;  /* 0x00010000051e7824 */ /* 0x000fe200078e00ff */
[C---:B------:R-:W-:Y:S02]  /*cda0*/  PRMT R18, R59.reuse, 0x5432, R0 ;  /* 0x000054323b127816 */ /* 0x040fe40000000000 */
[----:B------:R-:W-:Y:S02]  /*cdb0*/  PRMT R21, R59, 0x5410, R2 ;  /* 0x000054103b157816 */ /* 0x000fe40000000002 */
[----:B------:R-:W-:Y:S01]  /*cdc0*/  SHF.R.U32.HI R7, RZ, 0x10, R37 ;  /* 0x00000010ff077819 */ /* 0x000fe20000011625 */
[----:B------:R-:W-:Y:S01]  /*cdd0*/  IMAD.U32 R29, R18, 0x10000, RZ ;  /* 0x00010000121d7824 */ /* 0x000fe200078e00ff */
[----:B------:R-:W-:-:S02]  /*cde0*/  PRMT R25, R84, 0x5432, R3 ;  /* 0x0000543254197816 */ /* 0x000fc40000000003 */
[C---:B------:R-:W-:Y:S02]  /*cdf0*/  PRMT R23, R58.reuse, 0x5410, R17 ;  /* 0x000054103a177816 */ /* 0x040fe40000000011 */
[----:B------:R-:W-:Y:S02]  /*ce00*/  PRMT R24, R58, 0x5432, R16 ;  /* 0x000054323a187816 */ /* 0x000fe40000000010 */
[----:B------:R-:W-:Y:S01]  /*ce10*/  LOP3.LUT R32, R5, 0xffff0000, RZ, 0xc0, !PT ;  /* 0xffff000005207812 */ /* 0x000fe200078ec0ff */
[----:B------:R-:W-:Y:S01]  /*ce20*/  IMAD.U32 R5, R21, 0x10000, RZ ;  /* 0x0001000015057824 */ /* 0x000fe200078e00ff */
[----:B------:R-:W-:Y:S01]  /*ce30*/  PRMT R19, R47, 0x5410, R7 ;  /* 0x000054102f137816 */ /* 0x000fe20000000007 */
[C---:B-1----:R-:W-:Y:S01]  /*ce40*/  IMAD.U32 R17, R13.reuse, 0x10000, RZ ;  /* 0x000100000d117824 */ /* 0x042fe200078e00ff */
[----:B------:R-:W-:Y:S01]  /*ce50*/  LOP3.LUT R20, R13, 0xffff0000, RZ, 0xc0, !PT ;  /* 0xffff00000d147812 */ /* 0x000fe200078ec0ff */
[----:B------:R-:W-:Y:S01]  /*ce60*/  IMAD.U32 R16, R12, 0x10000, RZ ;  /* 0x000100000c107824 */ /* 0x000fe200078e00ff */
[C---:B------:R-:W-:Y:S01]  /*ce70*/  LOP3.LUT R27, R15.reuse, 0xffff0000, RZ, 0xc0, !PT ;  /* 0xffff00000f1b7812 */ /* 0x040fe200078ec0ff */
[C---:B--2---:R-:W-:Y:S01]  /*ce80*/  IMAD.U32 R2, R8.reuse, 0x10000, RZ ;  /* 0x0001000008027824 */ /* 0x044fe200078e00ff */
[----:B------:R-:W-:Y:S01]  /*ce90*/  LOP3.LUT R3, R8, 0xffff0000, RZ, 0xc0, !PT ;  /* 0xffff000008037812 */ /* 0x000fe200078ec0ff */
[----:B------:R-:W-:Y:S01]  /*cea0*/  IMAD.U32 R13, R15, 0x10000, RZ ;  /* 0x000100000f0d7824 */ /* 0x000fe200078e00ff */
[C---:B------:R-:W-:Y:S01]  /*ceb0*/  LOP3.LUT R8, R9.reuse, 0xffff0000, RZ, 0xc0, !PT ;  /* 0xffff000009087812 */ /* 0x040fe200078ec0ff */
[----:B------:R-:W-:Y:S01]  /*cec0*/  IMAD.U32 R6, R9, 0x10000, RZ ;  /* 0x0001000009067824 */ /* 0x000fe200078e00ff */
[----:B------:R-:W-:Y:S01]  /*ced0*/  LOP3.LUT R15, R10, 0xffff0000, RZ, 0xc0, !PT ;  /* 0xffff00000a0f7812 */ /* 0x000fe200078ec0ff */
[----:B------:R-:W-:Y:S01]  /*cee0*/  FMUL.FTZ R0, R2, R30 ;  /* 0x0000001e02007220 */ /* 0x000fe20000410000 */
[----:B------:R-:W-:Y:S01]  /*cef0*/  LOP3.LUT R12, R12, 0xffff0000, RZ, 0xc0, !PT ;  /* 0xffff00000c0c7812 */ /* 0x000fe200078ec0ff */
[----:B------:R-:W-:Y:S01]  /*cf00*/  IMAD.U32 R9, R10, 0x10000, RZ ;  /* 0x000100000a097824 */ /* 0x000fe200078e00ff */
[----:B------:R-:W-:Y:S01]  /*cf10*/  LOP3.LUT R10, R18, 0xffff0000, RZ, 0xc0, !PT ;  /* 0xffff0000120a7812 */ /* 0x000fe200078ec0ff */
[----:B------:R-:W-:Y:S01]  /*cf20*/  FFMA.FTZ R34, R16, R29, -R0 ;  /* 0x0000001d10227223 */ /* 0x000fe20000010800 */
[C---:B------:R-:W-:Y:S01]  /*cf30*/  LOP3.LUT R28, R14.reuse, 0xffff0000, RZ, 0xc0, !PT ;  /* 0xffff00000e1c7812 */ /* 0x040fe200078ec0ff */
[----:B------:R-:W-:Y:S01]  /*cf40*/  IMAD.U32 R22, R14, 0x10000, RZ ;  /* 0x000100000e167824 */ /* 0x000fe200078e00ff */
[----:B------:R-:W-:Y:S01]  /*cf50*/  LOP3.LUT R14, R11, 0xffff0000, RZ, 0xc0, !PT ;  /* 0xffff00000b0e7812 */ /* 0x000fe200078ec0ff */
[----:B------:R-:W-:-:S02]  /*cf60*/  FMUL.FTZ R0, R3, R32 ;  /* 0x0000002003007220 */ /* 0x000fc40000410000 */
[----:B------:R-:W-:Y:S02]  /*cf70*/  IMAD.U32 R7, R11, 0x10000, RZ ;  /* 0x000100000b077824 */ /* 0x000fe400078e00ff */
[----:B------:R-:W-:Y:S02]  /*cf80*/  FMUL.FTZ R2, R2, R29 ;  /* 0x0000001d02027220 */ /* 0x000fe40000410000 */
[----:B------:R-:W-:Y:S02]  /*cf90*/  IMAD.U32 R11, R19, 0x10000, RZ ;  /* 0x00010000130b7824 */ /* 0x000fe400078e00ff */
[-C--:B------:R-:W-:Y:S02]  /*cfa0*/  FMUL.FTZ R3, R3, R10.reuse ;  /* 0x0000000a03037220 */ /* 0x080fe40000410000 */
[----:B------:R-:W-:Y:S01]  /*cfb0*/  FFMA.FTZ R31, R12, R10, -R0 ;  /* 0x0000000a0c1f7223 */ /* 0x000fe20000010800 */
[----:B------:R-:W-:Y:S01]  /*cfc0*/  LOP3.LUT R10, R21, 0xffff0000, RZ, 0xc0, !PT ;  /* 0xffff0000150a7812 */ /* 0x000fe200078ec0ff */
[----:B------:R-:W-:-:S02]  /*cfd0*/  FFMA.FTZ R33, R16, R30, R2 ;  /* 0x0000001e10217223 */ /* 0x000fc40000010002 */
[C---:B------:R-:W-:Y:S02]  /*cfe0*/  FMUL.FTZ R0, R6.reuse, R5 ;  /* 0x0000000506007220 */ /* 0x040fe40000410000 */
[-C--:B------:R-:W-:Y:S02]  /*cff0*/  FMUL.FTZ R2, R6, R11.reuse ;  /* 0x0000000b06027220 */ /* 0x080fe40000410000 */
[----:B------:R-:W-:Y:S01]  /*d000*/  FFMA.FTZ R30, R12, R32, R3 ;  /* 0x000000200c1e7223 */ /* 0x000fe20000010003 */
[----:B------:R-:W-:Y:S01]  /*d010*/  LOP3.LUT R12, R24, 0xffff0000, RZ, 0xc0, !PT ;  /* 0xffff0000180c7812 */ /* 0x000fe200078ec0ff */
[----:B------:R-:W-:Y:S02]  /*d020*/  IMAD.U32 R16, R23, 0x10000, RZ ;  /* 0x0001000017107824 */ /* 0x000fe400078e00ff */
[----:B------:R-:W-:Y:S02]  /*d030*/  IMAD.U32 R3, R26, 0x10000, RZ ;  /* 0x000100001a037824 */ /* 0x000fe400078e00ff */
[----:B------:R-:W-:Y:S01]  /*d040*/  FFMA.FTZ R18, R17, R11, R0 ;  /* 0x0000000b11127223 */ /* 0x000fe20000010000 */
[----:B------:R-:W-:Y:S01]  /*d050*/  LOP3.LUT R11, R19, 0xffff0000, RZ, 0xc0, !PT ;  /* 0xffff0000130b7812 */ /* 0x000fe200078ec0ff */
[----:B------:R-:W-:-:S02]  /*d060*/  FFMA.FTZ R29, R17, R5, -R2 ;  /* 0x00000005111d7223 */ /* 0x000fc40000010802 */
[C---:B------:R-:W-:Y:S02]  /*d070*/  FMUL.FTZ R2, R7.reuse, R16 ;  /* 0x0000001007027220 */ /* 0x040fe40000410000 */
[-C--:B------:R-:W-:Y:S02]  /*d080*/  FMUL.FTZ R0, R7, R3.reuse ;  /* 0x0000000307007220 */ /* 0x080fe40000410000 */
[----:B------:R-:W-:Y:S02]  /*d090*/  IMAD.U32 R7, R24, 0x10000, RZ ;  /* 0x0001000018077824 */ /* 0x000fe400078e00ff */
[----:B------:R-:W-:Y:S02]  /*d0a0*/  FFMA.FTZ R17, R13, R3, -R2 ;  /* 0x000000030d117223 */ /* 0x000fe40000010802 */
[----:B------:R-:W-:Y:S02]  /*d0b0*/  IMAD.U32 R6, R25, 0x10000, RZ ;  /* 0x0001000019067824 */ /* 0x000fe400078e00ff */
[----:B------:R-:W-:-:S02]  /*d0c0*/  FMUL.FTZ R5, R8, R11 ;  /* 0x0000000b08057220 */ /* 0x000fc40000410000 */
[----:B------:R-:W-:Y:S02]  /*d0d0*/  FMUL.FTZ R2, R9, R7 ;  /* 0x0000000709027220 */ /* 0x000fe40000410000 */
        /* <DEDUP_REMOVED lines=12> */
[C---:B------:R-:W-:Y:S02]  /*d1a0*/  FMUL.FTZ R2, R14.reuse, R9 ;  /* 0x000000090e027220 */ /* 0x040fe40000410000 */
        /* <DEDUP_REMOVED lines=15> */
.L_x_485:
[----:B------:R-:W-:Y:S05]  /*d2a0*/  BSYNC B0 ;  /* 0x0000000000007941 */ /* 0x000fea0003800000 */
.L_x_484:
[----:B------:R-:W-:-:S04]  /*d2b0*/  IADD3 R0, R57, 0x20, RZ ;  /* 0x0000002039007810 */ /* 0x000fc80007ffe0ff */
        /* <DEDUP_REMOVED lines=123> */
.L_x_481:
[----:B------:R-:W-:Y:S05]  /*da70*/  BSYNC B1 ;  /* 0x0000000000017941 */ /* 0x000fea0003800000 */
.L_x_480:
[----:B------:R-:W-:-:S04]  /*da80*/  IADD3 R18, R56, 0x40, RZ ;  /* 0x0000004038127810 */ /* 0x000fc80007ffe0ff */
[----:B------:R-:W-:-:S13]  /*da90*/  ISETP.GE.AND P0, PT, R18, R46, PT ;  /* 0x0000002e1200720c */ /* 0x000fda0003f06270 */
[----:B------:R-:W-:Y:S05]  /*daa0*/  @P0 BRA `(.L_x_465) ;  /* 0x000017a000000947 */ /* 0x000fea0003800000 */
[----:B------:R-:W-:Y:S01]  /*dab0*/  ISETP.GE.AND P0, PT, R57, c[0x0][0x27c], PT ;  /* 0x00009f0039007a0c */ /* 0x000fe20003f06270 */
[----:B------:R-:W-:-:S12]  /*dac0*/  BSSY B0, `(.L_x_486) ;  /* 0x0000078000007945 */ /* 0x000fd80003800000 */
[----:B------:R-:W-:Y:S05]  /*dad0*/  @P0 BRA `(.L_x_487) ;  /* 0x0000076000000947 */ /* 0x000fea0003800000 */
[----:B------:R-:W-:Y:S01]  /*dae0*/  SHF.R.S32.HI R0, RZ, 0x1f, R18 ;  /* 0x0000001fff007819 */ /* 0x000fe20000011412 */
[----:B------:R-:W-:Y:S01]  /*daf0*/  IMAD.MOV.U32 R6, RZ, RZ, c[0x0][0x27c] ;  /* 0x00009f00ff067624 */ /* 0x000fe200078e00ff */
[-C--:B------:R-:W-:Y:S02]  /*db00*/  LEA.HI R2, R18, R18.reuse, RZ, 0x1 ;  /* 0x0000001212027211 */ /* 0x080fe400078f08ff */
[----:B------:R-:W-:Y:S02]  /*db10*/  LEA.HI R0, R0, R18, RZ, 0x3 ;  /* 0x0000001200007211 */ /* 0x000fe400078f18ff */
[----:B------:R-:W-:Y:S01]  /*db20*/  LEA.HI R6, R6, R45, RZ, 0x1d ;  /* 0x0000002d06067211 */ /* 0x000fe200078fe8ff */
[C---:B------:R-:W-:Y:S01]  /*db30*/  IMAD.SHL.U32 R3, R2.reuse, 0x20, RZ ;  /* 0x0000002002037824 */ /* 0x040fe200078e00ff */
[----:B------:R-:W-:Y:S01]  /*db40*/  LOP3.LUT R5, R2, 0x7fffffe, RZ, 0xc0, !PT ;  /* 0x07fffffe02057812 */ /* 0x000fe200078ec0ff */
[----:B------:R-:W-:Y:S01]  /*db50*/  IMAD.SHL.U32 R2, R0, 0x20, RZ ;  /* 0x0000002000027824 */ /* 0x000fe200078e00ff */
[----:B------:R-:W-:-:S02]  /*db60*/  SHF.R.S32.HI R7, RZ, 0x1f, R6 ;  /* 0x0000001fff077819 */ /* 0x000fc40000011406 */
[----:B------:R-:W-:Y:S01]  /*db70*/  LOP3.LUT R0, R3, 0xc0, RZ, 0xc0, !PT ;  /* 0x000000c003007812 */ /* 0x000fe200078ec0ff */
[----:B------:R-:W-:Y:S01]  /*db80*/  IMAD.IADD R3, R18, 0x1, -R5 ;  /* 0x0000000112037824 */ /* 0x000fe200078e0a05 */
[----:B------:R-:W-:Y:S02]  /*db90*/  LOP3.LUT R2, R2, 0xffffff00, RZ, 0xc0, !PT ;  /* 0xffffff0002027812 */ /* 0x000fe400078ec0ff */
[----:B------:R-:W-:Y:S01]  /*dba0*/  LEA.HI R7, R7, R6, RZ, 0x2 ;  /* 0x0000000607077211 */ /* 0x000fe200078f10ff */
[----:B------:R-:W-:Y:S01]  /*dbb0*/  IMAD.SHL.U32 R6, R6, 0x8, RZ ;  /* 0x0000000806067824 */ /* 0x000fe200078e00ff */
[C---:B------:R-:W-:Y:S01]  /*dbc0*/  LOP3.LUT R5, R0.reuse, 0x18, R57, 0xf8, !PT ;  /* 0x0000001800057812 */ /* 0x040fe200078ef839 */
[----:B------:R-:W-:Y:S01]  /*dbd0*/  IMAD R3, R3, 0x20, R2 ;  /* 0x0000002003037824 */ /* 0x000fe200078e0202 */
[----:B-1----:R-:W-:Y:S02]  /*dbe0*/  SHF.R.U32.HI R8, RZ, 0x3, R0 ;  /* 0x00000003ff087819 */ /* 0x002fe40000011600 */
[----:B------:R-:W-:Y:S01]  /*dbf0*/  LOP3.LUT R2, R0, 0x18, R6, 0xf8, !PT ;  /* 0x0000001800027812 */ /* 0x000fe200078ef806 */
[----:B------:R-:W-:Y:S01]  /*dc00*/  IMAD.SHL.U32 R0, R7, 0x400, RZ ;  /* 0x0000040007007824 */ /* 0x000fe200078e00ff */
[----:B------:R-:W-:-:S02]  /*dc10*/  LOP3.LUT R5, R5, R8, RZ, 0x3c, !PT ;  /* 0x0000000805057212 */ /* 0x000fc400078e3cff */
[----:B------:R-:W-:Y:S02]  /*dc20*/  LOP3.LUT R2, R2, R8, RZ, 0x3c, !PT ;  /* 0x0000000802027212 */ /* 0x000fe400078e3cff */
[----:B------:R-:W-:Y:S01]  /*dc30*/  LOP3.LUT R0, R0, 0x7ffff000, RZ, 0xc0, !PT ;  /* 0x7ffff00000007812 */ /* 0x000fe200078ec0ff */
[----:B------:R-:W-:Y:S01]  /*dc40*/  IMAD.IADD R5, R3, 0x1, R5 ;  /* 0x0000000103057824 */ /* 0x000fe200078e0205 */
[----:B------:R-:W-:Y:S02]  /*dc50*/  SHF.R.U64 R6, R64, 0x10, R65 ;  /* 0x0000001040067819 */ /* 0x000fe40000001241 */
[----:B------:R-:W-:Y:S01]  /*dc60*/  IADD3 R0, R2, R0, R3 ;  /* 0x0000000002007210 */ /* 0x000fe20007ffe003 */
[----:B------:R-:W-:Y:S01]  /*dc70*/  IMAD.SHL.U32 R35, R5, 0x2, RZ ;  /* 0x0000000205237824 */ /* 0x000fe200078e00ff */
[----:B------:R-:W-:Y:S02]  /*dc80*/  SHF.R.U32.HI R5, RZ, 0x10, R63 ;  /* 0x00000010ff057819 */ /* 0x000fe4000001163f */
[--C-:B------:R-:W-:Y:S01]  /*dc90*/  SHF.R.U32.HI R2, RZ, 0x10, R61.reuse ;  /* 0x00000010ff027819 */ /* 0x100fe2000001163d */
[----:B------:R-:W-:Y:S01]  /*dca0*/  IMAD.SHL.U32 R33, R0, 0x2, RZ ;  /* 0x0000000200217824 */ /* 0x000fe200078e00ff */
[----:B------:R-:W1:Y:S01]  /*dcb0*/  LDS.128 R12, [R35+0x6080] ;  /* 0x00608000230c7984 */ /* 0x000e620000000c00 */
[----:B------:R-:W-:-:S02]  /*dcc0*/  SHF.R.U64 R0, R60, 0x10, R61 ;  /* 0x000000103c007819 */ /* 0x000fc4000000123d */
[----:B------:R-:W-:Y:S01]  /*dcd0*/  PRMT R26, R93, 0x5410, R5 ;  /* 0x000054105d1a7816 */ /* 0x000fe20000000005 */
[----:B------:R-:W2:Y:S01]  /*dce0*/  LDS.128 R8, [R33+0x6080] ;  /* 0x0060800021087984 */ /* 0x000ea20000000c00 */
[----:B------:R-:W-:Y:S02]  /*dcf0*/  PRMT R5, R90, 0x5432, R6 ;  /* 0x000054325a057816 */ /* 0x000fe40000000006 */
[--C-:B------:R-:W-:Y:S02]  /*dd00*/  SHF.R.U64 R16, R66, 0x10, R67.reuse ;  /* 0x0000001042107819 */ /* 0x100fe40000001243 */
[----:B------:R-:W-:Y:S01]  /*dd10*/  SHF.R.U32.HI R17, RZ, 0x10, R67 ;  /* 0x00000010ff117819 */ /* 0x000fe20000011643 */
[----:B------:R-:W-:Y:S01]  /*dd20*/  IMAD.U32 R31, R5, 0x10000, RZ ;  /* 0x00010000051f7824 */ /* 0x000fe200078e00ff */
[----:B------:R-:W-:Y:S02]  /*dd30*/  SHF.R.U64 R3, R62, 0x10, R63 ;  /* 0x000000103e037819 */ /* 0x000fe4000000123f */
[----:B------:R-:W-:-:S02]  /*dd40*/  PRMT R20, R92, 0x5432, R0 ;  /* 0x000054325c147816 */ /* 0x000fc40000000000 */
[----:B------:R-:W-:Y:S02]  /*dd50*/  SHF.R.U32.HI R7, RZ, 0x10, R65 ;  /* 0x00000010ff077819 */ /* 0x000fe40000011641 */
[----:B------:R-:W-:Y:S01]  /*dd60*/  PRMT R22, R92, 0x5410, R2 ;  /* 0x000054105c167816 */ /* 0x000fe20000000002 */
[----:B------:R-:W-:Y:S01]  /*dd70*/  IMAD.U32 R30, R20, 0x10000, RZ ;  /* 0x00010000141e7824 */ /* 0x000fe200078e00ff */
[C---:B------:R-:W-:Y:S02]  /*dd80*/  PRMT R25, R91.reuse, 0x5432, R16 ;  /* 0x000054325b197816 */ /* 0x040fe40000000010 */
[----:B------:R-:W-:Y:S02]  /*dd90*/  PRMT R24, R91, 0x5410, R17 ;  /* 0x000054105b187816 */ /* 0x000fe40000000011 */
[----:B------:R-:W-:Y:S02]  /*dda0*/  PRMT R27, R93, 0x5432, R3 ;  /* 0x000054325d1b7816 */ /* 0x000fe40000000003 */
[----:B------:R-:W-:-:S02]  /*ddb0*/  PRMT R19, R90, 0x5410, R7 ;  /* 0x000054105a137816 */ /* 0x000fc40000000007 */
[----:B------:R-:W-:Y:S01]  /*ddc0*/  LOP3.LUT R34, R5, 0xffff0000, RZ, 0xc0, !PT ;  /* 0xffff000005227812 */ /* 0x000fe200078ec0ff */
[----:B------:R-:W-:Y:S02]  /*ddd0*/  IMAD.U32 R5, R22, 0x10000, RZ ;  /* 0x0001000016057824 */ /* 0x000fe400078e00ff */
[C---:B-1----:R-:W-:Y:S01]  /*dde0*/  IMAD.U32 R16, R12.reuse, 0x10000, RZ ;  /* 0x000100000c107824 */ /* 0x042fe200078e00ff */
[----:B------:R-:W-:Y:S01]  /*ddf0*/  LOP3.LUT R17, R12, 0xffff0000, RZ, 0xc0, !PT ;  /* 0xffff00000c117812 */ /* 0x000fe200078ec0ff */
[C---:B------:R-:W-:Y:S01]  /*de00*/  IMAD.U32 R12, R13.reuse, 0x10000, RZ ;  /* 0x000100000d0c7824 */ /* 0x040fe200078e00ff */
[----:B------:R-:W-:Y:S01]  /*de10*/  LOP3.LUT R21, R13, 0xffff0000, RZ, 0xc0, !PT ;  /* 0xffff00000d157812 */ /* 0x000fe200078ec0ff */
[C---:B--2---:R-:W-:Y:S01]  /*de20*/  IMAD.U32 R2, R8.reuse, 0x10000, RZ ;  /* 0x0001000008027824 */ /* 0x044fe200078e00ff */
[----:B------:R-:W-:Y:S01]  /*de30*/  LOP3.LUT R3, R8, 0xffff0000, RZ, 0xc0, !PT ;  /* 0xffff000008037812 */ /* 0x000fe200078ec0ff */
[C---:B------:R-:W-:Y:S01]  /*de40*/  IMAD.U32 R13, R15.reuse, 0x10000, RZ ;  /* 0x000100000f0d7824 */ /* 0x040fe200078e00ff */
[----:B------:R-:W-:Y:S01]  /*de50*/  LOP3.LUT R28, R15, 0xffff0000, RZ, 0xc0, !PT ;  /* 0xffff00000f1c7812 */ /* 0x000fe200078ec0ff */
[C---:B------:R-:W-:Y:S01]  /*de60*/  IMAD.U32 R7, R9.reuse, 0x10000, RZ ;  /* 0x0001000009077824 */ /* 0x040fe200078e00ff */
[----:B------:R-:W-:Y:S01]  /*de70*/  LOP3.LUT R8, R9, 0xffff0000, RZ, 0xc0, !PT ;  /* 0xffff000009087812 */ /* 0x000fe200078ec0ff */
[----:B------:R-:W-:Y:S01]  /*de80*/  IMAD.U32 R9, R10, 0x10000, RZ ;  /* 0x000100000a097824 */ /* 0x000fe200078e00ff */
[----:B------:R-:W-:Y:S01]  /*de90*/  SHF.L.U32 R23, R14, 0x10, RZ ;  /* 0x000000100e177819 */ /* 0x000fe200000006ff */
[-C--:B------:R-:W-:Y:S01]  /*dea0*/  FMUL.FTZ R0, R2, R31.reuse ;  /* 0x0000001f02007220 */ /* 0x080fe20000410000 */
[----:B------:R-:W-:Y:S01]  /*deb0*/  LOP3.LUT R29, R14, 0xffff0000, RZ, 0xc0, !PT ;  /* 0xffff00000e1d7812 */ /* 0x000fe200078ec0ff */
[C---:B------:R-:W-:Y:S01]  /*dec0*/  IMAD.U32 R6, R11.reuse, 0x10000, RZ ;  /* 0x000100000b067824 */ /* 0x040fe200078e00ff */
[----:B------:R-:W-:Y:S01]  /*ded0*/  LOP3.LUT R15, R10, 0xffff0000, RZ, 0xc0, !PT ;  /* 0xffff00000a0f7812 */ /* 0x000fe200078ec0ff */
[-C--:B------:R-:W-:Y:S01]  /*dee0*/  FMUL.FTZ R2, R2, R30.reuse ;  /* 0x0000001e02027220 */ /* 0x080fe20000410000 */
[----:B------:R-:W-:Y:S01]  /*def0*/  LOP3.LUT R14, R11, 0xffff0000, RZ, 0xc0, !PT ;  /* 0xffff00000b0e7812 */ /* 0x000fe200078ec0ff */
[----:B------:R-:W-:Y:S01]  /*df00*/  FFMA.FTZ R37, R16, R30, -R0 ;  /* 0x0000001e10257223 */ /* 0x000fe20000010800 */
[----:B------:R-:W-:Y:S01]  /*df10*/  LOP3.LUT R10, R20, 0xffff0000, RZ, 0xc0, !PT ;  /* 0xffff0000140a7812 */ /* 0x000fe200078ec0ff */
[----:B------:R-:W-:Y:S01]  /*df20*/  FMUL.FTZ R0, R3, R34 ;  /* 0x0000002203007220 */ /* 0x000fe20000410000 */
[----:B------:R-:W-:Y:S01]  /*df30*/  SHF.L.U32 R11, R19, 0x10, RZ ;  /* 0x00000010130b7819 */ /* 0x000fe200000006ff */
[----:B------:R-:W-:-:S02]  /*df40*/  FFMA.FTZ R36, R16, R31, R2 ;  /* 0x0000001f10247223 */ /* 0x000fc40000010002 */
[-C--:B------:R-:W-:Y:S02]  /*df50*/  FMUL.FTZ R3, R3, R10.reuse ;  /* 0x0000000a03037220 */ /* 0x080fe40000410000 */
[----:B------:R-:W-:Y:S02]  /*df60*/  FMUL.FTZ R2, R7, R11 ;  /* 0x0000000b07027220 */ /* 0x000fe40000410000 */
[----:B------:R-:W-:Y:S02]  /*df70*/  IMAD.U32 R16, R24, 0x10000, RZ ;  /* 0x0001000018107824 */ /* 0x000fe400078e00ff */
[----:B------:R-:W-:Y:S01]  /*df80*/  FFMA.FTZ R32, R17, R10, -R0 ;  /* 0x0000000a11207223 */ /* 0x000fe20000010800 */
[----:B------:R-:W-:Y:S01]  /*df90*/  LOP3.LUT R10, R22, 0xffff0000, RZ, 0xc0, !PT ;  /* 0xffff0000160a7812 */ /* 0x000fe200078ec0ff */
[----:B------:R-:W-:Y:S01]  /*dfa0*/  FMUL.FTZ R0, R7, R5 ;  /* 0x0000000507007220 */ /* 0x000fe20000410000 */
[----:B------:R-:W-:Y:S01]  /*dfb0*/  LOP3.LUT R7, R19, 0xffff0000, RZ, 0xc0, !PT ;  /* 0xffff000013077812 */ /* 0x000fe200078ec0ff */
[----:B------:R-:W-:-:S02]  /*dfc0*/  FFMA.FTZ R31, R17, R34, R3 ;  /* 0x00000022111f7223 */ /* 0x000fc40000010003 */
[----:B------:R-:W-:Y:S02]  /*dfd0*/  FFMA.FTZ R30, R12, R5, -R2 ;  /* 0x000000050c1e7223 */ /* 0x000fe40000010802 */
[----:B------:R-:W-:Y:S02]  /*dfe0*/  IMAD.U32 R3, R26, 0x10000, RZ ;  /* 0x000100001a037824 */ /* 0x000fe400078e00ff */
[----:B------:R-:W-:Y:S02]  /*dff0*/  FMUL.FTZ R2, R6, R16 ;  /* 0x0000001006027220 */ /* 0x000fe40000410000 */
[C---:B------:R-:W-:Y:S02]  /*e000*/  IMAD.U32 R19, R25.reuse, 0x10000, RZ ;  /* 0x0001000019137824 */ /* 0x040fe400078e00ff */
[----:B------:R-:W-:Y:S01]  /*e010*/  FFMA.FTZ R20, R12, R11, R0 ;  /* 0x0000000b0c147223 */ /* 0x000fe20000010000 */
[----:B------:R-:W-:Y:S01]  /*e020*/  LOP3.LUT R12, R25, 0xffff0000, RZ, 0xc0, !PT ;  /* 0xffff0000190c7812 */ /* 0x000fe200078ec0ff */
[----:B------:R-:W-:-:S02]  /*e030*/  FMUL.FTZ R0, R6, R3 ;  /* 0x0000000306007220 */ /* 0x000fc40000410000 */
[----:B------:R-:W-:Y:S02]  /*e040*/  FFMA.FTZ R17, R13, R3, -R2 ;  /* 0x000000030d117223 */ /* 0x000fe40000010802 */
[----:B------:R-:W-:Y:S02]  /*e050*/  IMAD.U32 R6, R27, 0x10000, RZ ;  /* 0x000100001b067824 */ /* 0x000fe400078e00ff */
[C---:B------:R-:W-:Y:S02]  /*e060*/  FMUL.FTZ R5, R8.reuse, R7 ;  /* 0x0000000708057220 */ /* 0x040fe40000410000 */
[----:B------:R-:W-:Y:S02]  /*e070*/  FMUL.FTZ R2, R9, R19 ;  /* 0x0000001309027220 */ /* 0x000fe40000410000 */
[----:B------:R-:W-:Y:S02]  /*e080*/  FFMA.FTZ R16, R13, R16, R0 ;  /* 0x000000100d107223 */ /* 0x000fe40000010000 */
[-C--:B------:R-:W-:Y:S01]  /*e090*/  FMUL.FTZ R3, R8, R10.reuse ;  /* 0x0000000a08037220 */ /* 0x080fe20000410000 */
[----:B------:R-:W-:Y:S01]  /*e0a0*/  LOP3.LUT R8, R26, 0xffff0000, RZ, 0xc0, !PT ;  /* 0xffff00001a087812 */ /* 0x000fe200078ec0ff */
[----:B------:R-:W-:-:S02]  /*e0b0*/  FFMA.FTZ R13, R21, R10, -R5 ;  /* 0x0000000a150d7223 */ /* 0x000fc40000010805 */
[-C--:B------:R-:W-:Y:S01]  /*e0c0*/  FMUL.FTZ R0, R9, R6.reuse ;  /* 0x0000000609007220 */ /* 0x080fe20000410000 */
[----:B------:R-:W-:Y:S01]  /*e0d0*/  LOP3.LUT R9, R24, 0xffff0000, RZ, 0xc0, !PT ;  /* 0xffff000018097812 */ /* 0x000fe200078ec0ff */
[----:B------:R-:W-:Y:S01]  /*e0e0*/  FFMA.FTZ R10, R23, R6, -R2 ;  /* 0x00000006170a7223 */ /* 0x000fe20000010802 */
[----:B------:R-:W-:Y:S01]  /*e0f0*/  LOP3.LUT R6, R27, 0xffff0000, RZ, 0xc0, !PT ;  /* 0xffff00001b067812 */ /* 0x000fe200078ec0ff */
[----:B------:R-:W-:Y:S01]  /*e100*/  FFMA.FTZ R11, R21, R7, R3 ;  /* 0x00000007150b7223 */ /* 0x000fe20000010003 */
[----:B------:R-:W-:Y:S01]  /*e110*/  F2FP.BF16.PACK_AB R13, R13, R30 ;  /* 0x0000001e0d0d723e */ /* 0x000fe200000010ff */
[----:B------:R-:W-:Y:S02]  /*e120*/  FFMA.FTZ R7, R23, R19, R0 ;  /* 0x0000001317077223 */ /* 0x000fe40000010000 */
[----:B------:R-:W-:Y:S02]  /*e130*/  FMUL.FTZ R5, R15, R12 ;  /* 0x0000000c0f057220 */ /* 0x000fe40000410000 */
[----:B------:R-:W-:-:S02]  /*e140*/  FMUL.FTZ R2, R14, R9 ;  /* 0x000000090e027220 */ /* 0x000fc40000410000 */
        /* <DEDUP_REMOVED lines=15> */
.L_x_487:
[----:B------:R-:W-:Y:S05]  /*e240*/  BSYNC B0 ;  /* 0x0000000000007941 */ /* 0x000fea0003800000 */
.L_x_486:
[----:B------:R-:W-:Y:S01]  /*e250*/  IADD3 R3, R57, 0x10, RZ ;  /* 0x0000001039037810 */ /* 0x000fe20007ffe0ff */
[----:B------:R-:W-:Y:S03]  /*e260*/  BSSY B0, `(.L_x_488) ;  /* 0x000007f000007945 */ /* 0x000fe60003800000 */
[----:B------:R-:W-:-:S13]  /*e270*/  ISETP.GE.AND P0, PT, R3, c[0x0][0x27c], PT ;  /* 0x00009f0003007a0c */ /* 0x000fda0003f06270 */
[----:B------:R-:W-:Y:S05]  /*e280*/  @P0 BRA `(.L_x_489) ;  /* 0x000007c000000947 */ /* 0x000fea0003800000 */
[----:B------:R-:W-:Y:S01]  /*e290*/  SHF.R.S32.HI R0, RZ, 0x1f, R18 ;  /* 0x0000001fff007819 */ /* 0x000fe20000011412 */
[----:B-1----:R-:W-:Y:S01]  /*e2a0*/  IMAD.MOV.U32 R10, RZ, RZ, c[0x0][0x27c] ;  /* 0x00009f00ff0a7624 */ /* 0x002fe200078e00ff */
[-C--:B------:R-:W-:Y:S02]  /*e2b0*/  LEA.HI R6, R18, R18.reuse, RZ, 0x1 ;  /* 0x0000001212067211 */ /* 0x080fe400078f08ff */
[----:B------:R-:W-:Y:S02]  /*e2c0*/  LEA.HI R0, R0, R18, RZ, 0x3 ;  /* 0x0000001200007211 */ /* 0x000fe400078f18ff */
[----:B------:R-:W-:Y:S02]  /*e2d0*/  SHF.R.S32.HI R9, RZ, 0x1f, R3 ;  /* 0x0000001fff097819 */ /* 0x000fe40000011403 */
[----:B------:R-:W-:Y:S01]  /*e2e0*/  LOP3.LUT R2, R6, 0x7fffffe, RZ, 0xc0, !PT ;  /* 0x07fffffe06027812 */ /* 0x000fe200078ec0ff */
[----:B------:R-:W-:Y:S01]  /*e2f0*/  IMAD.SHL.U32 R0, R0, 0x20, RZ ;  /* 0x0000002000007824 */ /* 0x000fe200078e00ff */
[CC--:B------:R-:W-:Y:S01]  /*e300*/  LEA.HI R7, R9.reuse, R3.reuse, RZ, 0x3 ;  /* 0x0000000309077211 */ /* 0x0c0fe200078f18ff */
[----:B------:R-:W-:Y:S01]  /*e310*/  IMAD.SHL.U32 R6, R6, 0x20, RZ ;  /* 0x0000002006067824 */ /* 0x000fe200078e00ff */
[----:B------:R-:W-:Y:S01]  /*e320*/  LEA.HI R3, R9, R3, RZ, 0x5 ;  /* 0x0000000309037211 */ /* 0x000fe200078f28ff */
[----:B------:R-:W-:Y:S01]  /*e330*/  IMAD.IADD R8, R18, 0x1, -R2 ;  /* 0x0000000112087824 */ /* 0x000fe200078e0a02 */
[----:B------:R-:W-:-:S02]  /*e340*/  LOP3.LUT R5, R0, 0xffffff00, RZ, 0xc0, !PT ;  /* 0xffffff0000057812 */ /* 0x000fc400078ec0ff */
[----:B------:R-:W-:Y:S02]  /*e350*/  SHF.R.S32.HI R2, RZ, 0x3, R7 ;  /* 0x00000003ff027819 */ /* 0x000fe40000011407 */
[----:B------:R-:W-:Y:S01]  /*e360*/  LOP3.LUT R0, R6, 0xc0, RZ, 0xc0, !PT ;  /* 0x000000c006007812 */ /* 0x000fe200078ec0ff */
[----:B------:R-:W-:Y:S01]  /*e370*/  IMAD R8, R8, 0x20, R5 ;  /* 0x0000002008087824 */ /* 0x000fe200078e0205 */
[----:B------:R-:W-:Y:S01]  /*e380*/  LEA.HI R2, R10, R2, RZ, 0x1d ;  /* 0x000000020a027211 */ /* 0x000fe200078fe8ff */
[----:B------:R-:W-:Y:S01]  /*e390*/  IMAD.SHL.U32 R5, R3, 0x80, RZ ;  /* 0x0000008003057824 */ /* 0x000fe200078e00ff */
[----:B------:R-:W-:Y:S02]  /*e3a0*/  LOP3.LUT R6, R0, 0x18, R7, 0xf8, !PT ;  /* 0x0000001800067812 */ /* 0x000fe400078ef807 */
[----:B------:R-:W-:Y:S02]  /*e3b0*/  SHF.R.S32.HI R3, RZ, 0x1f, R2 ;  /* 0x0000001fff037819 */ /* 0x000fe40000011402 */
[----:B------:R-:W-:Y:S01]  /*e3c0*/  LOP3.LUT R7, R5, 0x7ffff000, RZ, 0xc0, !PT ;  /* 0x7ffff00005077812 */ /* 0x000fe200078ec0ff */
[----:B------:R-:W-:Y:S01]  /*e3d0*/  IMAD.SHL.U32 R5, R2, 0x8, RZ ;  /* 0x0000000802057824 */ /* 0x000fe200078e00ff */
[----:B------:R-:W-:-:S02]  /*e3e0*/  LEA.HI R2, R3, R2, RZ, 0x2 ;  /* 0x0000000203027211 */ /* 0x000fc400078f10ff */
[----:B------:R-:W-:Y:S02]  /*e3f0*/  SHF.R.U32.HI R9, RZ, 0x3, R0 ;  /* 0x00000003ff097819 */ /* 0x000fe40000011600 */
[----:B------:R-:W-:Y:S01]  /*e400*/  LOP3.LUT R3, R0, 0x18, R5, 0xf8, !PT ;  /* 0x0000001800037812 */ /* 0x000fe200078ef805 */
[----:B------:R-:W-:Y:S01]  /*e410*/  IMAD.SHL.U32 R0, R2, 0x400, RZ ;  /* 0x0000040002007824 */ /* 0x000fe200078e00ff */
[-C--:B------:R-:W-:Y:S02]  /*e420*/  LOP3.LUT R6, R6, R9.reuse, RZ, 0x3c, !PT ;  /* 0x0000000906067212 */ /* 0x080fe400078e3cff */
        /* <DEDUP_REMOVED lines=14> */
[--C-:B------:R-:W-:Y:S02]  /*e510*/  SHF.R.U64 R16, R74, 0x10, R75.reuse ;  /* 0x000000104a107819 */ /* 0x100fe4000000124b */
[----:B------:R-:W-:Y:S01]  /*e520*/  SHF.R.U32.HI R17, RZ, 0x10, R75 ;  /* 0x00000010ff117819 */ /* 0x000fe2000001164b */
[----:B------:R-:W-:Y:S01]  /*e530*/  IMAD.U32 R31, R5, 0x10000, RZ ;  /* 0x00010000051f7824 */ /* 0x000fe200078e00ff */
[----:B------:R-:W-:Y:S02]  /*e540*/  SHF.R.U64 R3, R70, 0x10, R71 ;  /* 0x0000001046037819 */ /* 0x000fe40000001247 */
[C---:B------:R-:W-:Y:S02]  /*e550*/  PRMT R20, R96.reuse, 0x5432, R0 ;  /* 0x0000543260147816 */ /* 0x040fe40000000000 */
[----:B------:R-:W-:Y:S02]  /*e560*/  SHF.R.U32.HI R7, RZ, 0x10, R73 ;  /* 0x00000010ff077819 */ /* 0x000fe40000011649 */
[----:B------:R-:W-:Y:S01]  /*e570*/  PRMT R22, R96, 0x5410, R2 ;  /* 0x0000541060167816 */ /* 0x000fe20000000002 */
[----:B------:R-:W-:Y:S01]  /*e580*/  IMAD.U32 R30, R20, 0x10000, RZ ;  /* 0x00010000141e7824 */ /* 0x000fe200078e00ff */
[----:B------:R-:W-:-:S02]  /*e590*/  PRMT R25, R95, 0x5432, R16 ;  /* 0x000054325f197816 */ /* 0x000fc40000000010 */
[----:B------:R-:W-:Y:S02]  /*e5a0*/  PRMT R24, R95, 0x5410, R17 ;  /* 0x000054105f187816 */ /* 0x000fe40000000011 */
[----:B------:R-:W-:Y:S02]  /*e5b0*/  PRMT R27, R97, 0x5432, R3 ;  /* 0x00005432611b7816 */ /* 0x000fe40000000003 */
[----:B------:R-:W-:Y:S02]  /*e5c0*/  PRMT R19, R94, 0x5410, R7 ;  /* 0x000054105e137816 */ /* 0x000fe40000000007 */
        /* <DEDUP_REMOVED lines=12> */
[C---:B------:R-:W-:Y:S01]  /*e690*/  IMAD.U32 R9, R10.reuse, 0x10000, RZ ;  /* 0x000100000a097824 */ /* 0x040fe200078e00ff */
[----:B------:R-:W-:Y:S01]  /*e6a0*/  LOP3.LUT R15, R10, 0xffff0000, RZ, 0xc0, !PT ;  /* 0xffff00000a0f7812 */ /* 0x000fe200078ec0ff */
[----:B------:R-:W-:Y:S01]  /*e6b0*/  FMUL.FTZ R0, R2, R31 ;  /* 0x0000001f02007220 */ /* 0x000fe20000410000 */
[C---:B------:R-:W-:Y:S01]  /*e6c0*/  LOP3.LUT R29, R14.reuse, 0xffff0000, RZ, 0xc0, !PT ;  /* 0xffff00000e1d7812 */ /* 0x040fe200078ec0ff */
[----:B------:R-:W-:Y:S01]  /*e6d0*/  IMAD.U32 R23, R14, 0x10000, RZ ;  /* 0x000100000e177824 */ /* 0x000fe200078e00ff */
[----:B------:R-:W-:Y:S01]  /*e6e0*/  LOP3.LUT R10, R20, 0xffff0000, RZ, 0xc0, !PT ;  /* 0xffff0000140a7812 */ /* 0x000fe200078ec0ff */
[C---:B------:R-:W-:Y:S01]  /*e6f0*/  IMAD.U32 R6, R11.reuse, 0x10000, RZ ;  /* 0x000100000b067824 */ /* 0x040fe200078e00ff */
[----:B------:R-:W-:Y:S01]  /*e700*/  LOP3.LUT R14, R11, 0xffff0000, RZ, 0xc0, !PT ;  /* 0xffff00000b0e7812 */ /* 0x000fe200078ec0ff */
[----:B------:R-:W-:-:S02]  /*e710*/  FMUL.FTZ R2, R2, R30 ;  /* 0x0000001e02027220 */ /* 0x000fc40000410000 */
[----:B------:R-:W-:Y:S02]  /*e720*/  IMAD.U32 R11, R19, 0x10000, RZ ;  /* 0x00010000130b7824 */ /* 0x000fe400078e00ff */
[C---:B------:R-:W-:Y:S02]  /*e730*/  FFMA.FTZ R37, R16.reuse, R30, -R0 ;  /* 0x0000001e10257223 */ /* 0x040fe40000010800 */
[C---:B------:R-:W-:Y:S02]  /*e740*/  FMUL.FTZ R0, R3.reuse, R34 ;  /* 0x0000002203007220 */ /* 0x040fe40000410000 */
[----:B------:R-:W-:Y:S02]  /*e750*/  FFMA.FTZ R35, R16, R31, R2 ;  /* 0x0000001f10237223 */ /* 0x000fe40000010002 */
[----:B------:R-:W-:Y:S02]  /*e760*/  FMUL.FTZ R3, R3, R10 ;  /* 0x0000000a03037220 */ /* 0x000fe40000410000 */
[----:B------:R-:W-:-:S02]  /*e770*/  FMUL.FTZ R2, R7, R11 ;  /* 0x0000000b07027220 */ /* 0x000fc40000410000 */
[----:B------:R-:W-:Y:S02]  /*e780*/  IMAD.U32 R16, R24, 0x10000, RZ ;  /* 0x0001000018107824 */ /* 0x000fe400078e00ff */
[----:B------:R-:W-:Y:S01]  /*e790*/  FFMA.FTZ R32, R17, R10, -R0 ;  /* 0x0000000a11207223 */ /* 0x000fe20000010800 */
[----:B------:R-:W-:Y:S01]  /*e7a0*/  LOP3.LUT R10, R22, 0xffff0000, RZ, 0xc0, !PT ;  /* 0xffff0000160a7812 */ /* 0x000fe200078ec0ff */
[-C--:B------:R-:W-:Y:S01]  /*e7b0*/  FMUL.FTZ R0, R7, R5.reuse ;  /* 0x0000000507007220 */ /* 0x080fe20000410000 */
[----:B------:R-:W-:Y:S01]  /*e7c0*/  LOP3.LUT R7, R19, 0xffff0000, RZ, 0xc0, !PT ;  /* 0xffff000013077812 */ /* 0x000fe200078ec0ff */
[----:B------:R-:W-:Y:S02]  /*e7d0*/  FFMA.FTZ R31, R17, R34, R3 ;  /* 0x00000022111f7223 */ /* 0x000fe40000010003 */
[----:B------:R-:W-:Y:S02]  /*e7e0*/  FFMA.FTZ R30, R12, R5, -R2 ;  /* 0x000000050c1e7223 */ /* 0x000fe40000010802 */
[----:B------:R-:W-:-:S02]  /*e7f0*/  IMAD.U32 R3, R26, 0x10000, RZ ;  /* 0x000100001a037824 */ /* 0x000fc400078e00ff */
[----:B------:R-:W-:Y:S02]  /*e800*/  FMUL.FTZ R2, R6, R16 ;  /* 0x0000001006027220 */ /* 0x000fe40000410000 */
[C---:B------:R-:W-:Y:S02]  /*e810*/  IMAD.U32 R19, R25.reuse, 0x10000, RZ ;  /* 0x0001000019137824 */ /* 0x040fe400078e00ff */
[----:B------:R-:W-:Y:S01]  /*e820*/  FFMA.FTZ R20, R12, R11, R0 ;  /* 0x0000000b0c147223 */ /* 0x000fe20000010000 */
[----:B------:R-:W-:Y:S01]  /*e830*/  LOP3.LUT R12, R25, 0xffff0000, RZ, 0xc0, !PT ;  /* 0xffff0000190c7812 */ /* 0x000fe200078ec0ff */
[-C--:B------:R-:W-:Y:S02]  /*e840*/  FMUL.FTZ R0, R6, R3.reuse ;  /* 0x0000000306007220 */ /* 0x080fe40000410000 */
[----:B------:R-:W-:Y:S02]  /*e850*/  FFMA.FTZ R17, R13, R3, -R2 ;  /* 0x000000030d117223 */ /* 0x000fe40000010802 */
[----:B------:R-:W-:-:S02]  /*e860*/  IMAD.U32 R6, R27, 0x10000, RZ ;  /* 0x000100001b067824 */ /* 0x000fc400078e00ff */
[C---:B------:R-:W-:Y:S02]  /*e870*/  FMUL.FTZ R5, R8.reuse, R7 ;  /* 0x0000000708057220 */ /* 0x040fe40000410000 */
        /* <DEDUP_REMOVED lines=29> */
.L_x_489:
[----:B------:R-:W-:Y:S05]  /*ea50*/  BSYNC B0 ;  /* 0x0000000000007941 */ /* 0x000fea0003800000 */
.L_x_488:
[----:B------:R-:W-:-:S04]  /*ea60*/  IADD3 R0, R57, 0x20, RZ ;  /* 0x0000002039007810 */ /* 0x000fc80007ffe0ff */
[----:B------:R-:W-:-:S13]  /*ea70*/  ISETP.GE.AND P0, PT, R0, c[0x0][0x27c], PT ;  /* 0x00009f0000007a0c */ /* 0x000fda0003f06270 */
[----:B------:R-:W-:Y:S05]  /*ea80*/  @P0 BRA `(.L_x_465) ;  /* 0x000007c000000947 */ /* 0x000fea0003800000 */
[-C--:B------:R-:W-:Y:S01]  /*ea90*/  LEA.HI R3, R18, R18.reuse, RZ, 0x1 ;  /* 0x0000001212037211 */ /* 0x080fe200078f08ff */
[----:B-1----:R-:W-:Y:S01]  /*eaa0*/  IMAD.MOV.U32 R11, RZ, RZ, c[0x0][0x27c] ;  /* 0x00009f00ff0b7624 */ /* 0x002fe200078e00ff */
[----:B------:R-:W-:Y:S02]  /*eab0*/  SHF.R.S32.HI R2, RZ, 0x1f, R18 ;  /* 0x0000001fff027819 */ /* 0x000fe40000011412 */
[----:B------:R-:W-:Y:S02]  /*eac0*/  SHF.R.S32.HI R10, RZ, 0x1f, R0 ;  /* 0x0000001fff0a7819 */ /* 0x000fe40000011400 */
[C---:B------:R-:W-:Y:S02]  /*ead0*/  LOP3.LUT R5, R3.reuse, 0x7fffffe, RZ, 0xc0, !PT ;  /* 0x07fffffe03057812 */ /* 0x040fe400078ec0ff */
[----:B------:R-:W-:Y:S02]  /*eae0*/  LEA.HI R2, R2, R18, RZ, 0x3 ;  /* 0x0000001202027211 */ /* 0x000fe400078f18ff */
[-C--:B------:R-:W-:Y:S01]  /*eaf0*/  LEA.HI R6, R10, R0.reuse, RZ, 0x3 ;  /* 0x000000000a067211 */ /* 0x080fe200078f18ff */
[----:B------:R-:W-:Y:S01]  /*eb00*/  IMAD.IADD R9, R18, 0x1, -R5 ;  /* 0x0000000112097824 */ /* 0x000fe200078e0a05 */
[----:B------:R-:W-:Y:S01]  /*eb10*/  SHF.R.U64 R16, R78, 0x10, R79 ;  /* 0x000000104e107819 */ /* 0x000fe2000000124f */
[----:B------:R-:W-:Y:S01]  /*eb20*/  IMAD.SHL.U32 R2, R2, 0x20, RZ ;  /* 0x0000002002027824 */ /* 0x000fe200078e00ff */
[----:B------:R-:W-:Y:S01]  /*eb30*/  SHF.R.S32.HI R8, RZ, 0x3, R6 ;  /* 0x00000003ff087819 */ /* 0x000fe20000011406 */
[----:B------:R-:W-:Y:S01]  /*eb40*/  IMAD.SHL.U32 R5, R3, 0x20, RZ ;  /* 0x0000002003057824 */ /* 0x000fe200078e00ff */
[----:B------:R-:W-:-:S02]  /*eb50*/  LEA.HI R3, R10, R0, RZ, 0x5 ;  /* 0x000000000a037211 */ /* 0x000fc400078f28ff */
[----:B------:R-:W-:Y:S02]  /*eb60*/  LOP3.LUT R7, R2, 0xffffff00, RZ, 0xc0, !PT ;  /* 0xffffff0002077812 */ /* 0x000fe400078ec0ff */
[----:B------:R-:W-:Y:S01]  /*eb70*/  LOP3.LUT R0, R5, 0xc0, RZ, 0xc0, !PT ;  /* 0x000000c005007812 */ /* 0x000fe200078ec0ff */
[----:B------:R-:W-:Y:S01]  /*eb80*/  IMAD.SHL.U32 R5, R3, 0x80, RZ ;  /* 0x0000008003057824 */ /* 0x000fe200078e00ff */
[----:B------:R-:W-:Y:S01]  /*eb90*/  LEA.HI R2, R11, R8, RZ, 0x1d ;  /* 0x000000080b027211 */ /* 0x000fe200078fe8ff */
[----:B------:R-:W-:Y:S01]  /*eba0*/  IMAD R8, R9, 0x20, R7 ;  /* 0x0000002009087824 */ /* 0x000fe200078e0207 */
        /* <DEDUP_REMOVED lines=24> */
[----:B------:R-:W-:Y:S01]  /*ed30*/  PRMT R18, R101, 0x5432, R0 ;  /* 0x0000543265127816 */ /* 0x000fe20000000000 */
[----:B------:R-:W-:Y:S01]  /*ed40*/  IMAD.U32 R29, R5, 0x10000, RZ ;  /* 0x00010000051d7824 */ /* 0x000fe200078e00ff */
[----:B------:R-:W-:Y:S02]  /*ed50*/  PRMT R21, R101, 0x5410, R2 ;  /* 0x0000541065157816 */ /* 0x000fe40000000002 */
[----:B------:R-:W-:Y:S02]  /*ed60*/  SHF.R.U32.HI R7, RZ, 0x10, R77 ;  /* 0x00000010ff077819 */ /* 0x000fe4000001164d */
[----:B------:R-:W-:Y:S02]  /*ed70*/  SHF.R.U32.HI R17, RZ, 0x10, R79 ;  /* 0x00000010ff117819 */ /* 0x000fe4000001164f */
[----:B------:R-:W-:-:S02]  /*ed80*/  PRMT R25, R102, 0x5432, R3 ;  /* 0x0000543266197816 */ /* 0x000fc40000000003 */
[C---:B------:R-:W-:Y:S02]  /*ed90*/  PRMT R24, R100.reuse, 0x5432, R16 ;  /* 0x0000543264187816 */ /* 0x040fe40000000010 */
[----:B------:R-:W-:Y:S02]  /*eda0*/  PRMT R19, R99, 0x5410, R7 ;  /* 0x0000541063137816 */ /* 0x000fe40000000007 */
[----:B------:R-:W-:Y:S01]  /*edb0*/  LOP3.LUT R30, R5, 0xffff0000, RZ, 0xc0, !PT ;  /* 0xffff0000051e7812 */ /* 0x000fe200078ec0ff */
[C---:B------:R-:W-:Y:S01]  /*edc0*/  IMAD.U32 R5, R21.reuse, 0x10000, RZ ;  /* 0x0001000015057824 */ /* 0x040fe200078e00ff */
[----:B------:R-:W-:Y:S02]  /*edd0*/  PRMT R23, R100, 0x5410, R17 ;  /* 0x0000541064177816 */ /* 0x000fe40000000011 */
[----:B------:R-:W-:Y:S01]  /*ede0*/  LOP3.LUT R21, R21, 0xffff0000, RZ, 0xc0, !PT ;  /* 0xffff000015157812 */ /* 0x000fe200078ec0ff */
[C---:B-1----:R-:W-:Y:S01]  /*edf0*/  IMAD.U32 R22, R14.reuse, 0x10000, RZ ;  /* 0x000100000e167824 */ /* 0x042fe200078e00ff */
[----:B------:R-:W-:Y:S01]  /*ee00*/  LOP3.LUT R28, R14, 0xffff0000, RZ, 0xc0, !PT ;  /* 0xffff00000e1c7812 */ /* 0x000fe200078ec0ff */
[----:B------:R-:W-:Y:S01]  /*ee10*/  IMAD.U32 R16, R12, 0x10000, RZ ;  /* 0x000100000c107824 */ /* 0x000fe200078e00ff */
[----:B------:R-:W-:Y:S01]  /*ee20*/  LOP3.LUT R20, R13, 0xffff0000, RZ, 0xc0, !PT ;  /* 0xffff00000d147812 */ /* 0x000fe200078ec0ff */
[C---:B--2---:R-:W-:Y:S01]  /*ee30*/  IMAD.U32 R2, R8.reuse, 0x10000, RZ ;  /* 0x0001000008027824 */ /* 0x044fe200078e00ff */
[----:B------:R-:W-:Y:S01]  /*ee40*/  LOP3.LUT R3, R8, 0xffff0000, RZ, 0xc0, !PT ;  /* 0xffff000008037812 */ /* 0x000fe200078ec0ff */
[----:B------:R-:W-:Y:S01]  /*ee50*/  IMAD.U32 R14, R18, 0x10000, RZ ;  /* 0x00010000120e7824 */ /* 0x000fe200078e00ff */
[----:B------:R-:W-:Y:S01]  /*ee60*/  LOP3.LUT R27, R15, 0xffff0000, RZ, 0xc0, !PT ;  /* 0xffff00000f1b7812 */ /* 0x000fe200078ec0ff */
[----:B------:R-:W-:Y:S01]  /*ee70*/  FMUL.FTZ R0, R2, R29 ;  /* 0x0000001d02007220 */ /* 0x000fe20000410000 */
[----:B------:R-:W-:Y:S01]  /*ee80*/  LOP3.LUT R8, R9, 0xffff0000, RZ, 0xc0, !PT ;  /* 0xffff000009087812 */ /* 0x000fe200078ec0ff */
[----:B------:R-:W-:Y:S01]  /*ee90*/  IMAD.U32 R17, R13, 0x10000, RZ ;  /* 0x000100000d117824 */ /* 0x000fe200078e00ff */
[----:B------:R-:W-:Y:S01]  /*eea0*/  LOP3.LUT R12, R12, 0xffff0000, RZ, 0xc0, !PT ;  /* 0xffff00000c0c7812 */ /* 0x000fe200078ec0ff */
[----:B------:R-:W-:Y:S01]  /*eeb0*/  IMAD.U32 R13, R15, 0x10000, RZ ;  /* 0x000100000f0d7824 */ /* 0x000fe200078e00ff */
[----:B------:R-:W-:Y:S01]  /*eec0*/  LOP3.LUT R15, R10, 0xffff0000, RZ, 0xc0, !PT ;  /* 0xffff00000a0f7812 */ /* 0x000fe200078ec0ff */
[----:B------:R-:W-:Y:S01]  /*eed0*/  IMAD.U32 R6, R9, 0x10000, RZ ;  /* 0x0001000009067824 */ /* 0x000fe200078e00ff */
[----:B------:R-:W-:Y:S01]  /*eee0*/  LOP3.LUT R18, R18, 0xffff0000, RZ, 0xc0, !PT ;  /* 0xffff000012127812 */ /* 0x000fe200078ec0ff */
[----:B------:R-:W-:-:S02]  /*eef0*/  IMAD.U32 R9, R10, 0x10000, RZ ;  /* 0x000100000a097824 */ /* 0x000fc400078e00ff */
[-C--:B------:R-:W-:Y:S02]  /*ef00*/  FMUL.FTZ R2, R2, R14.reuse ;  /* 0x0000000e02027220 */ /* 0x080fe40000410000 */
[C---:B------:R-:W-:Y:S02]  /*ef10*/  FFMA.FTZ R35, R16.reuse, R14, -R0 ;  /* 0x0000000e10237223 */ /* 0x040fe40000010800 */
[C---:B------:R-:W-:Y:S01]  /*ef20*/  IMAD.U32 R10, R19.reuse, 0x10000, RZ ;  /* 0x00010000130a7824 */ /* 0x040fe200078e00ff */
[----:B------:R-:W-:Y:S01]  /*ef30*/  LOP3.LUT R19, R19, 0xffff0000, RZ, 0xc0, !PT ;  /* 0xffff000013137812 */ /* 0x000fe200078ec0ff */
[C---:B------:R-:W-:Y:S02]  /*ef40*/  FMUL.FTZ R0, R3.reuse, R30 ;  /* 0x0000001e03007220 */ /* 0x040fe40000410000 */
[----:B------:R-:W-:Y:S02]  /*ef50*/  FFMA.FTZ R33, R16, R29, R2 ;  /* 0x0000001d10217223 */ /* 0x000fe40000010002 */
[----:B------:R-:W-:-:S02]  /*ef60*/  FMUL.FTZ R3, R3, R18 ;  /* 0x0000001203037220 */ /* 0x000fc40000410000 */
[----:B------:R-:W-:Y:S02]  /*ef70*/  FFMA.FTZ R31, R12, R18, -R0 ;  /* 0x000000120c1f7223 */ /* 0x000fe40000010800 */
[C---:B------:R-:W-:Y:S02]  /*ef80*/  FMUL.FTZ R2, R6.reuse, R10 ;  /* 0x0000000a06027220 */ /* 0x040fe40000410000 */
[C---:B------:R-:W-:Y:S01]  /*ef90*/  IMAD.U32 R7, R11.reuse, 0x10000, RZ ;  /* 0x000100000b077824 */ /* 0x040fe200078e00ff */
[----:B------:R-:W-:Y:S01]  /*efa0*/  LOP3.LUT R11, R11, 0xffff0000, RZ, 0xc0, !PT ;  /* 0xffff00000b0b7812 */ /* 0x000fe200078ec0ff */
[C---:B------:R-:W-:Y:S01]  /*efb0*/  IMAD.U32 R16, R23.reuse, 0x10000, RZ ;  /* 0x0001000017107824 */ /* 0x040fe200078e00ff */
[----:B------:R-:W-:Y:S01]  /*efc0*/  LOP3.LUT R23, R23, 0xffff0000, RZ, 0xc0, !PT ;  /* 0xffff000017177812 */ /* 0x000fe200078ec0ff */
[----:B------:R-:W-:Y:S02]  /*efd0*/  FMUL.FTZ R0, R6, R5 ;  /* 0x0000000506007220 */ /* 0x000fe40000410000 */
[----:B------:R-:W-:Y:S01]  /*efe0*/  FFMA.FTZ R30, R12, R30, R3 ;  /* 0x0000001e0c1e7223 */ /* 0x000fe20000010003 */
[----:B------:R-:W-:Y:S01]  /*eff0*/  F2FP.BF16.PACK_AB R12, R31, R35 ;  /* 0x000000231f0c723e */ /* 0x000fe200000010ff */
[----:B------:R-:W-:-:S02]  /*f000*/  FFMA.FTZ R29, R17, R5, -R2 ;  /* 0x00000005111d7223 */ /* 0x000fc40000010802 */
[----:B------:R-:W-:Y:S02]  /*f010*/  IMAD.U32 R3, R26, 0x10000, RZ ;  /* 0x000100001a037824 */ /* 0x000fe400078e00ff */
[----:B------:R-:W-:Y:S02]  /*f020*/  FFMA.FTZ R18, R17, R10, R0 ;  /* 0x0000000a11127223 */ /* 0x000fe40000010000 */
[C---:B------:R-:W-:Y:S02]  /*f030*/  FMUL.FTZ R2, R7.reuse, R16 ;  /* 0x0000001007027220 */ /* 0x040fe40000410000 */
[C---:B------:R-:W-:Y:S01]  /*f040*/  IMAD.U32 R10, R24.reuse, 0x10000, RZ ;  /* 0x00010000180a7824 */ /* 0x040fe200078e00ff */
[----:B------:R-:W-:Y:S01]  /*f050*/  LOP3.LUT R24, R24, 0xffff0000, RZ, 0xc0, !PT ;  /* 0xffff000018187812 */ /* 0x000fe200078ec0ff */
[-C--:B------:R-:W-:Y:S02]  /*f060*/  FMUL.FTZ R0, R7, R3.reuse ;  /* 0x0000000307007220 */ /* 0x080fe40000410000 */
[----:B------:R-:W-:-:S02]  /*f070*/  FFMA.FTZ R17, R13, R3, -R2 ;  /* 0x000000030d117223 */ /* 0x000fc40000010802 */
[----:B------:R-:W-:Y:S02]  /*f080*/  IMAD.U32 R6, R25, 0x10000, RZ ;  /* 0x0001000019067824 */ /* 0x000fe400078e00ff */
[----:B------:R-:W-:Y:S02]  /*f090*/  FMUL.FTZ R2, R9, R10 ;  /* 0x0000000a09027220 */ /* 0x000fe40000410000 */
[----:B------:R-:W-:Y:S02]  /*f0a0*/  FFMA.FTZ R16, R13, R16, R0 ;  /* 0x000000100d107223 */ /* 0x000fe40000010000 */
[C---:B------:R-:W-:Y:S02]  /*f0b0*/  FMUL.FTZ R5, R8.reuse, R19 ;  /* 0x0000001308057220 */ /* 0x040fe40000410000 */
[----:B------:R-:W-:Y:S01]  /*f0c0*/  FMUL.FTZ R3, R8, R21 ;  /* 0x0000001508037220 */ /* 0x000fe20000410000 */
[----:B------:R-:W-:Y:S01]  /*f0d0*/  LOP3.LUT R8, R26, 0xffff0000, RZ, 0xc0, !PT ;  /* 0xffff00001a087812 */ /* 0x000fe200078ec0ff */
[----:B------:R-:W-:-:S02]  /*f0e0*/  FMUL.FTZ R0, R9, R6 ;  /* 0x0000000609007220 */ /* 0x000fc40000410000 */
[----:B------:R-:W-:Y:S01]  /*f0f0*/  FFMA.FTZ R14, R22, R6, -R2 ;  /* 0x00000006160e7223 */ /* 0x000fe20000010802 */
[----:B------:R-:W-:Y:S01]  /*f100*/  LOP3.LUT R6, R25, 0xffff0000, RZ, 0xc0, !PT ;  /* 0xffff000019067812 */ /* 0x000fe200078ec0ff */
[C---:B------:R-:W-:Y:S02]  /*f110*/  FFMA.FTZ R13, R20.reuse, R21, -R5 ;  /* 0x00000015140d7223 */ /* 0x040fe40000010805 */
[----:B------:R-:W-:Y:S02]  /*f120*/  FFMA.FTZ R7, R20, R19, R3 ;  /* 0x0000001314077223 */ /* 0x000fe40000010003 */
[----:B------:R-:W-:Y:S01]  /*f130*/  FFMA.FTZ R10, R22, R10, R0 ;  /* 0x0000000a160a7223 */ /* 0x000fe20000010000 */
[----:B------:R-:W-:Y:S01]  /*f140*/  F2FP.BF16.PACK_AB R13, R13, R29 ;  /* 0x0000001d0d0d723e */ /* 0x000fe200000010ff */
[----:B------:R-:W-:Y:S01]  /*f150*/  FMUL.FTZ R5, R15, R24 ;  /* 0x000000180f057220 */ /* 0x000fe20000410000 */
[----:B------:R-:W-:Y:S01]  /*f160*/  F2FP.BF16.PACK_AB R9, R7, R18 ;  /* 0x000000120709723e */ /* 0x000fe200000010ff */
        /* <DEDUP_REMOVED lines=11> */
[----:B------:R-:W-:Y:S01]  /*f220*/  F2FP.BF16.PACK_AB R11, R0, R16 ;  /* 0x00000010000b723e */ /* 0x000fe200000010ff */
[----:B------:R1:W-:Y:S04]  /*f230*/  STS.128 [R34+0x6080], R12 ;  /* 0x0060800c22007388 */ /* 0x0003e80000000c00 */
[----:B------:R1:W-:Y:S02]  /*f240*/  STS.128 [R32+0x6080], R8 ;  /* 0x0060800820007388 */ /* 0x0003e40000000c00 */
.L_x_465:
[----:B------:R-:W-:Y:S05]  /*f250*/  BSYNC B2 ;  /* 0x0000000000027941 */ /* 0x000fea0003800000 */
.L_x_447:
[----:B------:R-:W-:Y:S01]  /*f260*/  IMAD R0, R104, c[0x0][0x208], RZ ;  /* 0x0000820068007a24 */ /* 0x000fe200078e02ff */
[----:B------:R-:W-:Y:S01]  /*f270*/  LEA.HI R6, R89, R89, RZ, 0x1 ;  /* 0x0000005959067211 */ /* 0x000fe200078f08ff */
[----:B------:R-:W-:Y:S01]  /*f280*/  IMAD.WIDE.U32 R2, R226, c[0x0][0x208], RZ ;  /* 0x00008200e2027a25 */ /* 0x000fe200078e00ff */
[----:B------:R-:W-:-:S04]  /*f290*/  DEPBAR.LE SB0, 0x0 ;  /* 0x000080000000791a */ /* 0x000fc80000000000 */
[----:B------:R-:W-:Y:S01]  /*f2a0*/  IMAD R0, R226, c[0x0][0x20c], R0 ;  /* 0x00008300e2007a24 */ /* 0x000fe200078e0200 */
[----:B------:R-:W-:Y:S01]  /*f2b0*/  LOP3.LUT R6, R6, 0xfffffffe, RZ, 0xc0, !PT ;  /* 0xfffffffe06067812 */ /* 0x000fe200078ec0ff */
[----:B------:R-:W-:Y:S01]  /*f2c0*/  IMAD R5, R105, c[0x0][0x218], RZ ;  /* 0x0000860069057a24 */ /* 0x000fe200078e02ff */
[----:B------:R-:W-:Y:S01]  /*f2d0*/  ISETP.GE.AND P3, PT, R227, c[0x0][0x1d4], PT ;  /* 0x00007500e3007a0c */ /* 0x000fe20003f66270 */
[----:B------:R-:W-:Y:S01]  /*f2e0*/  IMAD.IADD R3, R3, 0x1, R0 ;  /* 0x0000000103037824 */ /* 0x000fe200078e0200 */
[----:B------:R-:W-:Y:S01]  /*f2f0*/  ISETP.GE.AND P2, PT, R111, c[0x0][0x1d4], PT ;  /* 0x000075006f007a0c */ /* 0x000fe20003f46270 */
[C---:B------:R-:W-:Y:S01]  /*f300*/  IMAD R5, R224.reuse, c[0x0][0x21c], R5 ;  /* 0x00008700e0057a24 */ /* 0x040fe200078e0205 */
[----:B------:R-:W-:Y:S01]  /*f310*/  BAR.SYNC.DEFER_BLOCKING 0x0 ;  /* 0x0000000000007b1d */ /* 0x000fe20000010000 */
[----:B------:R-:W-:Y:S01]  /*f320*/  IMAD.WIDE.U32 R2, R224, c[0x0][0x218], R2 ;  /* 0x00008600e0027a25 */ /* 0x000fe200078e0002 */
[----:B------:R-:W-:Y:S02]  /*f330*/  ISETP.GE.AND P1, PT, R110, c[0x0][0x1d4], PT ;  /* 0x000075006e007a0c */ /* 0x000fe40003f26270 */
[----:B------:R-:W-:Y:S01]  /*f340*/  ISETP.GT.AND P4, PT, R109, 0x3f, PT ;  /* 0x0000003f6d00780c */ /* 0x000fe20003f84270 */
[----:B-1----:R-:W-:Y:S01]  /*f350*/  IMAD.SHL.U32 R8, R107, 0x8, RZ ;  /* 0x000000086b087824 */ /* 0x002fe200078e00ff */
[----:B------:R-:W-:Y:S01]  /*f360*/  IADD3 R0, P0, R114, R2, RZ ;  /* 0x0000000272007210 */ /* 0x000fe20007f1e0ff */
[----:B------:R-:W-:Y:S01]  /*f370*/  IMAD.IADD R6, R89, 0x1, -R6 ;  /* 0x0000000159067824 */ /* 0x000fe200078e0a06 */
[----:B------:R-:W-:Y:S01]  /*f380*/  BSSY B0, `(.L_x_490) ;  /* 0x0000070000007945 */ /* 0x000fe20003800000 */
[----:B------:R-:W-:Y:S01]  /*f390*/  IMAD.SHL.U32 R222, R222, 0x2, RZ ;  /* 0x00000002dede7824 */ /* 0x000fe200078e00ff */
[----:B------:R-:W-:-:S02]  /*f3a0*/  IADD3.X R2, R113, R3, R5, P0, !PT ;  /* 0x0000000371027210 */ /* 0x000fc400007fe405 */
[----:B------:R-:W-:-:S04]  /*f3b0*/  LEA R29, P0, R0, c[0x0][0x1f8], 0x1 ;  /* 0x00007e00001d7a11 */ /* 0x000fc800078008ff */
[----:B------:R-:W-:Y:S02]  /*f3c0*/  LEA.HI.X R28, R0, c[0x0][0x1fc], R2, 0x1, P0 ;  /* 0x00007f00001c7a11 */ /* 0x000fe400000f0c02 */
[----:B------:R-:W-:-:S05]  /*f3d0*/  LOP3.LUT R2, R108, 0xfffffff8, RZ, 0xc0, !PT ;  /* 0xfffffff86c027812 */ /* 0x000fca00078ec0ff */
[----:B------:R-:W-:-:S05]  /*f3e0*/  IMAD.IADD R2, R109, 0x1, -R2 ;  /* 0x000000016d027824 */ /* 0x000fca00078e0a02 */
[----:B------:R-:W-:-:S04]  /*f3f0*/  LEA.HI R0, R2, R2, RZ, 0x1 ;  /* 0x0000000202007211 */ /* 0x000fc800078f08ff */
[----:B------:R-:W-:Y:S02]  /*f400*/  SHF.R.S32.HI R7, RZ, 0x1, R0 ;  /* 0x00000001ff077819 */ /* 0x000fe40000011400 */
[----:B------:R-:W-:Y:S02]  /*f410*/  LOP3.LUT R3, R0, 0x3fffffe, RZ, 0xc0, !PT ;  /* 0x03fffffe00037812 */ /* 0x000fe400078ec0ff */
[C---:B------:R-:W-:Y:S01]  /*f420*/  LOP3.LUT P0, RZ, R7.reuse, 0x2, RZ, 0xc0, !PT ;  /* 0x0000000207ff7812 */ /* 0x040fe2000780c0ff */
[----:B------:R-:W-:Y:S02]  /*f430*/  IMAD.SHL.U32 R5, R7, 0x40, RZ ;  /* 0x0000004007057824 */ /* 0x000fe400078e00ff */
[----:B------:R-:W-:Y:S01]  /*f440*/  IMAD.IADD R2, R2, 0x1, -R3 ;  /* 0x0000000102027824 */ /* 0x000fe200078e0a03 */
[----:B------:R-:W-:Y:S02]  /*f450*/  SHFL.IDX PT, R7, R28, RZ, 0x1c1f ;  /* 0x001c1fff1c077589 */ /* 0x000fe400000e0000 */
[----:B------:R-:W-:Y:S01]  /*f460*/  LOP3.LUT R0, R5, 0xc0, RZ, 0xc0, !PT ;  /* 0x000000c005007812 */ /* 0x000fe200078ec0ff */
[----:B------:R-:W-:Y:S01]  /*f470*/  IMAD R2, R6, 0x8, R2 ;  /* 0x0000000806027824 */ /* 0x000fe200078e0202 */
[----:B------:R-:W-:-:S02]  /*f480*/  LOP3.LUT R5, R103, 0x7fffffe, RZ, 0xc0, !PT ;  /* 0x07fffffe67057812 */ /* 0x000fc400078ec0ff */
[----:B------:R-:W-:Y:S02]  /*f490*/  LOP3.LUT R3, R0, 0x8, R8, 0xf8, !PT ;  /* 0x0000000800037812 */ /* 0x000fe400078ef808 */
[----:B------:R-:W-:Y:S01]  /*f4a0*/  SHF.R.U32.HI R0, RZ, 0x3, R0 ;  /* 0x00000003ff007819 */ /* 0x000fe20000011600 */
[----:B------:R-:W-:Y:S02]  /*f4b0*/  IMAD.IADD R25, R98, 0x1, -R5 ;  /* 0x0000000162197824 */ /* 0x000fe400078e0a05 */
[----:B------:R-:W-:Y:S01]  /*f4c0*/  IMAD.IADD R5, R122, 0x1, -R112 ;  /* 0x000000017a057824 */ /* 0x000fe200078e0a70 */
[----:B------:R-:W-:Y:S02]  /*f4d0*/  LOP3.LUT R0, R3, R0, RZ, 0x3c, !PT ;  /* 0x0000000003007212 */ /* 0x000fe400078e3cff */
[----:B------:R-:W-:-:S03]  /*f4e0*/  SHF.R.S32.HI R3, RZ, 0x1f, R98 ;  /* 0x0000001fff037819 */ /* 0x000fc60000011462 */
[----:B------:R-:W-:Y:S01]  /*f4f0*/  IMAD.U32 R0, R2, 0x20, R0 ;  /* 0x0000002002007824 */ /* 0x000fe200078e0000 */
[----:B------:R-:W-:Y:S01]  /*f500*/  LEA.HI R3, R3, R98, RZ, 0x3 ;  /* 0x0000006203037211 */ /* 0x000fe200078f18ff */
[----:B------:R-:W-:Y:S02]  /*f510*/  IMAD.SHL.U32 R2, R6, 0x8, RZ ;  /* 0x0000000806027824 */ /* 0x000fe400078e00ff */
[----:B------:R-:W-:Y:S01]  /*f520*/  IMAD.SHL.U32 R208, R0, 0x2, RZ ;  /* 0x0000000200d07824 */ /* 0x000fe200078e00ff */
[----:B------:R-:W1:Y:S01]  /*f530*/  SHFL.IDX PT, R6, R29, RZ, 0x1c1f ;  /* 0x001c1fff1d067589 */ /* 0x000e6200000e0000 */
[----:B------:R-:W-:-:S03]  /*f540*/  IMAD.SHL.U32 R3, R3, 0x20, RZ ;  /* 0x0000002003037824 */ /* 0x000fc600078e00ff */
[C---:B------:R-:W-:Y:S01]  /*f550*/  IADD3 R0, R208.reuse, 0x3c80, RZ ;  /* 0x00003c80d0007810 */ /* 0x040fe20007ffe0ff */
[----:B------:R2:W3:Y:S01]  /*f560*/  LDSM.16.M88.4 R48, [R208+0x3c80] ;  /* 0x003c8000d030783b */ /* 0x0004e20000000200 */
[----:B------:R-:W-:Y:S02]  /*f570*/  IADD3 R213, R208, 0x3ca0, RZ ;  /* 0x00003ca0d0d57810 */ /* 0x000fe40007ffe0ff */
[----:B------:R-:W-:Y:S01]  /*f580*/  @P0 IADD3 R213, R0, -0x20, RZ ;  /* 0xffffffe000d50810 */ /* 0x000fe20007ffe0ff */
[----:B------:R-:W-:Y:S01]  /*f590*/  IMAD.SHL.U32 R0, R106, 0x40, RZ ;  /* 0x000000406a007824 */ /* 0x000fe200078e00ff */
[----:B------:R-:W-:Y:S01]  /*f5a0*/  LOP3.LUT R24, R3, 0xffffff00, RZ, 0xc0, !PT ;  /* 0xffffff0003187812 */ /* 0x000fe200078ec0ff */
[----:B------:R2:W4:Y:S01]  /*f5b0*/  LDSM.16.M88.4 R44, [R208+0x4080] ;  /* 0x00408000d02c783b */ /* 0x0005220000000200 */
[----:B------:R-:W-:Y:S02]  /*f5c0*/  ISETP.LT.OR P0, PT, R5, 0x1, P3 ;  /* 0x000000010500780c */ /* 0x000fe40001f01670 */
[----:B------:R-:W-:Y:S01]  /*f5d0*/  LOP3.LUT R0, R0, 0xc0, RZ, 0xc0, !PT ;  /* 0x000000c000007812 */ /* 0x000fe200078ec0ff */
[----:B------:R2:W2:Y:S01]  /*f5e0*/  LDSM.16.M88.4 R40, [R208+0x4480] ;  /* 0x00448000d028783b */ /* 0x0004a20000000200 */
[----:B------:R-:W-:-:S02]  /*f5f0*/  IADD3 R221, R213, 0x400, RZ ;  /* 0x00000400d5dd7810 */ /* 0x000fc40007ffe0ff */
[----:B------:R-:W-:Y:S01]  /*f600*/  LOP3.LUT R3, R0, 0x8, R2, 0xf8, !PT ;  /* 0x0000000800037812 */ /* 0x000fe200078ef802 */
[----:B------:R2:W2:Y:S01]  /*f610*/  LDSM.16.M88.4 R60, [R213] ;  /* 0x00000000d53c783b */ /* 0x0004a20000000200 */
[----:B------:R-:W-:Y:S01]  /*f620*/  SHF.R.U32.HI R2, RZ, 0x3, R0 ;  /* 0x00000003ff027819 */ /* 0x000fe20000011600 */
[----:B------:R-:W-:Y:S01]  /*f630*/  IMAD R0, R124, 0x200, R24 ;  /* 0x000002007c007824 */ /* 0x000fe200078e0218 */
[----:B------:R-:W-:Y:S01]  /*f640*/  IADD3 R220, R213, 0x800, RZ ;  /* 0x00000800d5dc7810 */ /* 0x000fe20007ffe0ff */
[----:B------:R2:W2:Y:S01]  /*f650*/  LDSM.16.M88.4 R72, [R213+0x400] ;  /* 0x00040000d548783b */ /* 0x0004a20000000200 */
[----:B------:R-:W-:Y:S01]  /*f660*/  LOP3.LUT R2, R3, R2, RZ, 0x3c, !PT ;  /* 0x0000000203027212 */ /* 0x000fe200078e3cff */
[----:B------:R-:W-:Y:S02]  /*f670*/  IMAD R0, R25, 0x20, R0 ;  /* 0x0000002019007824 */ /* 0x000fe400078e0200 */
[----:B-1----:R-:W-:Y:S01]  /*f680*/  IMAD.WIDE R26, R227, 0x2, R6 ;  /* 0x00000002e31a7825 */ /* 0x002fe200078e0206 */
[----:B------:R1:W1:Y:S03]  /*f690*/  LDSM.16.M88.4 R80, [R213+0x800] ;  /* 0x00080000d550783b */ /* 0x0002660000000200 */
[----:B------:R-:W-:-:S04]  /*f6a0*/  IMAD.IADD R0, R2, 0x1, R0 ;  /* 0x0000000102007824 */ /* 0x000fc800078e0200 */
[----:B------:R-:W-:Y:S01]  /*f6b0*/  IMAD.SHL.U32 R211, R0, 0x2, RZ ;  /* 0x0000000200d37824 */ /* 0x000fe200078e00ff */
[----:B------:R-:W-:-:S03]  /*f6c0*/  SHF.R.S32.HI R0, RZ, 0x1f, R111 ;  /* 0x0000001fff007819 */ /* 0x000fc6000001146f */
[----:B------:R-:W-:Y:S01]  /*f6d0*/  IMAD R212, R4, 0x2, R211 ;  /* 0x0000000204d47824 */ /* 0x000fe200078e02d3 */
[----:B------:R1:W1:Y:S01]  /*f6e0*/  LDSM.16.M88.4 R16, [R211+0x6080] ;  /* 0x00608000d310783b */ /* 0x0002620000000200 */
[----:B------:R-:W-:-:S03]  /*f6f0*/  LEA.HI R0, R0, R111, RZ, 0x3 ;  /* 0x0000006f00007211 */ /* 0x000fc600078f18ff */
[----:B------:R1:W1:Y:S01]  /*f700*/  LDSM.16.M88.4 R12, [R211+0x7080] ;  /* 0x00708000d30c783b */ /* 0x0002620000000200 */
[----:B------:R-:W-:Y:S02]  /*f710*/  LOP3.LUT R30, R0, 0xfffffff8, RZ, 0xc0, !PT ;  /* 0xfffffff8001e7812 */ /* 0x000fe400078ec0ff */
[----:B------:R-:W-:Y:S01]  /*f720*/  SHF.R.S32.HI R0, RZ, 0x1f, R110 ;  /* 0x0000001fff007819 */ /* 0x000fe2000001146e */
[----:B------:R1:W1:Y:S03]  /*f730*/  LDSM.16.M88.4 R20, [R212+0x6080] ;  /* 0x00608000d414783b */ /* 0x0002660000000200 */
[----:B------:R-:W-:Y:S01]  /*f740*/  LEA.HI R0, R0, R110, RZ, 0x3 ;  /* 0x0000006e00007211 */ /* 0x000fe200078f18ff */
[----:B------:R1:W1:Y:S03]  /*f750*/  LDSM.16.M88.4 R8, [R212+0x7080] ;  /* 0x00708000d408783b */ /* 0x0002660000000200 */
[----:B------:R-:W-:Y:S01]  /*f760*/  LOP3.LUT R3, R0, 0xfffffff8, RZ, 0xc0, !PT ;  /* 0xfffffff800037812 */ /* 0x000fe200078ec0ff */
[----:B------:R-:W-:Y:S01]  /*f770*/  @!PT LDS RZ, [RZ] ;  /* 0x00000000fffff984 */ /* 0x000fe20000000800 */
[----:B------:R-:W-:Y:S01]  /*f780*/  @!PT LDS RZ, [RZ] ;  /* 0x00000000fffff984 */ /* 0x000fe20000000800 */
[----:B------:R-:W-:Y:S01]  /*f790*/  @!PT LDS RZ, [RZ] ;  /* 0x00000000fffff984 */ /* 0x000fe20000000800 */
[----:B------:R5:W-:Y:S01]  /*f7a0*/  LDGSTS.E.BYPASS.LTC128B.128 [R222+0x1880], [R26.64], !P0 ;  /* 0x018800001ade7fae */ /* 0x000be2000c101d4c */
[----:B------:R-:W-:Y:S01]  /*f7b0*/  ISETP.LT.OR P0, PT, R5, 0x1, P2 ;  /* 0x000000010500780c */ /* 0x000fe20001701670 */
[----:B------:R-:W-:-:S04]  /*f7c0*/  IMAD R0, R25, 0x20, R24 ;  /* 0x0000002019007824 */ /* 0x000fc800078e0218 */
[----:B------:R-:W-:Y:S01]  /*f7d0*/  IMAD.IADD R0, R2, 0x1, R0 ;  /* 0x0000000102007824 */ /* 0x000fe200078e0200 */
[----:B------:R-:W-:Y:S01]  /*f7e0*/  SHF.R.S32.HI R2, RZ, 0x1f, R3 ;  /* 0x0000001fff027819 */ /* 0x000fe20000011403 */
[----:B-----5:R-:W-:-:S04]  /*f7f0*/  IMAD.WIDE R26, R30, 0x2, R6 ;  /* 0x000000021e1a7825 */ /* 0x020fc800078e0206 */
[----:B------:R-:W-:Y:S02]  /*f800*/  IMAD.WIDE R6, R3, 0x2, R6 ;  /* 0x0000000203067825 */ /* 0x000fe400078e0206 */
[----:B------:R1:W-:Y:S01]  /*f810*/  LDGSTS.E.BYPASS.LTC128B.128 [R222+0x2480], [R26.64], !P0 ;  /* 0x024800001ade7fae */ /* 0x0003e2000c101d4c */
[----:B------:R-:W-:-:S13]  /*f820*/  ISETP.LT.OR P0, PT, R5, 0x1, P1 ;  /* 0x000000010500780c */ /* 0x000fda0000f01670 */
[----:B------:R5:W-:Y:S02]  /*f830*/  LDGSTS.E.BYPASS.LTC128B.128 [R222+0x3080], [R6.64], !P0 ;  /* 0x0308000006de7fae */ /* 0x000be4000c101d4c */
[----:B-----5:R-:W-:Y:S02]  /*f840*/  SHF.R.S32.HI R6, RZ, 0x1f, R30 ;  /* 0x0000001fff067819 */ /* 0x020fe4000001141e */
[----:B------:R-:W-:-:S03]  /*f850*/  SHF.R.S32.HI R7, RZ, 0x1f, R227 ;  /* 0x0000001fff077819 */ /* 0x000fc600000114e3 */
[----:B------:R1:W-:Y:S04]  /*f860*/  STL [R1+0x44], R6 ;  /* 0x0000440601007387 */ /* 0x0003e80000100800 */
[----:B------:R1:W-:Y:S01]  /*f870*/  STL [R1+0x40], R2 ;  /* 0x0000400201007387 */ /* 0x0003e20000100800 */
[----:B------:R-:W-:Y:S05]  /*f880*/  @P4 BRA `(.L_x_491) ;  /* 0x000001f000004947 */ /* 0x000fea0003800000 */
[----:B--234-:R-:W-:Y:S05]  /*f890*/  BRA.DIV ~URZ, `(.L_x_492) ;  /* 0x000132327f007947 */ /* 0x01cfea000b800000 */
[----:B-1----:R1:W2:Y:S04]  /*f8a0*/  SHFL.IDX PT, R6, R28, 0x1, 0x1c1f ;  /* 0x003c1f001c067f89 */ /* 0x0022a800000e0000 */
[----:B------:R1:W3:Y:S02]  /*f8b0*/  SHFL.IDX PT, R2, R29, 0x1, 0x1c1f ;  /* 0x003c1f001d027f89 */ /* 0x0002e400000e0000 */
.L_x_586:
[----:B------:R-:W4:Y:S04]  /*f8c0*/  LDL R31, [R1+0x44] ;  /* 0x00004400011f7983 */ /* 0x000f280000100800 */
[----:B-1----:R-:W5:Y:S01]  /*f8d0*/  LDL R29, [R1+0x40] ;  /* 0x00004000011d7983 */ /* 0x002f620000100800 */
[----:B------:R-:W-:-:S02]  /*f8e0*/  IADD3 R3, R227, 0x20, RZ ;  /* 0x00000020e3037810 */ /* 0x000fc40007ffe0ff */
[C---:B------:R-:W-:Y:S02]  /*f8f0*/  IADD3 R30, R227.reuse, 0x20, RZ ;  /* 0x00000020e31e7810 */ /* 0x040fe40007ffe0ff */
        /* <DEDUP_REMOVED lines=24> */
.L_x_491:
[----:B--234-:R-:W-:Y:S05]  /*fa80*/  BSYNC B0 ;  /* 0x0000000000007941 */ /* 0x01cfea0003800000 */
.L_x_490:
[----:B------:R-:W2:Y:S01]  /*fa90*/  LDL R249, [R1+0x1c] ;  /* 0x00001c0001f97983 */ /* 0x000ea20000100800 */
[C---:B------:R-:W-:Y:S02]  /*faa0*/  IADD3 R219, R213.reuse, 0xc00, RZ ;  /* 0x00000c00d5db7810 */ /* 0x040fe40007ffe0ff */
[C---:B------:R-:W-:Y:S01]  /*fab0*/  IADD3 R218, R213.reuse, 0x1000, RZ ;  /* 0x00001000d5da7810 */ /* 0x040fe20007ffe0ff */
[----:B------:R-:W0:Y:S01]  /*fac0*/  LDGDEPBAR ;  /* 0x00000000000079af */ /* 0x000e220000000000 */
[----:B------:R-:W-:Y:S01]  /*fad0*/  WARPSYNC 0xffffffff ;  /* 0xffffffff00007948 */ /* 0x000fe20003800000 */
[----:B-1----:R-:W-:Y:S01]  /*fae0*/  HMMA.16816.F32.BF16 R52, R12, R48, RZ ;  /* 0x000000300c34723c */ /* 0x002fe200000418ff */
        /* <DEDUP_REMOVED lines=15> */
[----:B------:R-:W-:Y:S07]  /*fbe0*/  LDSM.16.M88.4 R16, [R208+0x5080] ;  /* 0x00508000d010783b */ /* 0x000fee0000000200 */
[C---:B------:R-:W-:Y:S01]  /*fbf0*/  HMMA.16816.F32.BF16 R112, R8.reuse, R60, R52 ;  /* 0x0000003c0870723c */ /* 0x040fe20000041834 */
        /* <DEDUP_REMOVED lines=24> */
[C---:B------:R-:W-:Y:S08]  /*fd80*/  HMMA.16816.F32.BF16 R104, R8.reuse, R16, R104 ;  /* 0x000000100868723c */ /* 0x040ff00000041868 */
[----:B------:R-:W-:Y:S08]  /*fd90*/  HMMA.16816.F32.BF16 R92, R8, R34, R92 ;  /* 0x00000022085c723c */ /* 0x000ff0000004185c */
[C---:B---3--:R-:W-:Y:S08]  /*fda0*/  HMMA.16816.F32.BF16 R76, R12.reuse, R36, R64 ;  /* 0x000000240c4c723c */ /* 0x048ff00000041840 */
[C---:B------:R-:W-:Y:S01]  /*fdb0*/  HMMA.16816.F32.BF16 R72, R12.reuse, R38, R48 ;  /* 0x000000260c48723c */ /* 0x040fe20000041830 */
[----:B------:R-:W-:Y:S07]  /*fdc0*/  LDSM.16.M88.4 R48, [R208+0x5480] ;  /* 0x00548000d030783b */ /* 0x000fee0000000200 */
        /* <DEDUP_REMOVED lines=44> */
[C---:B------:R-:W-:Y:S08]  /*10090*/  HMMA.16816.F32.BF16 R68, R8.reuse, R32, R68 ;  /* 0x000000200844723c */ /* 0x040ff00000041844 */
[----:B------:R-:W-:Y:S08]  /*100a0*/  HMMA.16816.F32.BF16 R64, R8, R24, R60 ;  /* 0x000000180840723c */ /* 0x000ff0000004183c */
[C---:B------:R-:W-:Y:S08]  /*100b0*/  HMMA.16816.F32.BF16 R36, R12.reuse, R32, R28 ;  /* 0x000000200c24723c */ /* 0x040ff0000004181c */
[----:B------:R-:W-:Y:S08]  /*100c0*/  HMMA.16816.F32.BF16 R44, R12, R34, R44 ;  /* 0x000000220c2c723c */ /* 0x000ff0000004182c */
[----:B------:R-:W-:Y:S08]  /*100d0*/  HMMA.16816.F32.BF16 R60, R8, R26, R56 ;  /* 0x0000001a083c723c */ /* 0x000ff00000041838 */
        /* <DEDUP_REMOVED lines=32> */
[----:B------:R-:W3:Y:S01]  /*102e0*/  S2R R8, SR_TID.X ;  /* 0x0000000000087919 */ /* 0x000ee20000002100 */
[----:B------:R-:W-:-:S03]  /*102f0*/  IMAD R226, R2, c[0x0][0x2b8], R3 ;  /* 0x0000ae0002e27a24 */ /* 0x000fc600078e0203 */
[----:B------:R-:W4:Y:S02]  /*10300*/  S2R R128, SR_CTAID.Y ;  /* 0x0000000000807919 */ /* 0x000f240000002600 */
[----:B------:R-:W-:-:S05]  /*10310*/  SHF.R.S32.HI R2, RZ, 0x1f, R226 ;  /* 0x0000001fff027819 */ /* 0x000fca00000114e2 */
[----:B------:R-:W-:Y:S02]  /*10320*/  IMAD R5, R2, c[0x0][0x1e0], RZ ;  /* 0x0000780002057a24 */ /* 0x000fe400078e02ff */
[----:B------:R-:W-:-:S04]  /*10330*/  IMAD.WIDE.U32 R2, R226, c[0x0][0x1e0], RZ ;  /* 0x00007800e2027a25 */ /* 0x000fc800078e00ff */
[----:B------:R-:W-:Y:S01]  /*10340*/  IMAD R5, R226, c[0x0][0x1e4], R5 ;  /* 0x00007900e2057a24 */ /* 0x000fe200078e0205 */
[----:B-1----:R-:W-:-:S03]  /*10350*/  SHF.R.S32.HI R127, RZ, 0x1f, R127 ;  /* 0x0000001fff7f7819 */ /* 0x002fc6000001147f */
[----:B------:R-:W-:Y:S02]  /*10360*/  IMAD.IADD R3, R3, 0x1, R5 ;  /* 0x0000000103037824 */ /* 0x000fe400078e0205 */
[----:B------:R-:W-:Y:S01]  /*10370*/  IMAD R127, R127, c[0x0][0x1e8], RZ ;  /* 0x00007a007f7f7a24 */ /* 0x000fe200078e02ff */
[----:B---3--:R-:W-:Y:S01]  /*10380*/  SHF.R.S32.HI R11, RZ, 0x1f, R8 ;  /* 0x0000001fff0b7819 */ /* 0x008fe20000011408 */
[----:B----4-:R-:W-:-:S04]  /*10390*/  IMAD.WIDE.U32 R130, R128, c[0x0][0x1e8], RZ ;  /* 0x00007a0080827a25 */ /* 0x010fc800078e00ff */
[----:B------:R-:W-:Y:S01]  /*103a0*/  IMAD R127, R128, c[0x0][0x1ec], R127 ;  /* 0x00007b00807f7a24 */ /* 0x000fe200078e027f */
[----:B------:R-:W-:-:S03]  /*103b0*/  LEA.HI R11, R11, R8, RZ, 0x2 ;  /* 0x000000080b0b7211 */ /* 0x000fc600078f10ff */
[----:B------:R-:W-:Y:S01]  /*103c0*/  IMAD.IADD R127, R131, 0x1, R127 ;  /* 0x00000001837f7824 */ /* 0x000fe200078e027f */
[----:B------:R-:W-:-:S04]  /*103d0*/  SHF.R.S32.HI R11, RZ, 0x2, R11 ;  /* 0x00000002ff0b7819 */ /* 0x000fc8000001140b */
[----:B------:R-:W-:Y:S02]  /*103e0*/  IADD3 R11, -R11, 0x30, RZ ;  /* 0x000000300b0b7810 */ /* 0x000fe40007ffe1ff */
[C---:B------:R-:W-:Y:S02]  /*103f0*/  IADD3 R128, R227.reuse, 0x40, RZ ;  /* 0x00000040e3807810 */ /* 0x040fe40007ffe0ff */
[C---:B------:R-:W-:Y:S01]  /*10400*/  IADD3 R131, R227.reuse, 0x20, RZ ;  /* 0x00000020e3837810 */ /* 0x040fe20007ffe0ff */
[----:B------:R-:W-:Y:S01]  /*10410*/  BSSY B0, `(.L_x_494) ;  /* 0x0000025000007945 */ /* 0x000fe20003800000 */
[C---:B------:R-:W-:Y:S02]  /*10420*/  IADD3 R9, R227.reuse, 0x40, RZ ;  /* 0x00000040e3097810 */ /* 0x040fe40007ffe0ff */
[----:B------:R-:W-:Y:S02]  /*10430*/  IADD3 R8, R227, 0x20, RZ ;  /* 0x00000020e3087810 */ /* 0x000fe40007ffe0ff */
[----:B------:R-:W-:-:S02]  /*10440*/  ISETP.GE.AND P1, PT, R9, c[0x0][0x1d4], PT ;  /* 0x0000750009007a0c */ /* 0x000fc40003f26270 */
[----:B------:R-:W-:Y:S02]  /*10450*/  ISETP.GE.AND P2, PT, R8, c[0x0][0x1d4], PT ;  /* 0x0000750008007a0c */ /* 0x000fe40003f46270 */
        /* <DEDUP_REMOVED lines=32> */
.L_x_495:
[----:B------:R-:W-:Y:S05]  /*10660*/  BSYNC B0 ;  /* 0x0000000000007941 */ /* 0x000fea0003800000 */
.L_x_494:
        /* <DEDUP_REMOVED lines=15> */
.L_x_496:
[----:B------:R-:W-:Y:S05]  /*10760*/  BSYNC B0 ;  /* 0x0000000000007941 */ /* 0x000fea0003800000 */
.L_x_493:
[----:B------:R-:W5:Y:S01]  /*10770*/  LDL R58, [R1+0x18] ;  /* 0x00001800013a7983 */ /* 0x000f620000100800 */
[----:B---34-:R-:W-:Y:S01]  /*10780*/  FMUL.FTZ R2, R36, c[0x0][0x320] ;  /* 0x0000c80024027a20 */ /* 0x018fe20000410000 */
[----:B-12---:R-:W-:Y:S01]  /*10790*/  SHF.R.S32.HI R5, RZ, 0x1f, R124 ;  /* 0x0000001fff057819 */ /* 0x006fe2000001147c */
[----:B------:R-:W-:Y:S01]  /*107a0*/  FMUL.FTZ R3, R45, c[0x0][0x320] ;  /* 0x0000c8002d037a20 */ /* 0x000fe20000410000 */
[----:B------:R-:W2:Y:S01]  /*107b0*/  LDL R59, [R1+0x14] ;  /* 0x00001400013b7983 */ /* 0x000ea20000100800 */
[----:B------:R1:W3:Y:S03]  /*107c0*/  MUFU.TANH R23, R2 ;  /* 0x0000000200177308 */ /* 0x0002e60000002400 */
[----:B------:R-:W4:Y:S01]  /*107d0*/  S2R R6, SR_TID.X ;  /* 0x0000000000067919 */ /* 0x000f220000002100 */
[----:B------:R-:W-:-:S03]  /*107e0*/  MOV R251, c[0x0][0x2c4] ;  /* 0x0000b10000fb7a02 */ /* 0x000fc60000000f00 */
[----:B------:R-:W0:Y:S01]  /*107f0*/  LDGDEPBAR ;  /* 0x00000000000079af */ /* 0x000e220000000000 */
[----:B-1----:R-:W-:-:S04]  /*10800*/  FMUL.FTZ R2, R37, c[0x0][0x320] ;  /* 0x0000c80025027a20 */ /* 0x002fc80000410000 */
[----:B------:R1:W1:Y:S01]  /*10810*/  MUFU.TANH R21, R2 ;  /* 0x0000000200157308 */ /* 0x0002620000002400 */
[----:B------:R-:W-:Y:S01]  /*10820*/  LEA.HI R5, R5, R124, RZ, 0x2 ;  /* 0x0000007c05057211 */ /* 0x000fe200078f10ff */
[----:B-1----:R-:W-:-:S06]  /*10830*/  FMUL.FTZ R2, R44, c[0x0][0x320] ;  /* 0x0000c8002c027a20 */ /* 0x002fcc0000410000 */
[----:B------:R1:W1:Y:S02]  /*10840*/  MUFU.TANH R20, R2 ;  /* 0x0000000200147308 */ /* 0x0002640000002400 */
[----:B-1----:R-:W-:-:S05]  /*10850*/  LOP3.LUT R2, R126, 0xffffffe0, RZ, 0xc0, !PT ;  /* 0xffffffe07e027812 */ /* 0x002fca00078ec0ff */
[----:B----4-:R-:W-:Y:S01]  /*10860*/  IMAD.IADD R2, R6, 0x1, -R2 ;  /* 0x0000000106027824 */ /* 0x010fe200078e0a02 */
[----:B------:R1:W4:Y:S01]  /*10870*/  MUFU.TANH R17, R3 ;  /* 0x0000000300117308 */ /* 0x0003220000002400 */
[----:B------:R-:W-:-:S03]  /*10880*/  LOP3.LUT R6, R5, 0xffffffc, RZ, 0xc0, !PT ;  /* 0x0ffffffc05067812 */ /* 0x000fc600078ec0ff */
[----:B------:R-:W-:-:S04]  /*10890*/  SHF.R.S32.HI R7, RZ, 0x1f, R2 ;  /* 0x0000001fff077819 */ /* 0x000fc80000011402 */
[----:B------:R-:W-:Y:S01]  /*108a0*/  LEA.HI R5, R7, R2, RZ, 0x2 ;  /* 0x0000000207057211 */ /* 0x000fe200078f10ff */
[----:B------:R-:W-:Y:S02]  /*108b0*/  IMAD.IADD R9, R124, 0x1, -R6 ;  /* 0x000000017c097824 */ /* 0x000fe400078e0a06 */
[----:B-1----:R-:W-:Y:S01]  /*108c0*/  FMUL.FTZ R3, R32, c[0x0][0x320] ;  /* 0x0000c80020037a20 */ /* 0x002fe20000410000 */
[----:B------:R-:W-:-:S03]  /*108d0*/  LEA.HI.SX32 R6, R5, R196, 0x1e ;  /* 0x000000c405067211 */ /* 0x000fc600078ff2ff */
[----:B------:R1:W1:Y:S01]  /*108e0*/  MUFU.TANH R16, R3 ;  /* 0x0000000300107308 */ /* 0x0002620000002400 */
[----:B------:R-:W-:Y:S01]  /*108f0*/  FMUL.FTZ R7, R33, c[0x0][0x320] ;  /* 0x0000c80021077a20 */ /* 0x000fe20000410000 */
[----:B------:R-:W-:Y:S01]  /*10900*/  ISETP.NE.AND P0, PT, R251, 0x1, PT ;  /* 0x00000001fb00780c */ /* 0x000fe20003f05270 */
[----:B------:R-:W-:Y:S01]  /*10910*/  IMAD R9, R9, 0x10, R6 ;  /* 0x0000001009097824 */ /* 0x000fe200078e0206 */
[----:B-1----:R-:W-:-:S04]  /*10920*/  LEA.HI R3, R121, R121, RZ, 0x1 ;  /* 0x0000007979037211 */ /* 0x002fc800078f08ff */
[C---:B------:R-:W-:Y:S02]  /*10930*/  SHF.L.U32 R8, R3.reuse, 0x5, RZ ;  /* 0x0000000503087819 */ /* 0x040fe400000006ff */
[----:B------:R-:W-:Y:S02]  /*10940*/  LOP3.LUT R3, R3, 0x1ffffffe, RZ, 0xc0, !PT ;  /* 0x1ffffffe03037812 */ /* 0x000fe400078ec0ff */
[----:B------:R-:W-:Y:S01]  /*10950*/  LOP3.LUT R6, R8, 0xffffffc0, RZ, 0xc0, !PT ;  /* 0xffffffc008067812 */ /* 0x000fe200078ec0ff */
[----:B------:R1:W1:Y:S04]  /*10960*/  MUFU.TANH R14, R7 ;  /* 0x00000007000e7308 */ /* 0x0002680000002400 */
[----:B------:R-:W-:Y:S02]  /*10970*/  IMAD.IADD R6, R6, 0x1, R9 ;  /* 0x0000000106067824 */ /* 0x000fe400078e0209 */
[----:B-1----:R-:W-:-:S02]  /*10980*/  IMAD.IADD R7, R121, 0x1, -R3 ;  /* 0x0000000179077824 */ /* 0x002fc400078e0a03 */
[----:B------:R-:W-:Y:S02]  /*10990*/  FMUL.FTZ R3, R29, c[0x0][0x320] ;  /* 0x0000c8001d037a20 */ /* 0x000fe40000410000 */
[----:B------:R-:W-:Y:S02]  /*109a0*/  IMAD R10, R7, 0x8, R6 ;  /* 0x00000008070a7824 */ /* 0x000fe400078e0206 */
[----:B------:R1:W1:Y:S02]  /*109b0*/  MUFU.TANH R13, R3 ;  /* 0x00000003000d7308 */ /* 0x0002640000002400 */
[----:B------:R-:W-:Y:S01]  /*109c0*/  @P0 IMAD.HI.U32 R6, R10, c[0x0][0x2c8], RZ ;  /* 0x0000b2000a060a27 */ /* 0x000fe200078e00ff */
[----:B------:R3:W-:Y:S03]  /*109d0*/  STL [R1+0x20], R10 ;  /* 0x0000200a01007387 */ /* 0x0007e60000100800 */
[----:B-1----:R-:W-:-:S04]  /*109e0*/  FMUL.FTZ R3, R52, c[0x0][0x320] ;  /* 0x0000c80034037a20 */ /* 0x002fc80000410000 */
[----:B------:R1:W1:Y:S01]  /*109f0*/  MUFU.TANH R12, R3 ;  /* 0x00000003000c7308 */ /* 0x0002620000002400 */
[----:B---3--:R-:W-:Y:S01]  /*10a00*/  @P0 SHF.R.U32.HI R10, RZ, c[0x0][0x2cc], R6 ;  /* 0x0000b300ff0a0a19 */ /* 0x008fe20000011606 */
[----:B-1----:R-:W-:-:S06]  /*10a10*/  FMUL.FTZ R3, R53, c[0x0][0x320] ;  /* 0x0000c80035037a20 */ /* 0x002fcc0000410000 */
[----:B------:R1:W3:Y:S01]  /*10a20*/  MUFU.TANH R11, R3 ;  /* 0x00000003000b7308 */ /* 0x0002e20000002400 */
[----:B------:R-:W-:Y:S01]  /*10a30*/  IMAD.MOV.U32 R250, RZ, RZ, c[0x0][0x32c] ;  /* 0x0000cb00fffa7624 */ /* 0x000fe200078e00ff */
[----:B-1----:R-:W-:Y:S02]  /*10a40*/  LOP3.LUT R3, R5, 0x7ffffffc, RZ, 0xc0, !PT ;  /* 0x7ffffffc05037812 */ /* 0x002fe400078ec0ff */
[----:B------:R-:W1:Y:S02]  /*10a50*/  SHFL.IDX PT, R5, R10, RZ, 0x1c1f ;  /* 0x001c1fff0a057589 */ /* 0x000e6400000e0000 */
[----:B------:R-:W-:Y:S01]  /*10a60*/  IADD3 R3, R2, -R3, RZ ;  /* 0x8000000302037210 */ /* 0x000fe20007ffe0ff */
[----:B------:R-:W-:-:S04]  /*10a70*/  FMUL.FTZ R2, R28, c[0x0][0x320] ;  /* 0x0000c8001c027a20 */ /* 0x000fc80000410000 */
[----:B------:R-:W-:Y:S01]  /*10a80*/  IMAD.SHL.U32 R22, R3, 0x2, RZ ;  /* 0x0000000203167824 */ /* 0x000fe200078e00ff */
[----:B------:R1:W1:Y:S01]  /*10a90*/  MUFU.TANH R8, R2 ;  /* 0x0000000200087308 */ /* 0x0002620000002400 */
[----:B------:R-:W-:Y:S01]  /*10aa0*/  FMUL.FTZ R6, R48, c[0x0][0x320] ;  /* 0x0000c80030067a20 */ /* 0x000fe20000410000 */
[----:B------:R-:W-:Y:S01]  /*10ab0*/  ISETP.GE.AND P0, PT, R250, 0x1, PT ;  /* 0x00000001fa00780c */ /* 0x000fe20003f06270 */
[----:B------:R-:W-:Y:S01]  /*10ac0*/  ULDC UR4, c[0x0][0x324] ;  /* 0x0000c90000047ab9 */ /* 0x000fe20000000800 */
[----:B------:R-:W-:Y:S01]  /*10ad0*/  FMUL.FTZ R3, R49, c[0x0][0x320] ;  /* 0x0000c80031037a20 */ /* 0x000fe20000410000 */
[----:B------:R-:W-:-:S03]  /*10ae0*/  ULOP3.LUT UR4, URZ, UR4, URZ, 0x33, !UPT ;  /* 0x000000043f047292 */ /* 0x000fc6000f8e333f */
[----:B------:R-:W2:Y:S01]  /*10af0*/  MUFU.TANH R9, R6 ;  /* 0x0000000600097308 */ /* 0x000ea20000002400 */
[----:B-1----:R-:W-:-:S07]  /*10b00*/  IADD3 R2, -R22, 0x1, R122 ;  /* 0x0000000116027810 */ /* 0x002fce0007ffe17a */
[----:B------:R1:W1:Y:S01]  /*10b10*/  MUFU.TANH R7, R3 ;  /* 0x0000000300077308 */ /* 0x0002620000002400 */
[----:B------:R1:W-:Y:S01]  /*10b20*/  STL [R1], R22 ;  /* 0x0000001601007387 */ /* 0x0003e20000100800 */
[----:B-----5:R-:W-:-:S04]  /*10b30*/  IADD3 R2, R2, -R58, RZ ;  /* 0x8000003a02027210 */ /* 0x020fc80007ffe0ff */
[----:B------:R-:W-:Y:S02]  /*10b40*/  IADD3 R15, R2, c[0x0][0x328], RZ ;  /* 0x0000ca00020f7a10 */ /* 0x000fe40007ffe0ff */
[----:B--2---:R-:W-:Y:S02]  /*10b50*/  IADD3 R18, -R22, R59, R120 ;  /* 0x0000003b16127210 */ /* 0x004fe40007ffe178 */
[----:B------:R-:W-:Y:S02]  /*10b60*/  IADD3 R19, R2, UR4, RZ ;  /* 0x0000000402137c10 */ /* 0x000fe4000fffe0ff */
[-C--:B-1----:R-:W-:Y:S01]  /*10b70*/  IADD3 R3, R15, R5.reuse, RZ ;  /* 0x000000050f037210 */ /* 0x082fe20007ffe0ff */
[----:B------:R-:W-:Y:S01]  /*10b80*/  IMAD.IADD R22, R120, 0x1, -R22 ;  /* 0x0000000178167824 */ /* 0x000fe200078e0a16 */
        /* <DEDUP_REMOVED lines=14> */
.L_x_499:
[----:B------:R-:W-:-:S04]  /*10c70*/  MOV R6, 0x1 ;  /* 0x0000000100067802 */ /* 0x000fc80000000f00 */
[----:B------:R-:W-:-:S13]  /*10c80*/  ISETP.NE.AND P0, PT, R6, c[0x0][0x32c], PT ;  /* 0x0000cb0006007a0c */ /* 0x000fda0003f05270 */
[----:B------:R-:W-:-:S05]  /*10c90*/  @P0 IMAD.HI.U32 R6, R5, c[0x0][0x330], RZ ;  /* 0x0000cc0005060a27 */ /* 0x000fca00078e00ff */
[----:B------:R-:W-:Y:S02]  /*10ca0*/  @P0 SHF.R.U32.HI R5, RZ, c[0x0][0x334], R6 ;  /* 0x0000cd00ff050a19 */ /* 0x000fe40000011606 */
.L_x_500:
[----:B------:R-:W-:Y:S05]  /*10cb0*/  BSYNC B0 ;  /* 0x0000000000007941 */ /* 0x000fea0003800000 */
.L_x_498:
[----:B------:R-:W-:-:S05]  /*10cc0*/  IMAD R5, R5, c[0x0][0x32c], R22 ;  /* 0x0000cb0005057a24 */ /* 0x000fca00078e0216 */
[----:B------:R-:W-:Y:S02]  /*10cd0*/  IADD3 R6, R5, c[0x0][0x32c], RZ ;  /* 0x0000cb0005067a10 */ /* 0x000fe40007ffe0ff */
[----:B------:R-:W-:Y:S02]  /*10ce0*/  IMNMX R2, R2, R5, !PT ;  /* 0x0000000502027217 */ /* 0x000fe40007800200 */
[----:B------:R-:W-:Y:S02]  /*10cf0*/  IMNMX R3, R3, R6, PT ;  /* 0x0000000603037217 */ /* 0x000fe40003800200 */
.L_x_497:
        /* <DEDUP_REMOVED lines=95> */
.L_x_503:
[----:B------:R-:W-:-:S04]  /*112f0*/  MOV R6, 0x1 ;  /* 0x0000000100067802 */ /* 0x000fc80000000f00 */
[----:B------:R-:W-:-:S13]  /*11300*/  ISETP.NE.AND P0, PT, R6, c[0x0][0x32c], PT ;  /* 0x0000cb0006007a0c */ /* 0x000fda0003f05270 */
[----:B------:R-:W-:-:S05]  /*11310*/  @P0 IMAD.HI.U32 R6, R5, c[0x0][0x330], RZ ;  /* 0x0000cc0005060a27 */ /* 0x000fca00078e00ff */
[----:B------:R-:W-:Y:S02]  /*11320*/  @P0 SHF.R.U32.HI R5, RZ, c[0x0][0x334], R6 ;  /* 0x0000cd00ff050a19 */ /* 0x000fe40000011606 */
.L_x_504:
[----:B------:R-:W-:Y:S05]  /*11330*/  BSYNC B0 ;  /* 0x0000000000007941 */ /* 0x000fea0003800000 */
.L_x_502:
[----:B------:R-:W-:-:S05]  /*11340*/  IMAD R5, R5, c[0x0][0x32c], R22 ;  /* 0x0000cb0005057a24 */ /* 0x000fca00078e0216 */
[----:B------:R-:W-:Y:S02]  /*11350*/  IADD3 R6, R5, c[0x0][0x32c], RZ ;  /* 0x0000cb0005067a10 */ /* 0x000fe40007ffe0ff */
[----:B------:R-:W-:Y:S02]  /*11360*/  IMNMX R2, R2, R5, !PT ;  /* 0x0000000502027217 */ /* 0x000fe40007800200 */
[----:B------:R-:W-:Y:S02]  /*11370*/  IMNMX R3, R3, R6, PT ;  /* 0x0000000603037217 */ /* 0x000fe40003800200 */
.L_x_501:
        /* <DEDUP_REMOVED lines=83> */
.L_x_507:
[----:B------:R-:W-:-:S04]  /*118b0*/  MOV R6, 0x1 ;  /* 0x0000000100067802 */ /* 0x000fc80000000f00 */
[----:B------:R-:W-:-:S13]  /*118c0*/  ISETP.NE.AND P0, PT, R6, c[0x0][0x32c], PT ;  /* 0x0000cb0006007a0c */ /* 0x000fda0003f05270 */
[----:B------:R-:W-:-:S05]  /*118d0*/  @P0 IMAD.HI.U32 R6, R5, c[0x0][0x330], RZ ;  /* 0x0000cc0005060a27 */ /* 0x000fca00078e00ff */
[----:B------:R-:W-:Y:S02]  /*118e0*/  @P0 SHF.R.U32.HI R5, RZ, c[0x0][0x334], R6 ;  /* 0x0000cd00ff050a19 */ /* 0x000fe40000011606 */
.L_x_508:
[----:B------:R-:W-:Y:S05]  /*118f0*/  BSYNC B0 ;  /* 0x0000000000007941 */ /* 0x000fea0003800000 */
.L_x_506:
[----:B------:R-:W-:-:S05]  /*11900*/  IMAD R5, R5, c[0x0][0x32c], R22 ;  /* 0x0000cb0005057a24 */ /* 0x000fca00078e0216 */
[----:B------:R-:W-:Y:S02]  /*11910*/  IADD3 R6, R5, c[0x0][0x32c], RZ ;  /* 0x0000cb0005067a10 */ /* 0x000fe40007ffe0ff */
[----:B------:R-:W-:Y:S02]  /*11920*/  IMNMX R2, R2, R5, !PT ;  /* 0x0000000502027217 */ /* 0x000fe40007800200 */
[----:B------:R-:W-:Y:S02]  /*11930*/  IMNMX R3, R3, R6, PT ;  /* 0x0000000603037217 */ /* 0x000fe40003800200 */
.L_x_505:
        /* <DEDUP_REMOVED lines=83> */
.L_x_511:
[----:B------:R-:W-:-:S04]  /*11e70*/  MOV R6, 0x1 ;  /* 0x0000000100067802 */ /* 0x000fc80000000f00 */
[----:B------:R-:W-:-:S13]  /*11e80*/  ISETP.NE.AND P0, PT, R6, c[0x0][0x32c], PT ;  /* 0x0000cb0006007a0c */ /* 0x000fda0003f05270 */
[----:B------:R-:W-:-:S05]  /*11e90*/  @P0 IMAD.HI.U32 R6, R5, c[0x0][0x330], RZ ;  /* 0x0000cc0005060a27 */ /* 0x000fca00078e00ff */
[----:B------:R-:W-:Y:S02]  /*11ea0*/  @P0 SHF.R.U32.HI R5, RZ, c[0x0][0x334], R6 ;  /* 0x0000cd00ff050a19 */ /* 0x000fe40000011606 */
.L_x_512:
[----:B------:R-:W-:Y:S05]  /*11eb0*/  BSYNC B0 ;  /* 0x0000000000007941 */ /* 0x000fea0003800000 */
.L_x_510:
[----:B------:R-:W-:-:S05]  /*11ec0*/  IMAD R5, R5, c[0x0][0x32c], R22 ;  /* 0x0000cb0005057a24 */ /* 0x000fca00078e0216 */
[----:B------:R-:W-:Y:S02]  /*11ed0*/  IADD3 R6, R5, c[0x0][0x32c], RZ ;  /* 0x0000cb0005067a10 */ /* 0x000fe40007ffe0ff */
[----:B------:R-:W-:Y:S02]  /*11ee0*/  IMNMX R2, R2, R5, !PT ;  /* 0x0000000502027217 */ /* 0x000fe40007800200 */
[----:B------:R-:W-:Y:S02]  /*11ef0*/  IMNMX R3, R3, R6, PT ;  /* 0x0000000603037217 */ /* 0x000fe40003800200 */
.L_x_509:
        /* <DEDUP_REMOVED lines=35> */
[----:B------:R-:W-:-:S04]  /*12130*/  ISETP.LT.OR P0, PT, R3, 0x11, P0 ;  /* 0x000000110300780c */ /* 0x000fc80000701670 */
[----:B------:R-:W-:Y:S02]  /*12140*/  FSEL R87, R12, -INF , !P0 ;  /* 0xff8000000c577808 */ /* 0x000fe40004000000 */
[----:B------:R-:W-:Y:S02]  /*12150*/  ISETP.GT.AND P0, PT, R2, 0x11, !P6 ;  /* 0x000000110200780c */ /* 0x000fe40007704270 */
        /* <DEDUP_REMOVED lines=23> */
[----:B------:R-:W-:Y:S01]  /*122d0*/  ISETP.GT.AND P0, PT, R2, 0x29, !P6 ;  /* 0x000000290200780c */ /* 0x000fe20007704270 */
[----:B------:R-:W-:Y:S01]  /*122e0*/  LDSM.16.MT88.4 R16, [R209+0x1880] ;  /* 0x00188000d110783b */ /* 0x000fe20000004200 */
[----:B------:R-:W-:Y:S02]  /*122f0*/  ISETP.NE.AND P6, PT, R251, 0x1, PT ;  /* 0x00000001fb00780c */ /* 0x000fe40003fc5270 */
[----:B------:R-:W-:Y:S01]  /*12300*/  ISETP.LT.OR P0, PT, R3, 0x2a, P0 ;  /* 0x0000002a0300780c */ /* 0x000fe20000701670 */
[----:B------:R-:W1:Y:S03]  /*12310*/  SHFL.BFLY PT, R2, R106, 0x2, 0x1f ;  /* 0x0c401f006a027f89 */ /* 0x000e6600000e0000 */
[----:B------:R-:W-:-:S02]  /*12320*/  FSEL R188, R20, -INF , !P0 ;  /* 0xff80000014bc7808 */ /* 0x000fc40004000000 */
[----:B------:R-:W-:Y:S01]  /*12330*/  LDSM.16.MT88.4 R20, [R210+0x1880] ;  /* 0x00188000d214783b */ /* 0x000fe20000004200 */
        /* <DEDUP_REMOVED lines=42> */
[----:B--2---:R-:W-:-:S03]  /*125e0*/  FFMA.FTZ R0, R33, c[0x0][0x2d0], -R2 ;  /* 0x0000b40021007a23 */ /* 0x004fc60000010802 */
[----:B------:R-:W-:Y:S01]  /*125f0*/  LDSM.16.MT88.4 R32, [R209+0x3080] ;  /* 0x00308000d120783b */ /* 0x000fe20000004200 */
        /* <DEDUP_REMOVED lines=50> */
[----:B-1----:R-:W-:-:S07]  /*12920*/  FFMA.FTZ R5, R41, c[0x0][0x2d0], -R3 ;  /* 0x0000b40029057a23 */ /* 0x002fce0000010803 */
        /* <DEDUP_REMOVED lines=61> */
[----:B--2---:R-:W-:Y:S01]  /*12d00*/  FFMA.FTZ R3, R113, c[0x0][0x2d0], -R2 ;  /* 0x0000b40071037a23 */ /* 0x004fe20000010802 */
[----:B---3--:R-:W-:-:S04]  /*12d10*/  F2FP.BF16.PACK_AB R98, R199, R203 ;  /* 0x000000cbc762723e */ /* 0x008fc800000010ff */
[----:B------:R-:W-:Y:S02]  /*12d20*/  F2FP.BF16.PACK_AB R4, R225, R230 ;  /* 0x000000e6e104723e */ /* 0x000fe400000010ff */
[----:B------:R2:W-:Y:S01]  /*12d30*/  MUFU.EX2 R107, R3 ;  /* 0x00000003006b7308 */ /* 0x0005e20000000800 */
[----:B------:R-:W-:Y:S02]  /*12d40*/  F2FP.BF16.PACK_AB R6, R229, R228 ;  /* 0x000000e4e506723e */ /* 0x000fe400000010ff */
[----:B------:R-:W-:Y:S02]  /*12d50*/  F2FP.BF16.PACK_AB R5, R207, R102 ;  /* 0x00000066cf05723e */ /* 0x000fe400000010ff */
[----:B------:R-:W-:Y:S01]  /*12d60*/  F2FP.BF16.PACK_AB R7, R206, R223 ;  /* 0x000000dfce07723e */ /* 0x000fe200000010ff */
[----:B-1----:R-:W-:-:S04]  /*12d70*/  FFMA.FTZ R0, R97, c[0x0][0x2d0], -R13 ;  /* 0x0000b40061007a23 */ /* 0x002fc8000001080d */
[----:B------:R1:W3:Y:S02]  /*12d80*/  MUFU.EX2 R201, R0 ;  /* 0x0000000000c97308 */ /* 0x0002e40000000800 */
[----:B------:R-:W-:Y:S01]  /*12d90*/  HMMA.16816.F32.BF16 R40, R4, R28, RZ ;  /* 0x0000001c0428723c */ /* 0x000fe200000418ff */
[----:B--2---:R-:W-:-:S07]  /*12da0*/  @P6 IMAD.HI.U32 R3, R196, c[0x0][0x2c8], RZ ;  /* 0x0000b200c4036a27 */ /* 0x004fce00078e00ff */
[----:B------:R-:W-:Y:S01]  /*12db0*/  HMMA.16816.F32.BF16 R172, R4, R30, RZ ;  /* 0x0000001e04ac723c */ /* 0x000fe200000418ff */
[----:B------:R-:W-:Y:S02]  /*12dc0*/  @P6 SHF.R.U32.HI R196, RZ, c[0x0][0x2cc], R3 ;  /* 0x0000b300ffc46a19 */ /* 0x000fe40000011603 */
[----:B------:R-:W-:-:S03]  /*12dd0*/  ISETP.GE.AND P6, PT, R250, 0x1, PT ;  /* 0x00000001fa00780c */ /* 0x000fc60003fc6270 */
[----:B------:R-:W-:Y:S02]  /*12de0*/  IMAD.IADD R3, R248, 0x1, R196 ;  /* 0x00000001f8037824 */ /* 0x000fe400078e02c4 */
[--C-:B-1----:R-:W-:Y:S01]  /*12df0*/  FFMA.FTZ R0, R101, c[0x0][0x2d0], -R13.reuse ;  /* 0x0000b40065007a23 */ /* 0x102fe2000001080d */
[C---:B------:R-:W-:Y:S03]  /*12e00*/  HMMA.16816.F32.BF16 R8, R4.reuse, R16, RZ ;  /* 0x000000100408723c */ /* 0x040fe600000418ff */
[----:B------:R1:W-:Y:S05]  /*12e10*/  MUFU.EX2 R200, R0 ;  /* 0x0000000000c87308 */ /* 0x0003ea0000000800 */
[C---:B------:R-:W-:Y:S01]  /*12e20*/  HMMA.16816.F32.BF16 R180, R4.reuse, R18, RZ ;  /* 0x0000001204b4723c */ /* 0x040fe200000418ff */
[----:B------:R-:W-:Y:S07]  /*12e30*/  LDSM.16.MT88.4 R16, [R210+0x3880] ;  /* 0x00388000d210783b */ /* 0x000fee0000004200 */
        /* <DEDUP_REMOVED lines=11> */
[----:B------:R1:W4:Y:S03]  /*12ef0*/  MUFU.EX2 R28, R0 ;  /* 0x00000000001c7308 */ /* 0x0003260000000800 */
[----:B------:R-:W-:Y:S01]  /*12f00*/  HMMA.16816.F32.BF16 R32, R4, R34, RZ ;  /* 0x000000220420723c */ /* 0x000fe200000418ff */
[----:B-1----:R-:W-:-:S04]  /*12f10*/  FFMA.FTZ R0, R93, c[0x0][0x2d0], -R12 ;  /* 0x0000b4005d007a23 */ /* 0x002fc8000001080c */
        /* <DEDUP_REMOVED lines=11> */
[C---:B------:R-:W-:Y:S01]  /*12fd0*/  HMMA.16816.F32.BF16 R36, R4.reuse, R164, R20 ;  /* 0x000000a40424723c */ /* 0x040fe20000041814 */
[--C-:B-1----:R-:W-:Y:S01]  /*12fe0*/  FFMA.FTZ R0, R120, c[0x0][0x2d0], -R2.reuse ;  /* 0x0000b40078007a23 */ /* 0x102fe20000010802 */
[----:B--2---:R-:W-:Y:S01]  /*12ff0*/  F2FP.BF16.PACK_AB R97, R197, R107 ;  /* 0x0000006bc561723e */ /* 0x004fe200000010ff */
[----:B------:R-:W1:Y:S01]  /*13000*/  LDSM.16.MT88.4 R120, [R209+0x2080] ;  /* 0x00208000d178783b */ /* 0x000e620000004200 */
[----:B------:R-:W-:Y:S01]  /*13010*/  FFMA.FTZ R2, R115, c[0x0][0x2d0], -R2 ;  /* 0x0000b40073027a23 */ /* 0x000fe20000010802 */
[----:B------:R2:W-:Y:S03]  /*13020*/  MUFU.EX2 R101, R0 ;  /* 0x0000000000657308 */ /* 0x0005e60000000800 */
[C---:B------:R-:W-:Y:S05]  /*13030*/  HMMA.16816.F32.BF16 R132, R4.reuse, R108, R132 ;  /* 0x0000006c0484723c */ /* 0x040fea0000041884 */
[----:B------:R-:W3:Y:S03]  /*13040*/  MUFU.EX2 R103, R2 ;  /* 0x0000000200677308 */ /* 0x000ee60000000800 */
        /* <DEDUP_REMOVED lines=49> */
[----:B------:R-:W-:Y:S01]  /*13360*/  FADD.FTZ R4, R223, R4 ;  /* 0x00000004df047221 */ /* 0x000fe20000010000 */
[----:B------:R-:W-:Y:S01]  /*13370*/  IADD3 R223, R247, -0x2, RZ ;  /* 0xfffffffef7df7810 */ /* 0x000fe20007ffe0ff */
[----:B------:R-:W-:-:S02]  /*13380*/  FADD.FTZ R5, R243, R5 ;  /* 0x00000005f3057221 */ /* 0x000fc40000010000 */
[----:B------:R-:W-:Y:S02]  /*13390*/  FADD.FTZ R7, R235, R7 ;  /* 0x00000007eb077221 */ /* 0x000fe40000010000 */
        /* <DEDUP_REMOVED lines=62> */
.L_x_514:
[----:B------:R-:W-:-:S04]  /*13780*/  MOV R3, 0x1 ;  /* 0x0000000100037802 */ /* 0x000fc80000000f00 */
[----:B------:R-:W-:-:S13]  /*13790*/  ISETP.NE.AND P0, PT, R3, c[0x0][0x32c], PT ;  /* 0x0000cb0003007a0c */ /* 0x000fda0003f05270 */
[----:B------:R-:W-:-:S05]  /*137a0*/  @P0 IMAD.HI.U32 R3, R0, c[0x0][0x330], RZ ;  /* 0x0000cc0000030a27 */ /* 0x000fca00078e00ff */
[----:B------:R-:W-:Y:S02]  /*137b0*/  @P0 SHF.R.U32.HI R0, RZ, c[0x0][0x334], R3 ;  /* 0x0000cd00ff000a19 */ /* 0x000fe40000011603 */
.L_x_515:
[----:B------:R-:W-:-:S05]  /*137c0*/  MOV R3, c[0x0][0x32c] ;  /* 0x0000cb0000037a02 */ /* 0x000fca0000000f00 */
[----:B------:R-:W-:-:S05]  /*137d0*/  IMAD R0, R0, R3, c[0x0][0x32c] ;  /* 0x0000cb0000007624 */ /* 0x000fca00078e0203 */
[----:B------:R-:W-:-:S05]  /*137e0*/  IMNMX R2, R2, R0, PT ;  /* 0x0000000002027217 */ /* 0x000fca0003800200 */
.L_x_513:
        /* <DEDUP_REMOVED lines=31> */
.L_x_537:
        /* <DEDUP_REMOVED lines=22> */
[C---:B------:R-:W-:Y:S01]  /*13b40*/  IADD3 R13, R227.reuse, 0x20, RZ ;  /* 0x00000020e30d7810 */ /* 0x040fe20007ffe0ff */
        /* <DEDUP_REMOVED lines=38> */
.L_x_587:
        /* <DEDUP_REMOVED lines=18> */
.L_x_518:
[----:B------:R-:W-:Y:S05]  /*13ed0*/  BSYNC B0 ;  /* 0x0000000000007941 */ /* 0x000fea0003800000 */
.L_x_517:
        /* <DEDUP_REMOVED lines=203> */
[----:B------:R-:W1:Y:S04]  /*14b90*/  S2R R7, SR_TID.X ;  /* 0x0000000000077919 */ /* 0x000e680000002100 */
[----:B------:R-:W2:Y:S01]  /*14ba0*/  S2R R229, SR_CTAID.Y ;  /* 0x0000000000e57919 */ /* 0x000ea20000002600 */
[----:B-1----:R-:W-:Y:S04]  /*14bb0*/  SHF.R.S32.HI R6, RZ, 0x1f, R7 ;  /* 0x0000001fff067819 */ /* 0x002fe80000011407 */
[----:B------:R-:W-:Y:S04]  /*14bc0*/  LEA.HI R6, R6, R7, RZ, 0x2 ;  /* 0x0000000706067211 */ /* 0x000fe800078f10ff */
[----:B------:R-:W-:Y:S01]  /*14bd0*/  SHF.R.S32.HI R6, RZ, 0x2, R6 ;  /* 0x00000002ff067819 */ /* 0x000fe20000011406 */
[----:B--2---:R-:W-:Y:S01]  /*14be0*/  IMAD R2, R204, 0x30, R2 ;  /* 0x00000030cc027824 */ /* 0x004fe200078e0202 */
[----:B---3--:R-:W-:Y:S04]  /*14bf0*/  ISETP.GT.AND P1, PT, R0, 0x2f, PT ;  /* 0x0000002f0000780c */ /* 0x008fe80003f24270 */
[----:B------:R-:W-:Y:S05]  /*14c00*/  IADD3 R2, R2, -0x30, R0 ;  /* 0xffffffd002027810 */ /* 0x000fea0007ffe000 */
[----:B------:R-:W-:Y:S04]  /*14c10*/  @P2 IMAD.HI.U32 R3, R2, c[0x0][0x2bc], RZ ;  /* 0x0000af0002032a27 */ /* 0x000fe800078e00ff */
[----:B------:R-:W-:Y:S01]  /*14c20*/  IMAD.MOV.U32 R0, RZ, RZ, R2 ;  /* 0x000000ffff007224 */ /* 0x000fe200078e0002 */
[----:B------:R-:W-:Y:S04]  /*14c30*/  @P2 SHF.R.U32.HI R0, RZ, c[0x0][0x2c0], R3 ;  /* 0x0000b000ff002a19 */ /* 0x000fe80000011603 */
[C---:B----4-:R-:W-:Y:S01]  /*14c40*/  @!P1 IADD3 R3, P0, R0.reuse, R230, RZ ;  /* 0x000000e600039210 */ /* 0x050fe20007f1e0ff */
[----:B------:R-:W-:Y:S03]  /*14c50*/  IMAD.WIDE.U32 R230, R229, c[0x0][0x1e8], RZ ;  /* 0x00007a00e5e67a25 */ /* 0x000fe600078e00ff */
        /* <DEDUP_REMOVED lines=8> */
[----:B------:R2:W3:Y:S03]  /*14ce0*/  @!P1 LDG.E R224, [R4.64] ;  /* 0x0000000c04e09981 */ /* 0x0004e6000c1e1900 */
[----:B------:R-:W-:Y:S04]  /*14cf0*/  IMAD R0, R0, c[0x0][0x1e0], RZ ;  /* 0x0000780000007a24 */ /* 0x000fe800078e02ff */
[----:B------:R-:W-:Y:S04]  /*14d00*/  IMAD R0, R226, c[0x0][0x1e4], R0 ;  /* 0x00007900e2007a24 */ /* 0x000fe800078e0200 */
[----:B------:R-:W-:Y:S01]  /*14d10*/  IMAD.IADD R3, R3, 0x1, R0 ;  /* 0x0000000103037824 */ /* 0x000fe200078e0200 */
[----:B-1----:R-:W-:Y:S05]  /*14d20*/  SHF.R.S32.HI R223, RZ, 0x1f, R223 ;  /* 0x0000001fffdf7819 */ /* 0x002fea00000114df */
[----:B------:R-:W-:Y:S04]  /*14d30*/  IMAD R223, R223, c[0x0][0x1e8], RZ ;  /* 0x00007a00dfdf7a24 */ /* 0x000fe800078e02ff */
[----:B------:R-:W-:Y:S01]  /*14d40*/  IMAD R223, R229, c[0x0][0x1ec], R223 ;  /* 0x00007b00e5df7a24 */ /* 0x000fe200078e02df */
[----:B------:R-:W-:Y:S02]  /*14d50*/  IADD3 R229, R227, 0x20, RZ ;  /* 0x00000020e3e57810 */ /* 0x000fe40007ffe0ff */
[----:B--2---:R-:W-:Y:S01]  /*14d60*/  IADD3 R5, -R6, 0x30, RZ ;  /* 0x0000003006057810 */ /* 0x004fe20007ffe1ff */
[----:B------:R-:W-:Y:S01]  /*14d70*/  IMAD.IADD R223, R231, 0x1, R223 ;  /* 0x00000001e7df7824 */ /* 0x000fe200078e02df */
[----:B------:R-:W-:Y:S02]  /*14d80*/  ISETP.GE.AND P4, PT, R229, c[0x0][0x1d4], PT ;  /* 0x00007500e5007a0c */ /* 0x000fe40003f86270 */
[----:B------:R-:W-:Y:S02]  /*14d90*/  ISETP.GE.AND P1, PT, R5, 0x1, PT ;  /* 0x000000010500780c */ /* 0x000fe40003f26270 */
[----:B---3--:R-:W-:Y:S01]  /*14da0*/  SHF.R.S32.HI R4, RZ, 0x1f, R224 ;  /* 0x0000001fff047819 */ /* 0x008fe200000114e0 */
[----:B------:R-:W-:Y:S04]  /*14db0*/  IMAD.WIDE.U32 R2, R224, c[0x0][0x1f0], R2 ;  /* 0x00007c00e0027a25 */ /* 0x000fe800078e0002 */
[----:B------:R-:W-:Y:S01]  /*14dc0*/  IMAD R4, R4, c[0x0][0x1f0], RZ ;  /* 0x00007c0004047a24 */ /* 0x000fe200078e02ff */
[----:B------:R-:W-:Y:S03]  /*14dd0*/  IADD3 R0, P0, R230, R2, RZ ;  /* 0x00000002e6007210 */ /* 0x000fe60007f1e0ff */
[----:B------:R-:W-:Y:S05]  /*14de0*/  IMAD R4, R224, c[0x0][0x1f4], R4 ;  /* 0x00007d00e0047a24 */ /* 0x000fea00078e0204 */
[----:B------:R-:W-:Y:S01]  /*14df0*/  IADD3.X R3, R223, R3, R4, P0, !PT ;  /* 0x00000003df037210 */ /* 0x000fe200007fe404 */
[----:B------:R-:W-:Y:S01]  /*14e00*/  IMAD.SHL.U32 R223, R227, 0x2, RZ ;  /* 0x00000002e3df7824 */ /* 0x000fe200078e00ff */
[C---:B------:R-:W-:Y:S04]  /*14e10*/  LEA R4, P0, R0.reuse, c[0x0][0x1c8], 0x1 ;  /* 0x0000720000047a11 */ /* 0x040fe800078008ff */
[----:B------:R-:W-:Y:S02]  /*14e20*/  LEA.HI.X R3, R0, c[0x0][0x1cc], R3, 0x1, P0 ;  /* 0x0000730000037a11 */ /* 0x000fe400000f0c03 */
[----:B------:R-:W1:Y:S04]  /*14e30*/  SHFL.IDX PT, R0, R4, RZ, 0x1c1f ;  /* 0x001c1fff04007589 */ /* 0x000e6800000e0000 */
[----:B------:R-:W2:Y:S01]  /*14e40*/  SHFL.IDX PT, R2, R3, RZ, 0x1c1f ;  /* 0x001c1fff03027589 */ /* 0x000ea200000e0000 */
[----:B-1----:R-:W-:Y:S05]  /*14e50*/  @P1 IADD3 R14, P0, R0, R223, RZ ;  /* 0x000000df000e1210 */ /* 0x002fea0007f1e0ff */
[----:B--2---:R-:W-:Y:S01]  /*14e60*/  @P1 IMAD.X R15, R2, 0x1, R205, P0 ;  /* 0x00000001020f1824 */ /* 0x004fe200000e06cd */
[----:B------:R-:W-:Y:S04]  /*14e70*/  @P1 IADD3 R12, P0, R0, R207, RZ ;  /* 0x000000cf000c1210 */ /* 0x000fe80007f1e0ff */
[----:B------:R-:W-:Y:S01]  /*14e80*/  @!PT LDS RZ, [RZ] ;  /* 0x00000000fffff984 */ /* 0x000fe20000000800 */
[----:B------:R1:W-:Y:S01]  /*14e90*/  @P1 LDGSTS.E.BYPASS.LTC128B.128 [R222+0x3c80], [R14.64], !P5 ;  /* 0x03c800000ede1fae */ /* 0x0003e2000e901d4c */
[--C-:B------:R-:W-:Y:S01]  /*14ea0*/  @P1 IMAD.X R13, R2, 0x1, R206.reuse, P0 ;  /* 0x00000001020d1824 */ /* 0x100fe200000e06ce */
[-C--:B------:R-:W-:Y:S02]  /*14eb0*/  @P1 IADD3 R10, P0, R0, R228.reuse, RZ ;  /* 0x000000e4000a1210 */ /* 0x080fe40007f1e0ff */
        /* <DEDUP_REMOVED lines=17> */
.L_x_520:
[----:B--234-:R-:W2:Y:S01]  /*14fd0*/  LDL R2, [R1+0x20] ;  /* 0x0000200001027983 */ /* 0x01cea20000100800 */
[----:B------:R-:W-:Y:S02]  /*14fe0*/  IMAD.MOV.U32 R0, RZ, RZ, c[0x0][0x2c4] ;  /* 0x0000b100ff007624 */ /* 0x000fe400078e00ff */
[----:B------:R-:W-:Y:S01]  /*14ff0*/  IMAD.MOV.U32 R51, RZ, RZ, c[0x0][0x32c] ;  /* 0x0000cb00ff337624 */ /* 0x000fe200078e00ff */
[----:B------:R-:W3:Y:S02]  /*15000*/  LDL R36, [R1] ;  /* 0x0000000001247983 */ /* 0x000ee40000100800 */
[----:B------:R-:W-:Y:S02]  /*15010*/  ISETP.NE.AND P0, PT, R0, 0x1, PT ;  /* 0x000000010000780c */ /* 0x000fe40003f05270 */
[----:B------:R-:W4:Y:S04]  /*15020*/  LDL R50, [R1+0x14] ;  /* 0x0000140001327983 */ /* 0x000f280000100800 */
[----:B------:R-:W4:Y:S04]  /*15030*/  LDL R37, [R1+0x18] ;  /* 0x0000180001257983 */ /* 0x000f280000100800 */
[----:B------:R-:W0:Y:S03]  /*15040*/  LDGDEPBAR ;  /* 0x00000000000079af */ /* 0x000e260000000000 */
[----:B--2---:R-:W-:Y:S04]  /*15050*/  @P0 IMAD.HI.U32 R0, R2, c[0x0][0x2c8], RZ ;  /* 0x0000b20002000a27 */ /* 0x004fe800078e00ff */
[----:B-1----:R-:W-:Y:S01]  /*15060*/  IMAD.MOV.U32 R5, RZ, RZ, R2 ;  /* 0x000000ffff057224 */ /* 0x002fe200078e0002 */
[----:B------:R-:W-:Y:S01]  /*15070*/  @P0 SHF.R.U32.HI R5, RZ, c[0x0][0x2cc], R0 ;  /* 0x0000b300ff050a19 */ /* 0x000fe20000011600 */
[----:B------:R-:W-:Y:S01]  /*15080*/  IMAD R0, R204, -0x30, RZ ;  /* 0xffffffd0cc007824 */ /* 0x000fe200078e02ff */
[----:B------:R-:W-:Y:S03]  /*15090*/  ISETP.GE.AND P0, PT, R51, 0x1, PT ;  /* 0x000000013300780c */ /* 0x000fe60003f06270 */
[----:B------:R-:W1:Y:S01]  /*150a0*/  SHFL.IDX PT, R4, R5, RZ, 0x1c1f ;  /* 0x001c1fff05047589 */ /* 0x000e6200000e0000 */
[----:B---3--:R-:W-:Y:S04]  /*150b0*/  IADD3 R7, -R36, 0x1, R0 ;  /* 0x0000000124077810 */ /* 0x008fe80007ffe100 */
[----:B----4-:R-:W-:Y:S04]  /*150c0*/  IADD3 R7, -R37, R7, R50 ;  /* 0x0000000725077210 */ /* 0x010fe80007ffe132 */
        /* <DEDUP_REMOVED lines=18> */
.L_x_523:
[----:B------:R-:W-:Y:S04]  /*151f0*/  MOV R8, c[0x0][0x32c] ;  /* 0x0000cb0000087a02 */ /* 0x000fe80000000f00 */
[----:B------:R-:W-:Y:S11]  /*15200*/  ISETP.NE.AND P0, PT, R8, 0x1, PT ;  /* 0x000000010800780c */ /* 0x000ff60003f05270 */
[----:B------:R-:W-:Y:S02]  /*15210*/  @!UPT UIADD3 URZ, URZ, URZ, URZ ;  /* 0x0000003f3f3ff290 */ /* 0x000fe4000fffe03f */
[----:B------:R-:W-:Y:S05]  /*15220*/  @P0 IMAD.HI.U32 R8, R4, c[0x0][0x330], RZ ;  /* 0x0000cc0004080a27 */ /* 0x000fea00078e00ff */
[----:B------:R-:W-:Y:S02]  /*15230*/  @P0 SHF.R.U32.HI R4, RZ, c[0x0][0x334], R8 ;  /* 0x0000cd00ff040a19 */ /* 0x000fe40000011608 */
.L_x_524:
[----:B------:R-:W-:Y:S05]  /*15240*/  BSYNC B0 ;  /* 0x0000000000007941 */ /* 0x000fea0003800000 */
.L_x_522:
[----:B------:R-:W-:Y:S04]  /*15250*/  IMAD.IADD R8, R0, 0x1, -R36 ;  /* 0x0000000100087824 */ /* 0x000fe800078e0a24 */
[----:B------:R-:W-:Y:S05]  /*15260*/  IMAD R4, R4, c[0x0][0x32c], R8 ;  /* 0x0000cb0004047a24 */ /* 0x000fea00078e0208 */
[----:B------:R-:W-:Y:S02]  /*15270*/  IADD3 R8, R4, c[0x0][0x32c], RZ ;  /* 0x0000cb0004087a10 */ /* 0x000fe40007ffe0ff */
[----:B------:R-:W-:Y:S02]  /*15280*/  IMNMX R2, R2, R4, !PT ;  /* 0x0000000402027217 */ /* 0x000fe40007800200 */
[----:B------:R-:W-:Y:S02]  /*15290*/  IMNMX R3, R3, R8, PT ;  /* 0x0000000803037217 */ /* 0x000fe40003800200 */
.L_x_521:
        /* <DEDUP_REMOVED lines=73> */
.L_x_527:
[----:B------:R-:W-:Y:S04]  /*15730*/  MOV R14, c[0x0][0x32c] ;  /* 0x0000cb00000e7a02 */ /* 0x000fe80000000f00 */
[----:B------:R-:W-:Y:S11]  /*15740*/  ISETP.NE.AND P0, PT, R14, 0x1, PT ;  /* 0x000000010e00780c */ /* 0x000ff60003f05270 */
[----:B------:R-:W-:Y:S02]  /*15750*/  @!UPT UIADD3 URZ, URZ, URZ, URZ ;  /* 0x0000003f3f3ff290 */ /* 0x000fe4000fffe03f */
[----:B------:R-:W-:Y:S05]  /*15760*/  @P0 IMAD.HI.U32 R14, R4, c[0x0][0x330], RZ ;  /* 0x0000cc00040e0a27 */ /* 0x000fea00078e00ff */
[----:B------:R-:W-:Y:S02]  /*15770*/  @P0 SHF.R.U32.HI R4, RZ, c[0x0][0x334], R14 ;  /* 0x0000cd00ff040a19 */ /* 0x000fe4000001160e */
.L_x_528:
[----:B------:R-:W-:Y:S05]  /*15780*/  BSYNC B0 ;  /* 0x0000000000007941 */ /* 0x000fea0003800000 */
.L_x_526:
[----:B------:R-:W-:Y:S04]  /*15790*/  IMAD.IADD R14, R0, 0x1, -R36 ;  /* 0x00000001000e7824 */ /* 0x000fe800078e0a24 */
[----:B------:R-:W-:Y:S05]  /*157a0*/  IMAD R4, R4, c[0x0][0x32c], R14 ;  /* 0x0000cb0004047a24 */ /* 0x000fea00078e020e */
[----:B------:R-:W-:Y:S02]  /*157b0*/  IADD3 R14, R4, c[0x0][0x32c], RZ ;  /* 0x0000cb00040e7a10 */ /* 0x000fe40007ffe0ff */
[----:B------:R-:W-:Y:S02]  /*157c0*/  IMNMX R2, R2, R4, !PT ;  /* 0x0000000402027217 */ /* 0x000fe40007800200 */
[----:B------:R-:W-:Y:S02]  /*157d0*/  IMNMX R3, R3, R14, PT ;  /* 0x0000000e03037217 */ /* 0x000fe40003800200 */
.L_x_525:
        /* <DEDUP_REMOVED lines=61> */
.L_x_531:
[----:B------:R-:W-:Y:S04]  /*15bb0*/  MOV R14, c[0x0][0x32c] ;  /* 0x0000cb00000e7a02 */ /* 0x000fe80000000f00 */
[----:B------:R-:W-:Y:S11]  /*15bc0*/  ISETP.NE.AND P0, PT, R14, 0x1, PT ;  /* 0x000000010e00780c */ /* 0x000ff60003f05270 */
[----:B------:R-:W-:Y:S02]  /*15bd0*/  @!UPT UIADD3 URZ, URZ, URZ, URZ ;  /* 0x0000003f3f3ff290 */ /* 0x000fe4000fffe03f */
[----:B------:R-:W-:Y:S05]  /*15be0*/  @P0 IMAD.HI.U32 R14, R4, c[0x0][0x330], RZ ;  /* 0x0000cc00040e0a27 */ /* 0x000fea00078e00ff */
[----:B------:R-:W-:Y:S02]  /*15bf0*/  @P0 SHF.R.U32.HI R4, RZ, c[0x0][0x334], R14 ;  /* 0x0000cd00ff040a19 */ /* 0x000fe4000001160e */
.L_x_532:
[----:B------:R-:W-:Y:S05]  /*15c00*/  BSYNC B0 ;  /* 0x0000000000007941 */ /* 0x000fea0003800000 */
.L_x_530:
[----:B------:R-:W-:Y:S04]  /*15c10*/  IMAD.IADD R14, R0, 0x1, -R36 ;  /* 0x00000001000e7824 */ /* 0x000fe800078e0a24 */
[----:B------:R-:W-:Y:S05]  /*15c20*/  IMAD R4, R4, c[0x0][0x32c], R14 ;  /* 0x0000cb0004047a24 */ /* 0x000fea00078e020e */
[----:B------:R-:W-:Y:S02]  /*15c30*/  IADD3 R14, R4, c[0x0][0x32c], RZ ;  /* 0x0000cb00040e7a10 */ /* 0x000fe40007ffe0ff */
[----:B------:R-:W-:Y:S02]  /*15c40*/  IMNMX R2, R2, R4, !PT ;  /* 0x0000000402027217 */ /* 0x000fe40007800200 */
[----:B------:R-:W-:Y:S02]  /*15c50*/  IMNMX R3, R3, R14, PT ;  /* 0x0000000e03037217 */ /* 0x000fe40003800200 */
.L_x_529:
        /* <DEDUP_REMOVED lines=61> */
.L_x_535:
[----:B------:R-:W-:Y:S04]  /*16030*/  MOV R5, c[0x0][0x32c] ;  /* 0x0000cb0000057a02 */ /* 0x000fe80000000f00 */
[----:B------:R-:W-:Y:S11]  /*16040*/  ISETP.NE.AND P0, PT, R5, 0x1, PT ;  /* 0x000000010500780c */ /* 0x000ff60003f05270 */
[----:B------:R-:W-:Y:S02]  /*16050*/  @!UPT UIADD3 URZ, URZ, URZ, URZ ;  /* 0x0000003f3f3ff290 */ /* 0x000fe4000fffe03f */
[----:B------:R-:W-:Y:S05]  /*16060*/  @P0 IMAD.HI.U32 R5, R4, c[0x0][0x330], RZ ;  /* 0x0000cc0004050a27 */ /* 0x000fea00078e00ff */
[----:B------:R-:W-:Y:S02]  /*16070*/  @P0 SHF.R.U32.HI R4, RZ, c[0x0][0x334], R5 ;  /* 0x0000cd00ff040a19 */ /* 0x000fe40000011605 */
.L_x_536:
[----:B------:R-:W-:Y:S05]  /*16080*/  BSYNC B0 ;  /* 0x0000000000007941 */ /* 0x000fea0003800000 */
.L_x_534:
[----:B------:R-:W-:Y:S04]  /*16090*/  IMAD.IADD R0, R0, 0x1, -R36 ;  /* 0x0000000100007824 */ /* 0x000fe800078e0a24 */
[----:B------:R-:W-:Y:S05]  /*160a0*/  IMAD R4, R4, c[0x0][0x32c], R0 ;  /* 0x0000cb0004047a24 */ /* 0x000fea00078e0200 */
[----:B------:R-:W-:Y:S02]  /*160b0*/  IADD3 R0, R4, c[0x0][0x32c], RZ ;  /* 0x0000cb0004007a10 */ /* 0x000fe40007ffe0ff */
[----:B------:R-:W-:Y:S02]  /*160c0*/  IMNMX R2, R2, R4, !PT ;  /* 0x0000000402027217 */ /* 0x000fe40007800200 */
[----:B------:R-:W-:Y:S02]  /*160d0*/  IMNMX R3, R3, R0, PT ;  /* 0x0000000003037217 */ /* 0x000fe40003800200 */
.L_x_533:
        /* <DEDUP_REMOVED lines=374> */
[--C-:B---3--:R-:W-:Y:S02]  /*17840*/  FFMA.FTZ R2, R195, c[0x0][0x2d0], -R110.reuse ;  /* 0x0000b400c3027a23 */ /* 0x108fe4000001086e */
[----:B------:R-:W2:Y:S01]  /*17850*/  LDL R195, [R1+0x28] ;  /* 0x0000280001c37983 */ /* 0x000ea20000100800 */
[----:B------:R-:W-:Y:S01]  /*17860*/  FFMA.FTZ R110, R196, c[0x0][0x2d0], -R110 ;  /* 0x0000b400c46e7a23 */ /* 0x000fe2000001086e */
[----:B------:R3:W-:Y:S02]  /*17870*/  MUFU.EX2 R190, R2 ;  /* 0x0000000200be7308 */ /* 0x0007e40000000800 */
[----:B------:R-:W5:Y:S01]  /*17880*/  LDL.LU R196, [R1+0x10] ;  /* 0x0000100001c47983 */ /* 0x000f620000300800 */
[C---:B------:R-:W-:Y:S07]  /*17890*/  HMMA.16816.F32.BF16 R64, R112.reuse, R118, R64 ;  /* 0x000000767040723c */ /* 0x040fee0000041840 */
[----:B------:R-:W4:Y:S01]  /*178a0*/  MUFU.EX2 R189, R110 ;  /* 0x0000006e00bd7308 */ /* 0x000f220000000800 */
[-C--:B-1----:R-:W-:Y:S08]  /*178b0*/  HMMA.16816.F32.BF16 R68, R112, R124.reuse, R68 ;  /* 0x0000007c7044723c */ /* 0x082ff00000041844 */
[C---:B------:R-:W-:Y:S01]  /*178c0*/  HMMA.16816.F32.BF16 R72, R120.reuse, R124, R72 ;  /* 0x0000007c7848723c */ /* 0x040fe20000041848 */
[--C-:B---3--:R-:W-:Y:S02]  /*178d0*/  FFMA.FTZ R2, R192, c[0x0][0x2d0], -R111.reuse ;  /* 0x0000b400c0027a23 */ /* 0x108fe4000001086f */
[----:B------:R-:W3:Y:S05]  /*178e0*/  LDL.LU R192, [R1+0xc] ;  /* 0x00000c0001c07983 */ /* 0x000eea0000300800 */
[-C--:B------:R-:W-:Y:S01]  /*178f0*/  HMMA.16816.F32.BF16 R76, R120, R126.reuse, R76 ;  /* 0x0000007e784c723c */ /* 0x080fe2000004184c */
[----:B------:R1:W-:Y:S03]  /*17900*/  MUFU.EX2 R186, R2 ;  /* 0x0000000200ba7308 */ /* 0x0003e60000000800 */
[----:B------:R-:W-:Y:S02]  /*17910*/  FFMA.FTZ R111, R193, c[0x0][0x2d0], -R111 ;  /* 0x0000b400c16f7a23 */ /* 0x000fe4000001086f */
[----:B------:R-:W5:Y:S01]  /*17920*/  LDL.LU R193, [R1+0x4] ;  /* 0x0000040001c17983 */ /* 0x000f620000300800 */
[----:B----4-:R-:W-:Y:S01]  /*17930*/  F2FP.BF16.PACK_AB R110, R189, R190 ;  /* 0x000000bebd6e723e */ /* 0x010fe200000010ff */
[C---:B------:R-:W-:Y:S03]  /*17940*/  HMMA.16816.F32.BF16 R80, R112.reuse, R126, R80 ;  /* 0x0000007e7050723c */ /* 0x040fe60000041850 */
[----:B------:R-:W4:Y:S05]  /*17950*/  MUFU.EX2 R185, R111 ;  /* 0x0000006f00b97308 */ /* 0x000f2a0000000800 */
[-C--:B------:R-:W-:Y:S08]  /*17960*/  HMMA.16816.F32.BF16 R84, R112, R128.reuse, R84 ;  /* 0x000000807054723c */ /* 0x080ff00000041854 */
[C---:B------:R-:W-:Y:S01]  /*17970*/  HMMA.16816.F32.BF16 R88, R120.reuse, R128, R88 ;  /* 0x000000807858723c */ /* 0x040fe20000041858 */
[--C-:B-1----:R-:W-:Y:S02]  /*17980*/  FFMA.FTZ R2, R187, c[0x0][0x2d0], -R164.reuse ;  /* 0x0000b400bb027a23 */ /* 0x102fe400000108a4 */
[----:B------:R-:W5:Y:S02]  /*17990*/  LDL.LU R187, [R1+0x8] ;  /* 0x0000080001bb7983 */ /* 0x000f640000300800 */
[----:B------:R1:W-:Y:S03]  /*179a0*/  MUFU.EX2 R184, R2 ;  /* 0x0000000200b87308 */ /* 0x0003e60000000800 */
[-C--:B------:R-:W-:Y:S01]  /*179b0*/  HMMA.16816.F32.BF16 R92, R120, R130.reuse, R92 ;  /* 0x00000082785c723c */ /* 0x080fe2000004185c */
[----:B----4-:R-:W-:Y:S07]  /*179c0*/  F2FP.BF16.PACK_AB R111, R185, R186 ;  /* 0x000000bab96f723e */ /* 0x010fee00000010ff */
[----:B------:R-:W-:Y:S01]  /*179d0*/  HMMA.16816.F32.BF16 R96, R112, R130, R96 ;  /* 0x000000827060723c */ /* 0x000fe20000041860 */
[--C-:B-1----:R-:W-:Y:S04]  /*179e0*/  FFMA.FTZ R2, R191, c[0x0][0x2d0], -R164.reuse ;  /* 0x0000b400bf027a23 */ /* 0x102fe800000108a4 */
[----:B------:R1:W4:Y:S02]  /*179f0*/  MUFU.EX2 R179, R2 ;  /* 0x0000000200b37308 */ /* 0x0003240000000800 */
[--C-:B-1----:R-:W-:Y:S01]  /*17a00*/  FFMA.FTZ R2, R194, c[0x0][0x2d0], -R164.reuse ;  /* 0x0000b400c2027a23 */ /* 0x102fe200000108a4 */
[----:B----4-:R-:W-:Y:S01]  /*17a10*/  F2FP.BF16.PACK_AB R160, R179, R184 ;  /* 0x000000b8b3a0723e */ /* 0x010fe200000010ff */
[----:B------:R-:W-:Y:S06]  /*17a20*/  FFMA.FTZ R164, R188, c[0x0][0x2d0], -R164 ;  /* 0x0000b400bca47a23 */ /* 0x000fec00000108a4 */
[----:B------:R1:W-:Y:S10]  /*17a30*/  MUFU.EX2 R181, R2 ;  /* 0x0000000200b57308 */ /* 0x0003f40000000800 */
[----:B------:R-:W4:Y:S01]  /*17a40*/  MUFU.EX2 R178, R164 ;  /* 0x000000a400b27308 */ /* 0x000f220000000800 */
[--C-:B-1----:R-:W-:Y:S09]  /*17a50*/  FFMA.FTZ R2, R180, c[0x0][0x2d0], -R165.reuse ;  /* 0x0000b400b4027a23 */ /* 0x102ff200000108a5 */
[----:B------:R1:W-:Y:S01]  /*17a60*/  MUFU.EX2 R173, R2 ;  /* 0x0000000200ad7308 */ /* 0x0003e20000000800 */
[----:B----4-:R-:W-:Y:S01]  /*17a70*/  F2FP.BF16.PACK_AB R162, R178, R181 ;  /* 0x000000b5b2a2723e */ /* 0x010fe200000010ff */
[--C-:B-1----:R-:W-:Y:S08]  /*17a80*/  FFMA.FTZ R2, R182, c[0x0][0x2d0], -R165.reuse ;  /* 0x0000b400b6027a23 */ /* 0x102ff000000108a5 */
[----:B------:R1:W4:Y:S02]  /*17a90*/  MUFU.EX2 R172, R2 ;  /* 0x0000000200ac7308 */ /* 0x0003240000000800 */
[--C-:B-1----:R-:W-:Y:S01]  /*17aa0*/  FFMA.FTZ R2, R183, c[0x0][0x2d0], -R165.reuse ;  /* 0x0000b400b7027a23 */ /* 0x102fe200000108a5 */
[----:B----4-:R-:W-:Y:S01]  /*17ab0*/  F2FP.BF16.PACK_AB R161, R172, R173 ;  /* 0x000000adaca1723e */ /* 0x010fe200000010ff */
        /* <DEDUP_REMOVED lines=15> */
[-C--:B------:R-:W-:Y:S01]  /*17bb0*/  HMMA.16816.F32.BF16 R144, R108, R156.reuse, R36 ;  /* 0x0000009c6c90723c */ /* 0x080fe20000041824 */
[----:B--2---:R-:W-:Y:S07]  /*17bc0*/  ISETP.GT.AND P0, PT, R204, R195, PT ;  /* 0x000000c3cc00720c */ /* 0x004fee0003f04270 */
[C---:B------:R-:W-:Y:S08]  /*17bd0*/  HMMA.16816.F32.BF16 R148, R160.reuse, R156, R40 ;  /* 0x0000009ca094723c */ /* 0x040ff00000041828 */
[-C--:B------:R-:W-:Y:S08]  /*17be0*/  HMMA.16816.F32.BF16 R152, R160, R158.reuse, R44 ;  /* 0x0000009ea098723c */ /* 0x080ff0000004182c */
[C---:B------:R-:W-:Y:S08]  /*17bf0*/  HMMA.16816.F32.BF16 R156, R108.reuse, R158, R48 ;  /* 0x0000009e6c9c723c */ /* 0x040ff00000041830 */
[-C--:B-1----:R-:W-:Y:S01]  /*17c00*/  HMMA.16816.F32.BF16 R52, R108, R164.reuse, R52 ;  /* 0x000000a46c34723c */ /* 0x082fe20000041834 */
[----:B---3--:R-:W-:Y:S04]  /*17c10*/  FFMA.FTZ R3, R3, R192, R241 ;  /* 0x000000c003037223 */ /* 0x008fe800000100f1 */
[----:B------:R-:W-:Y:S02]  /*17c20*/  FADD.FTZ R3, R242, R3 ;  /* 0x00000003f2037221 */ /* 0x000fe40000010000 */
[----:B-----5:R-:W-:Y:S01]  /*17c30*/  FFMA.FTZ R100, R100, R193, R245 ;  /* 0x000000c164647223 */ /* 0x020fe200000100f5 */
        /* <DEDUP_REMOVED lines=10> */
[----:B------:R-:W-:Y:S02]  /*17ce0*/  FFMA.FTZ R101, R101, R187, R249 ;  /* 0x000000bb65657223 */ /* 0x000fe400000100f9 */
[----:B------:R-:W-:Y:S01]  /*17cf0*/  FADD.FTZ R8, R223, R0 ;  /* 0x00000000df087221 */ /* 0x000fe20000010000 */
[----:B------:R-:W-:Y:S01]  /*17d00*/  IADD3 R223, R204, -0x1, RZ ;  /* 0xffffffffccdf7810 */ /* 0x000fe20007ffe0ff */
[----:B------:R-:W-:Y:S02]  /*17d10*/  FADD.FTZ R2, R250, R101 ;  /* 0x00000065fa027221 */ /* 0x000fe40000010000 */
[-C--:B------:R-:W-:Y:S01]  /*17d20*/  HMMA.16816.F32.BF16 R68, R108, R168.reuse, R68 ;  /* 0x000000a86c44723c */ /* 0x080fe20000041844 */
[----:B------:R-:W-:Y:S03]  /*17d30*/  FADD.FTZ R3, R240, R3 ;  /* 0x00000003f0037221 */ /* 0x000fe60000010000 */
[----:B------:R-:W-:Y:S01]  /*17d40*/  FADD.FTZ R2, R251, R2 ;  /* 0x00000002fb027221 */ /* 0x000fe20000010000 */
[----:B------:R-:W-:Y:S01]  /*17d50*/  MOV R204, R223 ;  /* 0x000000df00cc7202 */ /* 0x000fe20000000f00 */
[----:B------:R-:W-:Y:S01]  /*17d60*/  FADD.FTZ R3, R177, R3 ;  /* 0x00000003b1037221 */ /* 0x000fe20000010000 */
[----:B------:R-:W-:Y:S01]  /*17d70*/  MOV R101, R106 ;  /* 0x0000006a00657202 */ /* 0x000fe20000000f00 */
        /* <DEDUP_REMOVED lines=48> */
.L_x_516:
[----:B-1----:R-:W2:Y:S04]  /*18080*/  LDL R3, [R1+0x18] ;  /* 0x0000180001037983 */ /* 0x002ea80000100800 */
[----:B------:R-:W3:Y:S01]  /*18090*/  LDL R2, [R1+0x14] ;  /* 0x0000140001027983 */ /* 0x000ee20000100800 */
[----:B------:R-:W-:-:S02]  /*180a0*/  IMAD.MOV.U32 R0, RZ, RZ, c[0x0][0x2c4] ;  /* 0x0000b100ff007624 */ /* 0x000fc400078e00ff */
[----:B------:R-:W-:-:S03]  /*180b0*/  IMAD.MOV.U32 R4, RZ, RZ, c[0x0][0x32c] ;  /* 0x0000cb00ff047624 */ /* 0x000fc600078e00ff */
[----:B------:R-:W-:Y:S02]  /*180c0*/  ISETP.NE.AND P1, PT, R0, 0x1, PT ;  /* 0x000000010000780c */ /* 0x000fe40003f25270 */
[----:B------:R-:W1:Y:S01]  /*180d0*/  S2R R0, SR_CTAID.X ;  /* 0x0000000000007919 */ /* 0x000e620000002500 */
[----:B------:R-:W-:Y:S02]  /*180e0*/  ISETP.GE.AND P0, PT, R4, 0x1, PT ;  /* 0x000000010400780c */ /* 0x000fe40003f06270 */
[----:B-1----:R-:W-:Y:S01]  /*180f0*/  LEA R0, R0, 0x7f, 0x7 ;  /* 0x0000007f00007811 */ /* 0x002fe200078e38ff */
[----:B--2---:R-:W-:-:S07]  /*18100*/  IMAD.MOV.U32 R5, RZ, RZ, R3 ;  /* 0x000000ffff057224 */ /* 0x004fce00078e0003 */
[----:B------:R-:W-:Y:S01]  /*18110*/  @P1 IMAD.HI.U32 R3, R0, c[0x0][0x2c8], RZ ;  /* 0x0000b20000031a27 */ /* 0x000fe200078e00ff */
[----:B---3--:R-:W-:-:S04]  /*18120*/  IADD3 R2, R2, 0x1, -R5 ;  /* 0x0000000102027810 */ /* 0x008fc80007ffe805 */
        /* <DEDUP_REMOVED lines=13> */
.L_x_539:
[----:B------:R-:W-:-:S04]  /*18200*/  MOV R3, 0x1 ;  /* 0x0000000100037802 */ /* 0x000fc80000000f00 */
[----:B------:R-:W-:-:S13]  /*18210*/  ISETP.NE.AND P0, PT, R3, c[0x0][0x32c], PT ;  /* 0x0000cb0003007a0c */ /* 0x000fda0003f05270 */
[----:B------:R-:W-:-:S05]  /*18220*/  @P0 IMAD.HI.U32 R3, R0, c[0x0][0x330], RZ ;  /* 0x0000cc0000030a27 */ /* 0x000fca00078e00ff */
[----:B------:R-:W-:-:S05]  /*18230*/  @P0 SHF.R.U32.HI R0, RZ, c[0x0][0x334], R3 ;  /* 0x0000cd00ff000a19 */ /* 0x000fca0000011603 */
.L_x_540:
[----:B------:R-:W-:-:S05]  /*18240*/  IMAD R0, R0, c[0x0][0x32c], RZ ;  /* 0x0000cb0000007a24 */ /* 0x000fca00078e02ff */
[----:B------:R-:W-:-:S03]  /*18250*/  IMNMX R2, R2, R0, !PT ;  /* 0x0000000002027217 */ /* 0x000fc60007800200 */
.L_x_538:
[----:B------:R-:W2:Y:S01]  /*18260*/  LDL R0, [R1+0x1c] ;  /* 0x00001c0001007983 */ /* 0x000ea20000100800 */
[----:B------:R-:W-:-:S05]  /*18270*/  IADD3 R2, R2, 0x2f, RZ ;  /* 0x0000002f02027810 */ /* 0x000fca0007ffe0ff */
[----:B------:R-:W-:-:S05]  /*18280*/  IMAD.HI R2, R2, 0x2aaaaaab, RZ ;  /* 0x2aaaaaab02027827 */ /* 0x000fca00078e02ff */
[----:B------:R-:W-:-:S04]  /*18290*/  SHF.R.U32.HI R252, RZ, 0x1f, R2 ;  /* 0x0000001ffffc7819 */ /* 0x000fc80000011602 */
[----:B------:R-:W-:-:S04]  /*182a0*/  LEA.HI.SX32 R252, R2, R252, 0x1d ;  /* 0x000000fc02fc7211 */ /* 0x000fc800078feaff */
[----:B--2---:R-:W-:-:S04]  /*182b0*/  IMNMX R252, R0, R252, !PT ;  /* 0x000000fc00fc7217 */ /* 0x004fc80007800200 */
[----:B------:R-:W-:-:S13]  /*182c0*/  ISETP.GE.AND P0, PT, R223, R252, PT ;  /* 0x000000fcdf00720c */ /* 0x000fda0003f06270 */
[----:B------:R-:W-:Y:S05]  /*182d0*/  @!P0 BRA `(.L_x_541) ;  /* 0x0000335000008947 */ /* 0x000fea0003800000 */
[----:B------:R-:W2:Y:S01]  /*182e0*/  LDL R7, [R1+0x44] ;  /* 0x0000440001077983 */ /* 0x000ea20000100800 */
[----:B------:R-:W-:-:S03]  /*182f0*/  SHF.R.S32.HI R0, RZ, 0x1f, R227 ;  /* 0x0000001fff007819 */ /* 0x000fc600000114e3 */
        /* <DEDUP_REMOVED lines=17> */
.L_x_546:
        /* <DEDUP_REMOVED lines=64> */
.L_x_588:
        /* <DEDUP_REMOVED lines=18> */
.L_x_543:
[----:B------:R-:W-:Y:S05]  /*18930*/  BSYNC B0 ;  /* 0x0000000000007941 */ /* 0x000fea0003800000 */
.L_x_542:
        /* <DEDUP_REMOVED lines=202> */
[----:B----4-:R-:W4:Y:S04]  /*195e0*/  LDL R103, [R1+0x38] ;  /* 0x0000380001677983 */ /* 0x010f280000100800 */
        /* <DEDUP_REMOVED lines=11> */
[C---:B-----5:R-:W-:Y:S01]  /*196a0*/  @!P1 IADD3 R3, P0, R0.reuse, R206, RZ ;  /* 0x000000ce00039210 */ /* 0x060fe20007f1e0ff */
[----:B------:R-:W-:Y:S03]  /*196b0*/  IMAD.WIDE.U32 R206, R225, c[0x0][0x1e8], RZ ;  /* 0x00007a00e1ce7a25 */ /* 0x000fe600078e00ff */
[----:B----4-:R-:W-:Y:S01]  /*196c0*/  @!P1 LEA.HI.X.SX32 R5, R0, R103, 0x1, P0 ;  /* 0x0000006700059211 */ /* 0x010fe200000f0eff */
        /* <DEDUP_REMOVED lines=14> */
[----:B--2---:R-:W-:Y:S03]  /*197b0*/  IADD3 R5, -R6, 0x30, RZ ;  /* 0x0000003006057810 */ /* 0x004fe60007ffe1ff */
[----:B------:R-:W-:Y:S01]  /*197c0*/  IMAD.IADD R103, R207, 0x1, R103 ;  /* 0x00000001cf677824 */ /* 0x000fe200078e0267 */
[----:B------:R-:W-:Y:S02]  /*197d0*/  ISETP.GE.AND P1, PT, R5, 0x1, PT ;  /* 0x000000010500780c */ /* 0x000fe40003f26270 */
[----:B---3--:R-:W-:Y:S01]  /*197e0*/  SHF.R.S32.HI R4, RZ, 0x1f, R224 ;  /* 0x0000001fff047819 */ /* 0x008fe200000114e0 */
[----:B------:R-:W-:Y:S04]  /*197f0*/  IMAD.WIDE.U32 R2, R224, c[0x0][0x1f0], R2 ;  /* 0x00007c00e0027a25 */ /* 0x000fe800078e0002 */
[----:B------:R-:W-:Y:S01]  /*19800*/  IMAD R4, R4, c[0x0][0x1f0], RZ ;  /* 0x00007c0004047a24 */ /* 0x000fe200078e02ff */
[----:B------:R-:W-:Y:S02]  /*19810*/  IADD3 R0, P0, R206, R2, RZ ;  /* 0x00000002ce007210 */ /* 0x000fe40007f1e0ff */
[----:B------:R-:W-:Y:S01]  /*19820*/  IADD3 R206, R227, 0x20, RZ ;  /* 0x00000020e3ce7810 */ /* 0x000fe20007ffe0ff */
[----:B------:R-:W-:Y:S03]  /*19830*/  IMAD R4, R224, c[0x0][0x1f4], R4 ;  /* 0x00007d00e0047a24 */ /* 0x000fe600078e0204 */
[----:B------:R-:W-:Y:S02]  /*19840*/  ISETP.GE.AND P4, PT, R206, c[0x0][0x1d4], PT ;  /* 0x00007500ce007a0c */ /* 0x000fe40003f86270 */
[----:B------:R-:W-:Y:S01]  /*19850*/  IADD3.X R3, R103, R3, R4, P0, !PT ;  /* 0x0000000367037210 */ /* 0x000fe200007fe404 */
[----:B------:R-:W-:Y:S01]  /*19860*/  IMAD.SHL.U32 R103, R227, 0x2, RZ ;  /* 0x00000002e3677824 */ /* 0x000fe200078e00ff */
[C---:B------:R-:W-:Y:S04]  /*19870*/  LEA R4, P0, R0.reuse, c[0x0][0x1c8], 0x1 ;  /* 0x0000720000047a11 */ /* 0x040fe800078008ff */
[----:B------:R-:W-:Y:S02]  /*19880*/  LEA.HI.X R3, R0, c[0x0][0x1cc], R3, 0x1, P0 ;  /* 0x0000730000037a11 */ /* 0x000fe400000f0c03 */
[----:B------:R-:W1:Y:S04]  /*19890*/  SHFL.IDX PT, R0, R4, RZ, 0x1c1f ;  /* 0x001c1fff04007589 */ /* 0x000e6800000e0000 */
[----:B------:R-:W2:Y:S01]  /*198a0*/  SHFL.IDX PT, R2, R3, RZ, 0x1c1f ;  /* 0x001c1fff03027589 */ /* 0x000ea200000e0000 */
[----:B-1----:R-:W-:Y:S05]  /*198b0*/  @P1 IADD3 R14, P0, R0, R103, RZ ;  /* 0x00000067000e1210 */ /* 0x002fea0007f1e0ff */
[--C-:B--2---:R-:W-:Y:S01]  /*198c0*/  @P1 IMAD.X R15, R2, 0x1, R205.reuse, P0 ;  /* 0x00000001020f1824 */ /* 0x104fe200000e06cd */
[----:B------:R-:W-:Y:S04]  /*198d0*/  @P1 IADD3 R12, P0, R0, R203, RZ ;  /* 0x000000cb000c1210 */ /* 0x000fe80007f1e0ff */
[----:B------:R-:W-:Y:S01]  /*198e0*/  @!PT LDS RZ, [RZ] ;  /* 0x00000000fffff984 */ /* 0x000fe20000000800 */
[----:B------:R1:W-:Y:S01]  /*198f0*/  @P1 LDGSTS.E.BYPASS.LTC128B.128 [R222+0x3c80], [R14.64], !P5 ;  /* 0x03c800000ede1fae */ /* 0x0003e2000e901d4c */
[----:B------:R-:W-:Y:S01]  /*19900*/  @P1 IMAD.X R13, R2, 0x1, R204, P0 ;  /* 0x00000001020d1824 */ /* 0x000fe200000e06cc */
        /* <DEDUP_REMOVED lines=18> */
.L_x_545:
[----:B--234-:R-:W-:Y:S01]  /*19a30*/  FMNMX.FTZ R0, R162, R106, !PT ;  /* 0x0000006aa2007209 */ /* 0x01cfe20007810000 */
[----:B------:R-:W-:Y:S01]  /*19a40*/  LDSM.16.MT88.4 R20, [R209+0x1880] ;  /* 0x00188000d114783b */ /* 0x000fe20000004200 */
[----:B------:R-:W-:Y:S02]  /*19a50*/  ISETP.GT.AND P0, PT, R223, R252, PT ;  /* 0x000000fcdf00720c */ /* 0x000fe40003f04270 */
        /* <DEDUP_REMOVED lines=95> */
[----:B------:R-:W-:Y:S01]  /*1a050*/  LDSM.16.MT88.4 R140, [R210+0x2080] ;  /* 0x00208000d28c783b */ /* 0x000fe20000004200 */
[C---:B------:R-:W-:Y:S02]  /*1a060*/  FMUL.FTZ R50, R102.reuse, R158 ;  /* 0x0000009e66327220 */ /* 0x040fe40000410000 */
[C---:B------:R-:W-:Y:S02]  /*1a070*/  FMUL.FTZ R51, R102.reuse, R159 ;  /* 0x0000009f66337220 */ /* 0x040fe40000410000 */
[C---:B------:R-:W-:Y:S02]  /*1a080*/  FMUL.FTZ R54, R102.reuse, R54 ;  /* 0x0000003666367220 */ /* 0x040fe40000410000 */
        /* <DEDUP_REMOVED lines=18> */
[C---:B--2---:R-:W-:Y:S01]  /*1a1b0*/  FMUL.FTZ R40, R101.reuse, R148 ;  /* 0x0000009465287220 */ /* 0x044fe20000410000 */
[----:B------:R2:W-:Y:S01]  /*1a1c0*/  MUFU.EX2 R233, R44 ;  /* 0x0000002c00e97308 */ /* 0x0005e20000000800 */
[----:B------:R-:W-:Y:S02]  /*1a1d0*/  FMUL.FTZ R41, R101, R149 ;  /* 0x0000009565297220 */ /* 0x000fe40000410000 */
[----:B-1----:R-:W-:Y:S02]  /*1a1e0*/  FFMA.FTZ R2, R163, c[0x0][0x2d0], -R161 ;  /* 0x0000b400a3027a23 */ /* 0x002fe400000108a1 */
[C---:B------:R-:W-:Y:S02]  /*1a1f0*/  FMUL.FTZ R45, R101.reuse, R153 ;  /* 0x00000099652d7220 */ /* 0x040fe40000410000 */
[C---:B------:R-:W-:Y:S02]  /*1a200*/  FMUL.FTZ R56, R101.reuse, R56 ;  /* 0x0000003865387220 */ /* 0x040fe40000410000 */
[C---:B------:R-:W-:Y:S01]  /*1a210*/  FMUL.FTZ R57, R101.reuse, R57 ;  /* 0x0000003965397220 */ /* 0x040fe20000410000 */
[----:B------:R1:W4:Y:S01]  /*1a220*/  MUFU.EX2 R246, R2 ;  /* 0x0000000200f67308 */ /* 0x0003220000000800 */
        /* <DEDUP_REMOVED lines=8> */
[C---:B--2---:R-:W-:Y:S02]  /*1a2b0*/  FMUL.FTZ R44, R101.reuse, R152 ;  /* 0x00000098652c7220 */ /* 0x044fe40000410000 */
[C---:B------:R-:W-:Y:S02]  /*1a2c0*/  FMUL.FTZ R72, R101.reuse, R72 ;  /* 0x0000004865487220 */ /* 0x040fe40000410000 */
[C---:B------:R-:W-:Y:S01]  /*1a2d0*/  FMUL.FTZ R73, R101.reuse, R73 ;  /* 0x0000004965497220 */ /* 0x040fe20000410000 */
[----:B------:R2:W-:Y:S01]  /*1a2e0*/  MUFU.EX2 R232, R48 ;  /* 0x0000003000e87308 */ /* 0x0005e20000000800 */
[C---:B------:R-:W-:Y:S02]  /*1a2f0*/  FMUL.FTZ R76, R101.reuse, R76 ;  /* 0x0000004c654c7220 */ /* 0x040fe40000410000 */
[----:B------:R-:W-:Y:S01]  /*1a300*/  FMUL.FTZ R77, R101, R77 ;  /* 0x0000004d654d7220 */ /* 0x000fe20000410000 */
[----:B-1----:R-:W1:Y:S01]  /*1a310*/  SHFL.BFLY PT, R2, R0, 0x1, 0x1f ;  /* 0x0c201f0000027f89 */ /* 0x002e6200000e0000 */
[----:B----4-:R-:W-:Y:S01]  /*1a320*/  F2FP.BF16.PACK_AB R113, R247, R246 ;  /* 0x000000f6f771723e */ /* 0x010fe200000010ff */
[C---:B------:R-:W-:Y:S02]  /*1a330*/  FMUL.FTZ R82, R102.reuse, R82 ;  /* 0x0000005266527220 */ /* 0x040fe40000410000 */
[C---:B------:R-:W-:Y:S02]  /*1a340*/  FMUL.FTZ R83, R102.reuse, R83 ;  /* 0x0000005366537220 */ /* 0x040fe40000410000 */
[C---:B------:R-:W-:Y:S02]  /*1a350*/  FMUL.FTZ R86, R102.reuse, R86 ;  /* 0x0000005666567220 */ /* 0x040fe40000410000 */
[----:B------:R-:W-:Y:S02]  /*1a360*/  FMUL.FTZ R87, R102, R87 ;  /* 0x0000005766577220 */ /* 0x000fe40000410000 */
[----:B---3--:R-:W-:Y:S02]  /*1a370*/  FFMA.FTZ R3, R17, c[0x0][0x2d0], -R109 ;  /* 0x0000b40011037a23 */ /* 0x008fe4000001086d */
[----:B------:R-:W-:Y:S02]  /*1a380*/  FMUL.FTZ R17, R103, R125 ;  /* 0x0000007d67117220 */ /* 0x000fe40000410000 */
[----:B------:R3:W4:Y:S01]  /*1a390*/  MUFU.EX2 R249, R3 ;  /* 0x0000000300f97308 */ /* 0x0007220000000800 */
[C---:B------:R-:W-:Y:S02]  /*1a3a0*/  FMUL.FTZ R88, R101.reuse, R88 ;  /* 0x0000005865587220 */ /* 0x040fe40000410000 */
[C---:B------:R-:W-:Y:S02]  /*1a3b0*/  FMUL.FTZ R89, R101.reuse, R89 ;  /* 0x0000005965597220 */ /* 0x040fe40000410000 */
[----:B------:R-:W-:Y:S02]  /*1a3c0*/  FMUL.FTZ R92, R101, R92 ;  /* 0x0000005c655c7220 */ /* 0x000fe40000410000 */
[----:B--2---:R-:W-:Y:S02]  /*1a3d0*/  FMUL.FTZ R48, R103, R156 ;  /* 0x0000009c67307220 */ /* 0x004fe40000410000 */
        /* <DEDUP_REMOVED lines=9> */
[----:B---3--:R-:W-:Y:S01]  /*1a470*/  FFMA.FTZ R3, R16, c[0x0][0x2d0], -R161 ;  /* 0x0000b40010037a23 */ /* 0x008fe200000108a1 */
[----:B----4-:R-:W-:Y:S01]  /*1a480*/  F2FP.BF16.PACK_AB R114, R249, R248 ;  /* 0x000000f8f972723e */ /* 0x010fe200000010ff */
        /* <DEDUP_REMOVED lines=72> */
[--C-:B-1----:R-:W-:Y:S02]  /*1a910*/  FFMA.FTZ R100, R191, c[0x0][0x2d0], -R110.reuse ;  /* 0x0000b400bf647a23 */ /* 0x102fe4000001086e */
[----:B------:R-:W5:Y:S07]  /*1a920*/  LDL.LU R191, [R1+0x10] ;  /* 0x0000100001bf7983 */ /* 0x000f6e0000300800 */
        /* <DEDUP_REMOVED lines=15> */
[----:B------:R-:W3:Y:S01]  /*1aa20*/  LDL.LU R193, [R1+0x4] ;  /* 0x0000040001c17983 */ /* 0x000ee20000300800 */
        /* <DEDUP_REMOVED lines=9> */
[----:B------:R-:W3:Y:S01]  /*1aac0*/  LDL.LU R194, [R1+0x8] ;  /* 0x0000080001c27983 */ /* 0x000ee20000300800 */
[C---:B------:R-:W-:Y:S01]  /*1aad0*/  FMUL.FTZ R37, R103.reuse, R145 ;  /* 0x0000009167257220 */ /* 0x040fe20000410000 */
[C---:B------:R-:W-:Y:S05]  /*1aae0*/  HMMA.16816.F32.BF16 R32, R112.reuse, R38, R32 ;  /* 0x000000267020723c */ /* 0x040fea0000041820 */
[----:B------:R1:W1:Y:S02]  /*1aaf0*/  MUFU.EX2 R186, R100 ;  /* 0x0000006400ba7308 */ /* 0x0002640000000800 */
[C---:B------:R-:W-:Y:S02]  /*1ab00*/  FMUL.FTZ R38, R102.reuse, R146 ;  /* 0x0000009266267220 */ /* 0x040fe40000410000 */
[----:B------:R-:W-:Y:S03]  /*1ab10*/  FMUL.FTZ R39, R102, R147 ;  /* 0x0000009366277220 */ /* 0x000fe60000410000 */
[----:B--2---:R-:W-:Y:S07]  /*1ab20*/  FMUL.FTZ R36, R103, R144 ;  /* 0x0000009067247220 */ /* 0x004fee0000410000 */
[-C--:B------:R-:W-:Y:S03]  /*1ab30*/  HMMA.16816.F32.BF16 R36, R112, R120.reuse, R36 ;  /* 0x000000787024723c */ /* 0x080fe60000041824 */
[--C-:B-1----:R-:W-:Y:S04]  /*1ab40*/  FFMA.FTZ R100, R195, c[0x0][0x2d0], -R109.reuse ;  /* 0x0000b400c3647a23 */ /* 0x102fe8000001086d */
[----:B------:R1:W-:Y:S01]  /*1ab50*/  MUFU.EX2 R185, R100 ;  /* 0x0000006400b97308 */ /* 0x0003e20000000800 */
[C---:B------:R-:W-:Y:S08]  /*1ab60*/  HMMA.16816.F32.BF16 R40, R116.reuse, R120, R40 ;  /* 0x000000787428723c */ /* 0x040ff00000041828 */
[-C--:B------:R-:W-:Y:S08]  /*1ab70*/  HMMA.16816.F32.BF16 R44, R116, R122.reuse, R44 ;  /* 0x0000007a742c723c */ /* 0x080ff0000004182c */
[C---:B------:R-:W-:Y:S01]  /*1ab80*/  HMMA.16816.F32.BF16 R48, R112.reuse, R122, R48 ;  /* 0x0000007a7030723c */ /* 0x040fe20000041830 */
[----:B------:R-:W2:Y:S03]  /*1ab90*/  LDSM.16.MT88.4 R120, [R209+0x3080] ;  /* 0x00308000d178783b */ /* 0x000ea60000004200 */
        /* <DEDUP_REMOVED lines=9> */
[-C--:B--2---:R-:W-:Y:S08]  /*1ac30*/  HMMA.16816.F32.BF16 R68, R112, R120.reuse, R68 ;  /* 0x000000787044723c */ /* 0x084ff00000041844 */
[C---:B------:R-:W-:Y:S08]  /*1ac40*/  HMMA.16816.F32.BF16 R72, R116.reuse, R120, R72 ;  /* 0x000000787448723c */ /* 0x040ff00000041848 */
[-C--:B------:R-:W-:Y:S04]  /*1ac50*/  HMMA.16816.F32.BF16 R76, R116, R122.reuse, R76 ;  /* 0x0000007a744c723c */ /* 0x080fe8000004184c */
[----:B-1----:R-:W-:Y:S04]  /*1ac60*/  FFMA.FTZ R100, R198, c[0x0][0x2d0], -R161 ;  /* 0x0000b400c6647a23 */ /* 0x002fe800000108a1 */
[C---:B------:R-:W-:Y:S01]  /*1ac70*/  HMMA.16816.F32.BF16 R80, R112.reuse, R122, R80 ;  /* 0x0000007a7050723c */ /* 0x040fe20000041850 */
[----:B------:R-:W1:Y:S01]  /*1ac80*/  LDSM.16.MT88.4 R120, [R209+0x1c80] ;  /* 0x001c8000d178783b */ /* 0x000e620000004200 */
[----:B------:R2:W1:Y:S06]  /*1ac90*/  MUFU.EX2 R182, R100 ;  /* 0x0000006400b67308 */ /* 0x00046c0000000800 */
[-C--:B----4-:R-:W-:Y:S08]  /*1aca0*/  HMMA.16816.F32.BF16 R84, R112, R124.reuse, R84 ;  /* 0x0000007c7054723c */ /* 0x090ff00000041854 */
[C---:B------:R-:W-:Y:S08]  /*1acb0*/  HMMA.16816.F32.BF16 R88, R116.reuse, R124, R88 ;  /* 0x0000007c7458723c */ /* 0x040ff00000041858 */
[-C--:B------:R-:W-:Y:S04]  /*1acc0*/  HMMA.16816.F32.BF16 R92, R116, R126.reuse, R92 ;  /* 0x0000007e745c723c */ /* 0x080fe8000004185c */
[--C-:B--2---:R-:W-:Y:S02]  /*1acd0*/  FFMA.FTZ R100, R164, c[0x0][0x2d0], -R109.reuse ;  /* 0x0000b400a4647a23 */ /* 0x104fe4000001086d */
[----:B------:R-:W-:Y:S01]  /*1ace0*/  FFMA.FTZ R109, R165, c[0x0][0x2d0], -R109 ;  /* 0x0000b400a56d7a23 */ /* 0x000fe2000001086d */
[----:B------:R-:W-:Y:S01]  /*1acf0*/  F2FP.BF16.PACK_AB R116, R207, R225 ;  /* 0x000000e1cf74723e */ /* 0x000fe200000010ff */
[----:B------:R-:W-:Y:S01]  /*1ad00*/  HMMA.16816.F32.BF16 R96, R112, R126, R96 ;  /* 0x0000007e7060723c */ /* 0x000fe20000041860 */
[----:B------:R2:W-:Y:S01]  /*1ad10*/  MUFU.EX2 R181, R100 ;  /* 0x0000006400b57308 */ /* 0x0005e20000000800 */
[----:B------:R-:W4:Y:S02]  /*1ad20*/  LDSM.16.MT88.4 R124, [R209+0x2880] ;  /* 0x00288000d17c783b */ /* 0x000f240000004200 */
        /* <DEDUP_REMOVED lines=9> */
[--C-:B--2---:R-:W-:Y:S04]  /*1adc0*/  FFMA.FTZ R100, R166, c[0x0][0x2d0], -R161.reuse ;  /* 0x0000b400a6647a23 */ /* 0x104fe800000108a1 */
[----:B------:R1:W-:Y:S01]  /*1add0*/  MUFU.EX2 R179, R100 ;  /* 0x0000006400b37308 */ /* 0x0003e20000000800 */
[C---:B------:R-:W-:Y:S04]  /*1ade0*/  HMMA.16816.F32.BF16 R8, R116.reuse, R120, R8 ;  /* 0x000000787408723c */ /* 0x040fe80000041808 */
[----:B----4-:R-:W-:Y:S04]  /*1adf0*/  FFMA.FTZ R109, R169, c[0x0][0x2d0], -R110 ;  /* 0x0000b400a96d7a23 */ /* 0x010fe8000001086e */
[-C--:B------:R-:W-:Y:S01]  /*1ae00*/  HMMA.16816.F32.BF16 R12, R116, R122.reuse, R12 ;  /* 0x0000007a740c723c */ /* 0x080fe2000004180c */
[----:B------:R2:W-:Y:S07]  /*1ae10*/  MUFU.EX2 R176, R109 ;  /* 0x0000006d00b07308 */ /* 0x0005ee0000000800 */
[C---:B------:R-:W-:Y:S01]  /*1ae20*/  HMMA.16816.F32.BF16 R16, R112.reuse, R122, R16 ;  /* 0x0000007a7010723c */ /* 0x040fe20000041810 */
[----:B------:R-:W4:Y:S03]  /*1ae30*/  LDSM.16.MT88.4 R120, [R210+0x2880] ;  /* 0x00288000d278783b */ /* 0x000f260000004200 */
[----:B-1----:R-:W-:Y:S04]  /*1ae40*/  FFMA.FTZ R100, R167, c[0x0][0x2d0], -R161 ;  /* 0x0000b400a7647a23 */ /* 0x002fe800000108a1 */
[-C--:B------:R-:W-:Y:S01]  /*1ae50*/  HMMA.16816.F32.BF16 R20, R112, R128.reuse, R20 ;  /* 0x000000807014723c */ /* 0x080fe20000041814 */
[----:B------:R-:W-:Y:S01]  /*1ae60*/  LDSM.16.MT88.4 R164, [R210+0x2c80] ;  /* 0x002c8000d2a4783b */ /* 0x000fe20000004200 */
[----:B------:R1:W1:Y:S02]  /*1ae70*/  MUFU.EX2 R178, R100 ;  /* 0x0000006400b27308 */ /* 0x0002640000000800 */
[----:B-----5:R-:W-:Y:S04]  /*1ae80*/  FFMA.FTZ R0, R0, R191, R236 ;  /* 0x000000bf00007223 */ /* 0x020fe800000100ec */
[C---:B------:R-:W-:Y:S04]  /*1ae90*/  HMMA.16816.F32.BF16 R24, R116.reuse, R128, R24 ;  /* 0x000000807418723c */ /* 0x040fe80000041818 */
[----:B--2---:R-:W-:Y:S01]  /*1aea0*/  F2FP.BF16.PACK_AB R109, R182, R183 ;  /* 0x000000b7b66d723e */ /* 0x004fe200000010ff */
[----:B------:R-:W-:Y:S03]  /*1aeb0*/  FADD.FTZ R0, R237, R0 ;  /* 0x00000000ed007221 */ /* 0x000fe60000010000 */
[-C--:B------:R-:W-:Y:S04]  /*1aec0*/  HMMA.16816.F32.BF16 R28, R116, R130.reuse, R28 ;  /* 0x00000082741c723c */ /* 0x080fe8000004181c */
[----:B------:R-:W-:Y:S04]  /*1aed0*/  FADD.FTZ R0, R238, R0 ;  /* 0x00000000ee007221 */ /* 0x000fe80000010000 */
[C---:B------:R-:W-:Y:S01]  /*1aee0*/  HMMA.16816.F32.BF16 R32, R112.reuse, R130, R32 ;  /* 0x000000827020723c */ /* 0x040fe20000041820 */
[----:B------:R-:W2:Y:S03]  /*1aef0*/  LDSM.16.MT88.4 R128, [R209+0x3480] ;  /* 0x00348000d180783b */ /* 0x000ea60000004200 */
[----:B-1----:R-:W-:Y:S01]  /*1af00*/  FFMA.FTZ R100, R199, c[0x0][0x2d0], -R110 ;  /* 0x0000b400c7647a23 */ /* 0x002fe2000001086e */
[----:B------:R-:W-:Y:S01]  /*1af10*/  F2FP.BF16.PACK_AB R111, R178, R179 ;  /* 0x000000b3b26f723e */ /* 0x000fe200000010ff */
[----:B------:R-:W-:Y:S02]  /*1af20*/  FADD.FTZ R0, R239, R0 ;  /* 0x00000000ef007221 */ /* 0x000fe40000010000 */
[-C--:B------:R-:W-:Y:S01]  /*1af30*/  HMMA.16816.F32.BF16 R36, R112, R124.reuse, R36 ;  /* 0x0000007c7024723c */ /* 0x080fe20000041824 */
[----:B------:R1:W5:Y:S03]  /*1af40*/  MUFU.EX2 R177, R100 ;  /* 0x0000006400b17308 */ /* 0x0003660000000800 */
[----:B---3--:R-:W-:Y:S04]  /*1af50*/  FFMA.FTZ R101, R101, R192, R240 ;  /* 0x000000c065657223 */ /* 0x008fe800000100f0 */
[C---:B------:R-:W-:Y:S08]  /*1af60*/  HMMA.16816.F32.BF16 R40, R116.reuse, R124, R40 ;  /* 0x0000007c7428723c */ /* 0x040ff00000041828 */
[-C--:B------:R-:W-:Y:S08]  /*1af70*/  HMMA.16816.F32.BF16 R44, R116, R126.reuse, R44 ;  /* 0x0000007e742c723c */ /* 0x080ff0000004182c */
[C---:B------:R-:W-:Y:S01]  /*1af80*/  HMMA.16816.F32.BF16 R48, R112.reuse, R126, R48 ;  /* 0x0000007e7030723c */ /* 0x040fe20000041830 */
[----:B------:R-:W3:Y:S03]  /*1af90*/  LDSM.16.MT88.4 R124, [R210+0x3480] ;  /* 0x00348000d27c783b */ /* 0x000ee60000004200 */
[--C-:B-1----:R-:W-:Y:S01]  /*1afa0*/  FFMA.FTZ R100, R171, c[0x0][0x2d0], -R3.reuse ;  /* 0x0000b400ab647a23 */ /* 0x102fe20000010803 */
[----:B-----5:R-:W-:Y:S03]  /*1afb0*/  F2FP.BF16.PACK_AB R160, R176, R177 ;  /* 0x000000b1b0a0723e */ /* 0x020fe600000010ff */
[-C--:B----4-:R-:W-:Y:S01]  /*1afc0*/  HMMA.16816.F32.BF16 R52, R112, R120.reuse, R52 ;  /* 0x000000787034723c */ /* 0x090fe20000041834 */
[----:B------:R1:W-:Y:S03]  /*1afd0*/  MUFU.EX2 R175, R100 ;  /* 0x0000006400af7308 */ /* 0x0003e60000000800 */
[----:B------:R-:W-:Y:S04]  /*1afe0*/  FFMA.FTZ R102, R102, R193, R246 ;  /* 0x000000c166667223 */ /* 0x000fe800000100f6 */
[C---:B------:R-:W-:Y:S08]  /*1aff0*/  HMMA.16816.F32.BF16 R56, R116.reuse, R120, R56 ;  /* 0x000000787438723c */ /* 0x040ff00000041838 */
[-C--:B------:R-:W-:Y:S08]  /*1b000*/  HMMA.16816.F32.BF16 R60, R116, R122.reuse, R60 ;  /* 0x0000007a743c723c */ /* 0x080ff0000004183c */
[C---:B------:R-:W-:Y:S04]  /*1b010*/  HMMA.16816.F32.BF16 R64, R112.reuse, R122, R64 ;  /* 0x0000007a7040723c */ /* 0x040fe80000041840 */
[--C-:B-1----:R-:W-:Y:S02]  /*1b020*/  FFMA.FTZ R100, R200, c[0x0][0x2d0], -R3.reuse ;  /* 0x0000b400c8647a23 */ /* 0x102fe40000010803 */
[----:B------:R-:W-:Y:S01]  /*1b030*/  FFMA.FTZ R3, R108, c[0x0][0x2d0], -R3 ;  /* 0x0000b4006c037a23 */ /* 0x000fe20000010803 */
[----:B------:R-:W-:Y:S01]  /*1b040*/  F2FP.BF16.PACK_AB R108, R184, R185 ;  /* 0x000000b9b86c723e */ /* 0x000fe200000010ff */
[-C--:B--2---:R-:W-:Y:S01]  /*1b050*/  HMMA.16816.F32.BF16 R68, R112, R128.reuse, R68 ;  /* 0x000000807044723c */ /* 0x084fe20000041844 */
[----:B------:R1:W2:Y:S03]  /*1b060*/  MUFU.EX2 R174, R100 ;  /* 0x0000006400ae7308 */ /* 0x0002a60000000800 */
[----:B------:R-:W-:Y:S04]  /*1b070*/  FFMA.FTZ R103, R103, R194, R250 ;  /* 0x000000c267677223 */ /* 0x000fe800000100fa */
[C---:B------:R-:W-:Y:S08]  /*1b080*/  HMMA.16816.F32.BF16 R72, R116.reuse, R128, R72 ;  /* 0x000000807448723c */ /* 0x040ff00000041848 */
[-C--:B------:R-:W-:Y:S08]  /*1b090*/  HMMA.16816.F32.BF16 R76, R116, R130.reuse, R76 ;  /* 0x00000082744c723c */ /* 0x080ff0000004184c */
[C---:B------:R-:W-:Y:S04]  /*1b0a0*/  HMMA.16816.F32.BF16 R80, R112.reuse, R130, R80 ;  /* 0x000000827050723c */ /* 0x040fe80000041850 */
[--C-:B-1----:R-:W-:Y:S01]  /*1b0b0*/  FFMA.FTZ R100, R168, c[0x0][0x2d0], -R110.reuse ;  /* 0x0000b400a8647a23 */ /* 0x102fe2000001086e */
[----:B--2---:R-:W-:Y:S03]  /*1b0c0*/  F2FP.BF16.PACK_AB R161, R174, R175 ;  /* 0x000000afaea1723e */ /* 0x004fe600000010ff */
[-C--:B---3--:R-:W-:Y:S01]  /*1b0d0*/  HMMA.16816.F32.BF16 R84, R112, R124.reuse, R84 ;  /* 0x0000007c7054723c */ /* 0x088fe20000041854 */
[----:B------:R1:W-:Y:S07]  /*1b0e0*/  MUFU.EX2 R173, R100 ;  /* 0x0000006400ad7308 */ /* 0x0003ee0000000800 */
        /* <DEDUP_REMOVED lines=79> */
[----:B------:R-:W-:Y:S02]  /*1b5e0*/  IADD3 R0, R223, -0x1, RZ ;  /* 0xffffffffdf007810 */ /* 0x000fe40007ffe0ff */
[----:B------:R-:W-:Y:S02]  /*1b5f0*/  MOV R100, R2 ;  /* 0x0000000200647202 */ /* 0x000fe40000000f00 */
[----:B------:R1:W-:Y:S01]  /*1b600*/  STL [R1+0x10], R3 ;  /* 0x0000100301007387 */ /* 0x0003e20000100800 */
[----:B------:R-:W-:Y:S01]  /*1b610*/  MOV R223, R0 ;  /* 0x0000000000df7202 */ /* 0x000fe20000000f00 */
[----:B-1----:R-:W-:-:S05]  /*1b620*/  @P0 BRA `(.L_x_546) ;  /* 0xffffcde000000947 */ /* 0x002fca000383ffff */
.L_x_541:
[----:B------:R-:W2:Y:S02]  /*1b630*/  LDL R0, [R1+0x1c] ;  /* 0x00001c0001007983 */ /* 0x000ea40000100800 */
[----:B--2---:R-:W-:-:S13]  /*1b640*/  ISETP.GE.AND P0, PT, R223, R0, PT ;  /* 0x00000000df00720c */ /* 0x004fda0003f06270 */
[----:B------:R-:W-:Y:S05]  /*1b650*/  @!P0 BRA `(.L_x_547) ;  /* 0x0000475000008947 */ /* 0x000fea0003800000 */
[----:B------:R-:W1:Y:S01]  /*1b660*/  S2R R0, SR_TID.X ;  /* 0x0000000000007919 */ /* 0x000e620000002100 */
[----:B------:R-:W-:Y:S02]  /*1b670*/  IMAD.SHL.U32 R250, R227, 0x2, RZ ;  /* 0x00000002e3fa7824 */ /* 0x000fe400078e00ff */
[----:B------:R-:W-:Y:S02]  /*1b680*/  IMAD.MOV.U32 R103, RZ, RZ, R105 ;  /* 0x000000ffff677224 */ /* 0x000fe400078e0069 */
[----:B------:R-:W-:Y:S02]  /*1b690*/  IMAD.MOV.U32 R101, RZ, RZ, R106 ;  /* 0x000000ffff657224 */ /* 0x000fe400078e006a */
[----:B------:R-:W-:Y:S02]  /*1b6a0*/  IMAD.MOV.U32 R108, RZ, RZ, R100 ;  /* 0x000000ffff6c7224 */ /* 0x000fe400078e0064 */
[----:B------:R-:W-:Y:S01]  /*1b6b0*/  IMAD.MOV.U32 R107, RZ, RZ, R104 ;  /* 0x000000ffff6b7224 */ /* 0x000fe200078e0068 */
[----:B-1----:R-:W-:-:S04]  /*1b6c0*/  SHF.R.S32.HI R2, RZ, 0x1f, R0 ;  /* 0x0000001fff027819 */ /* 0x002fc80000011400 */
[----:B------:R-:W-:Y:S02]  /*1b6d0*/  LEA.HI R2, R2, R0, RZ, 0x2 ;  /* 0x0000000002027211 */ /* 0x000fe400078f10ff */
[----:B------:R-:W-:Y:S02]  /*1b6e0*/  SHF.R.S32.HI R0, RZ, 0x1f, R227 ;  /* 0x0000001fff007819 */ /* 0x000fe400000114e3 */
[----:B------:R-:W-:Y:S02]  /*1b6f0*/  SHF.R.S32.HI R2, RZ, 0x2, R2 ;  /* 0x00000002ff027819 */ /* 0x000fe40000011402 */
[----:B------:R-:W-:Y:S02]  /*1b700*/  SHF.L.U64.HI R228, R227, 0x1, R0 ;  /* 0x00000001e3e47819 */ /* 0x000fe40000010200 */
[----:B------:R-:W-:Y:S02]  /*1b710*/  IADD3 R225, -R2, 0x30, RZ ;  /* 0x0000003002e17810 */ /* 0x000fe40007ffe1ff */
.L_x_568:
[----:B------:R-:W2:Y:S01]  /*1b720*/  LDL R13, [R1+0x44] ;  /* 0x00004400010d7983 */ /* 0x000ea20000100800 */
[----:B------:R-:W-:Y:S04]  /*1b730*/  DEPBAR.LE SB0, 0x0 ;  /* 0x000080000000791a */ /* 0x000fe80000000000 */
[----:B------:R-:W3:Y:S01]  /*1b740*/  LDL R12, [R1+0x40] ;  /* 0x00004000010c7983 */ /* 0x000ee20000100800 */
[C---:B------:R-:W-:Y:S01]  /*1b750*/  ISETP.GE.AND P1, PT, R227.reuse, c[0x0][0x1d4], PT ;  /* 0x00007500e3007a0c */ /* 0x040fe20003f26270 */
[----:B------:R-:W-:Y:S01]  /*1b760*/  IMAD.WIDE.U32 R2, R226, c[0x0][0x208], RZ ;  /* 0x00008200e2027a25 */ /* 0x000fe200078e00ff */
        /* <DEDUP_REMOVED lines=33> */
[C---:B------:R-:W-:Y:S02]  /*1b980*/  LEA R10, P0, R0.reuse, c[0x0][0x1f8], 0x1 ;  /* 0x00007e00000a7a11 */ /* 0x040fe400078008ff */
        /* <DEDUP_REMOVED lines=33> */
.L_x_589:
        /* <DEDUP_REMOVED lines=17> */
.L_x_549:
[----:B------:R-:W-:Y:S05]  /*1bcb0*/  BSYNC B0 ;  /* 0x0000000000007941 */ /* 0x000fea0003800000 */
.L_x_548:
        /* <DEDUP_REMOVED lines=210> */
[----:B----4-:R-:W-:Y:S01]  /*1c9e0*/  @!P1 IADD3 R3, P0, R0, R230, RZ ;  /* 0x000000e600039210 */ /* 0x010fe20007f1e0ff */
        /* <DEDUP_REMOVED lines=16> */
[----:B------:R-:W-:Y:S04]  /*1caf0*/  IMAD R229, R232, c[0x0][0x1ec], R229 ;  /* 0x00007b00e8e57a24 */ /* 0x000fe800078e02e5 */
[----:B------:R-:W-:Y:S01]  /*1cb00*/  IMAD.IADD R229, R231, 0x1, R229 ;  /* 0x00000001e7e57824 */ /* 0x000fe200078e02e5 */
[----:B--2---:R-:W-:Y:S01]  /*1cb10*/  SHF.R.S32.HI R4, RZ, 0x1f, R224 ;  /* 0x0000001fff047819 */ /* 0x004fe200000114e0 */
[----:B------:R-:W-:Y:S04]  /*1cb20*/  IMAD.WIDE.U32 R2, R224, c[0x0][0x1f0], R2 ;  /* 0x00007c00e0027a25 */ /* 0x000fe800078e0002 */
[----:B------:R-:W-:Y:S01]  /*1cb30*/  IMAD R4, R4, c[0x0][0x1f0], RZ ;  /* 0x00007c0004047a24 */ /* 0x000fe200078e02ff */
[----:B------:R-:W-:Y:S02]  /*1cb40*/  IADD3 R0, P0, R230, R2, RZ ;  /* 0x00000002e6007210 */ /* 0x000fe40007f1e0ff */
[----:B------:R-:W-:Y:S01]  /*1cb50*/  IADD3 R230, R227, 0x20, RZ ;  /* 0x00000020e3e67810 */ /* 0x000fe20007ffe0ff */
[----:B------:R-:W-:Y:S03]  /*1cb60*/  IMAD R4, R224, c[0x0][0x1f4], R4 ;  /* 0x00007d00e0047a24 */ /* 0x000fe600078e0204 */
[----:B------:R-:W-:Y:S02]  /*1cb70*/  ISETP.GE.AND P4, PT, R230, c[0x0][0x1d4], PT ;  /* 0x00007500e6007a0c */ /* 0x000fe40003f86270 */
[----:B------:R-:W-:Y:S02]  /*1cb80*/  IADD3.X R3, R229, R3, R4, P0, !PT ;  /* 0x00000003e5037210 */ /* 0x000fe400007fe404 */
[C---:B------:R-:W-:Y:S02]  /*1cb90*/  LEA R4, P0, R0.reuse, c[0x0][0x1c8], 0x1 ;  /* 0x0000720000047a11 */ /* 0x040fe400078008ff */
        /* <DEDUP_REMOVED lines=27> */
.L_x_551:
        /* <DEDUP_REMOVED lines=16> */
[----:B----4-:R-:W-:Y:S04]  /*1ce50*/  IADD3 R7, -R33, R7, R36 ;  /* 0x0000000721077210 */ /* 0x010fe80007ffe124 */
        /* <DEDUP_REMOVED lines=18> */
.L_x_554:
[----:B------:R-:W-:Y:S04]  /*1cf80*/  MOV R9, 0x1 ;  /* 0x0000000100097802 */ /* 0x000fe80000000f00 */
[----:B------:R-:W-:Y:S11]  /*1cf90*/  ISETP.NE.AND P0, PT, R9, c[0x0][0x32c], PT ;  /* 0x0000cb0009007a0c */ /* 0x000ff60003f05270 */
[----:B------:R-:W-:Y:S02]  /*1cfa0*/  @!UPT UIADD3 URZ, URZ, URZ, URZ ;  /* 0x0000003f3f3ff290 */ /* 0x000fe4000fffe03f */
[----:B------:R-:W-:Y:S05]  /*1cfb0*/  @P0 IMAD.HI.U32 R9, R4, c[0x0][0x330], RZ ;  /* 0x0000cc0004090a27 */ /* 0x000fea00078e00ff */
[----:B------:R-:W-:Y:S02]  /*1cfc0*/  @P0 SHF.R.U32.HI R4, RZ, c[0x0][0x334], R9 ;  /* 0x0000cd00ff040a19 */ /* 0x000fe40000011609 */
.L_x_555:
[----:B------:R-:W-:Y:S05]  /*1cfd0*/  BSYNC B0 ;  /* 0x0000000000007941 */ /* 0x000fea0003800000 */
.L_x_553:
[----:B------:R-:W-:Y:S05]  /*1cfe0*/  IMAD R4, R4, c[0x0][0x32c], R8 ;  /* 0x0000cb0004047a24 */ /* 0x000fea00078e0208 */
[----:B------:R-:W-:Y:S02]  /*1cff0*/  IADD3 R9, R4, c[0x0][0x32c], RZ ;  /* 0x0000cb0004097a10 */ /* 0x000fe40007ffe0ff */
[----:B------:R-:W-:Y:S02]  /*1d000*/  IMNMX R0, R0, R4, !PT ;  /* 0x0000000400007217 */ /* 0x000fe40007800200 */
[----:B------:R-:W-:Y:S02]  /*1d010*/  IMNMX R3, R3, R9, PT ;  /* 0x0000000903037217 */ /* 0x000fe40003800200 */
.L_x_552:
        /* <DEDUP_REMOVED lines=72> */
.L_x_558:
[----:B------:R-:W-:Y:S04]  /*1d4a0*/  MOV R14, 0x1 ;  /* 0x00000001000e7802 */ /* 0x000fe80000000f00 */
[----:B------:R-:W-:Y:S11]  /*1d4b0*/  ISETP.NE.AND P0, PT, R14, c[0x0][0x32c], PT ;  /* 0x0000cb000e007a0c */ /* 0x000ff60003f05270 */
[----:B------:R-:W-:Y:S02]  /*1d4c0*/  @!UPT UIADD3 URZ, URZ, URZ, URZ ;  /* 0x0000003f3f3ff290 */ /* 0x000fe4000fffe03f */
[----:B------:R-:W-:Y:S05]  /*1d4d0*/  @P0 IMAD.HI.U32 R14, R3, c[0x0][0x330], RZ ;  /* 0x0000cc00030e0a27 */ /* 0x000fea00078e00ff */
[----:B------:R-:W-:Y:S02]  /*1d4e0*/  @P0 SHF.R.U32.HI R3, RZ, c[0x0][0x334], R14 ;  /* 0x0000cd00ff030a19 */ /* 0x000fe4000001160e */
.L_x_559:
[----:B------:R-:W-:Y:S05]  /*1d4f0*/  BSYNC B0 ;  /* 0x0000000000007941 */ /* 0x000fea0003800000 */
.L_x_557:
[----:B------:R-:W-:Y:S05]  /*1d500*/  IMAD R3, R3, c[0x0][0x32c], R8 ;  /* 0x0000cb0003037a24 */ /* 0x000fea00078e0208 */
[----:B------:R-:W-:Y:S02]  /*1d510*/  IADD3 R14, R3, c[0x0][0x32c], RZ ;  /* 0x0000cb00030e7a10 */ /* 0x000fe40007ffe0ff */
[----:B------:R-:W-:Y:S02]  /*1d520*/  IMNMX R0, R0, R3, !PT ;  /* 0x0000000300007217 */ /* 0x000fe40007800200 */
[----:B------:R-:W-:Y:S02]  /*1d530*/  IMNMX R2, R2, R14, PT ;  /* 0x0000000e02027217 */ /* 0x000fe40003800200 */
.L_x_556:
        /* <DEDUP_REMOVED lines=61> */
.L_x_562:
[----:B------:R-:W-:Y:S04]  /*1d910*/  MOV R14, 0x1 ;  /* 0x00000001000e7802 */ /* 0x000fe80000000f00 */
[----:B------:R-:W-:Y:S11]  /*1d920*/  ISETP.NE.AND P0, PT, R14, c[0x0][0x32c], PT ;  /* 0x0000cb000e007a0c */ /* 0x000ff60003f05270 */
[----:B------:R-:W-:Y:S02]  /*1d930*/  @!UPT UIADD3 URZ, URZ, URZ, URZ ;  /* 0x0000003f3f3ff290 */ /* 0x000fe4000fffe03f */
[----:B------:R-:W-:Y:S05]  /*1d940*/  @P0 IMAD.HI.U32 R14, R3, c[0x0][0x330], RZ ;  /* 0x0000cc00030e0a27 */ /* 0x000fea00078e00ff */
[----:B------:R-:W-:Y:S02]  /*1d950*/  @P0 SHF.R.U32.HI R3, RZ, c[0x0][0x334], R14 ;  /* 0x0000cd00ff030a19 */ /* 0x000fe4000001160e */
.L_x_563:
[----:B------:R-:W-:Y:S05]  /*1d960*/  BSYNC B0 ;  /* 0x0000000000007941 */ /* 0x000fea0003800000 */
.L_x_561:
[----:B------:R-:W-:Y:S05]  /*1d970*/  IMAD R3, R3, c[0x0][0x32c], R8 ;  /* 0x0000cb0003037a24 */ /* 0x000fea00078e0208 */
[----:B------:R-:W-:Y:S02]  /*1d980*/  IADD3 R14, R3, c[0x0][0x32c], RZ ;  /* 0x0000cb00030e7a10 */ /* 0x000fe40007ffe0ff */
[----:B------:R-:W-:Y:S02]  /*1d990*/  IMNMX R0, R0, R3, !PT ;  /* 0x0000000300007217 */ /* 0x000fe40007800200 */
[----:B------:R-:W-:Y:S02]  /*1d9a0*/  IMNMX R2, R2, R14, PT ;  /* 0x0000000e02027217 */ /* 0x000fe40003800200 */
.L_x_560:
        /* <DEDUP_REMOVED lines=61> */
.L_x_566:
[----:B------:R-:W-:Y:S04]  /*1dd80*/  MOV R5, 0x1 ;  /* 0x0000000100057802 */ /* 0x000fe80000000f00 */
[----:B------:R-:W-:Y:S11]  /*1dd90*/  ISETP.NE.AND P0, PT, R5, c[0x0][0x32c], PT ;  /* 0x0000cb0005007a0c */ /* 0x000ff60003f05270 */
[----:B------:R-:W-:Y:S02]  /*1dda0*/  @!UPT UIADD3 URZ, URZ, URZ, URZ ;  /* 0x0000003f3f3ff290 */ /* 0x000fe4000fffe03f */
[----:B------:R-:W-:Y:S05]  /*1ddb0*/  @P0 IMAD.HI.U32 R5, R3, c[0x0][0x330], RZ ;  /* 0x0000cc0003050a27 */ /* 0x000fea00078e00ff */
[----:B------:R-:W-:Y:S02]  /*1ddc0*/  @P0 SHF.R.U32.HI R3, RZ, c[0x0][0x334], R5 ;  /* 0x0000cd00ff030a19 */ /* 0x000fe40000011605 */
.L_x_567:
[----:B------:R-:W-:Y:S05]  /*1ddd0*/  BSYNC B0 ;  /* 0x0000000000007941 */ /* 0x000fea0003800000 */
.L_x_565:
[----:B------:R-:W-:Y:S05]  /*1dde0*/  IMAD R8, R3, c[0x0][0x32c], R8 ;  /* 0x0000cb0003087a24 */ /* 0x000fea00078e0208 */
[----:B------:R-:W-:Y:S02]  /*1ddf0*/  IADD3 R3, R8, c[0x0][0x32c], RZ ;  /* 0x0000cb0008037a10 */ /* 0x000fe40007ffe0ff */
[----:B------:R-:W-:Y:S02]  /*1de00*/  IMNMX R0, R0, R8, !PT ;  /* 0x0000000800007217 */ /* 0x000fe40007800200 */
[----:B------:R-:W-:Y:S02]  /*1de10*/  IMNMX R2, R2, R3, PT ;  /* 0x0000000302027217 */ /* 0x000fe40003800200 */
.L_x_564:
        /* <DEDUP_REMOVED lines=80> */
[----:B------:R-:W3:Y:S02]  /*1e320*/  SHFL.BFLY PT, R2, R0, 0x2, 0x1f ;  /* 0x0c401f0000027f89 */ /* 0x000ee400000e0000 */
[----:B---3--:R-:W-:Y:S06]  /*1e330*/  FMNMX.FTZ R0, R0, R2, !PT ;  /* 0x0000000200007209 */ /* 0x008fec0007810000 */
[----:B------:R-:W3:Y:S02]  /*1e340*/  SHFL.BFLY PT, R105, R0, 0x1, 0x1f ;  /* 0x0c201f0000697f89 */ /* 0x000ee400000e0000 */
[----:B---3--:R-:W-:Y:S02]  /*1e350*/  FMNMX.FTZ R105, R0, R105, !PT ;  /* 0x0000006900697209 */ /* 0x008fe40007810000 */
        /* <DEDUP_REMOVED lines=41> */
[----:B---3--:R-:W-:Y:S01]  /*1e5f0*/  FMNMX.FTZ R102, R2, R0, !PT ;  /* 0x0000000002667209 */ /* 0x008fe20007810000 */
[--C-:B------:R-:W-:Y:S03]  /*1e600*/  FFMA.FTZ R0, R19, c[0x0][0x2d0], -R110.reuse ;  /* 0x0000b40013007a23 */ /* 0x100fe6000001086e */
[C---:B------:R-:W-:Y:S01]  /*1e610*/  FSETP.NEU.FTZ.AND P0, PT, R102.reuse, -INF , PT ;  /* 0xff8000006600780b */ /* 0x040fe20003f1d000 */
[----:B------:R3:W4:Y:S01]  /*1e620*/  MUFU.EX2 R246, R0 ;  /* 0x0000000000f67308 */ /* 0x0007220000000800 */
[C---:B------:R-:W-:Y:S02]  /*1e630*/  FMUL.FTZ R165, R102.reuse, c[0x0][0x2d0] ;  /* 0x0000b40066a57a20 */ /* 0x040fe40000410000 */
[----:B------:R-:W-:Y:S03]  /*1e640*/  FSEL R2, R102, RZ, P0 ;  /* 0x000000ff66027208 */ /* 0x000fe60000000000 */
[----:B------:R-:W-:Y:S02]  /*1e650*/  FSEL R165, R165, RZ, P0 ;  /* 0x000000ffa5a57208 */ /* 0x000fe40000000000 */
[----:B------:R-:W-:Y:S03]  /*1e660*/  ISETP.GT.AND P0, PT, R223, R251, PT ;  /* 0x000000fbdf00720c */ /* 0x000fe60003f04270 */
[----:B-1----:R-:W-:Y:S04]  /*1e670*/  FFMA.FTZ R6, R12, c[0x0][0x2d0], -R165 ;  /* 0x0000b4000c067a23 */ /* 0x002fe800000108a5 */
[----:B------:R-:W-:Y:S01]  /*1e680*/  MUFU.EX2 R236, R6 ;  /* 0x0000000600ec7308 */ /* 0x000fe20000000800 */
[----:B---3--:R-:W-:Y:S01]  /*1e690*/  FFMA.FTZ R0, R25, c[0x0][0x2d0], -R110 ;  /* 0x0000b40019007a23 */ /* 0x008fe2000001086e */
[----:B----4-:R-:W-:Y:S08]  /*1e6a0*/  F2FP.BF16.PACK_AB R160, R247, R246 ;  /* 0x000000f6f7a0723e */ /* 0x010ff000000010ff */
[----:B------:R1:W3:Y:S02]  /*1e6b0*/  MUFU.EX2 R249, R0 ;  /* 0x0000000000f97308 */ /* 0x0002e40000000800 */
[--C-:B-1----:R-:W-:Y:S01]  /*1e6c0*/  FFMA.FTZ R0, R15, c[0x0][0x2d0], -R111.reuse ;  /* 0x0000b4000f007a23 */ /* 0x102fe2000001086f */
[----:B---3--:R-:W-:Y:S07]  /*1e6d0*/  F2FP.BF16.PACK_AB R162, R249, R248 ;  /* 0x000000f8f9a2723e */ /* 0x008fee00000010ff */
[----:B------:R1:W-:Y:S02]  /*1e6e0*/  MUFU.EX2 R242, R0 ;  /* 0x0000000000f27308 */ /* 0x0003e40000000800 */
[--C-:B-1----:R-:W-:Y:S08]  /*1e6f0*/  FFMA.FTZ R0, R20, c[0x0][0x2d0], -R111.reuse ;  /* 0x0000b40014007a23 */ /* 0x102ff0000001086f */
[----:B------:R1:W3:Y:S02]  /*1e700*/  MUFU.EX2 R243, R0 ;  /* 0x0000000000f37308 */ /* 0x0002e40000000800 */
[--C-:B-1----:R-:W-:Y:S01]  /*1e710*/  FFMA.FTZ R0, R21, c[0x0][0x2d0], -R111.reuse ;  /* 0x0000b40015007a23 */ /* 0x102fe2000001086f */
[----:B---3--:R-:W-:Y:S07]  /*1e720*/  F2FP.BF16.PACK_AB R161, R243, R242 ;  /* 0x000000f2f3a1723e */ /* 0x008fee00000010ff */
[----:B------:R1:W-:Y:S02]  /*1e730*/  MUFU.EX2 R244, R0 ;  /* 0x0000000000f47308 */ /* 0x0003e40000000800 */
[----:B-1----:R-:W-:Y:S02]  /*1e740*/  FFMA.FTZ R0, R22, c[0x0][0x2d0], -R111 ;  /* 0x0000b40016007a23 */ /* 0x002fe4000001086f */
[----:B------:R-:W1:Y:S06]  /*1e750*/  LDSM.16.MT88.4 R20, [R209+0x1880] ;  /* 0x00188000d114783b */ /* 0x000e6c0000004200 */
[----:B------:R3:W4:Y:S02]  /*1e760*/  MUFU.EX2 R245, R0 ;  /* 0x0000000000f57308 */ /* 0x0007240000000800 */
[--C-:B---3--:R-:W-:Y:S01]  /*1e770*/  FFMA.FTZ R0, R14, c[0x0][0x2d0], -R164.reuse ;  /* 0x0000b4000e007a23 */ /* 0x108fe200000108a4 */
[----:B----4-:R-:W-:Y:S07]  /*1e780*/  F2FP.BF16.PACK_AB R163, R245, R244 ;  /* 0x000000f4f5a3723e */ /* 0x010fee00000010ff */
[----:B------:R3:W-:Y:S02]  /*1e790*/  MUFU.EX2 R238, R0 ;  /* 0x0000000000ee7308 */ /* 0x0007e40000000800 */
[--C-:B---3--:R-:W-:Y:S08]  /*1e7a0*/  FFMA.FTZ R0, R16, c[0x0][0x2d0], -R164.reuse ;  /* 0x0000b40010007a23 */ /* 0x108ff000000108a4 */
[----:B------:R3:W-:Y:S02]  /*1e7b0*/  MUFU.EX2 R239, R0 ;  /* 0x0000000000ef7308 */ /* 0x0007e40000000800 */
[----:B---3--:R-:W-:Y:S08]  /*1e7c0*/  FFMA.FTZ R0, R18, c[0x0][0x2d0], -R164 ;  /* 0x0000b40012007a23 */ /* 0x008ff000000108a4 */
[----:B------:R3:W-:Y:S02]  /*1e7d0*/  MUFU.EX2 R241, R0 ;  /* 0x0000000000f17308 */ /* 0x0007e40000000800 */
[----:B---3--:R-:W-:Y:S04]  /*1e7e0*/  FADD.FTZ R0, -R3, R101 ;  /* 0x0000006503007221 */ /* 0x008fe80000010100 */
[----:B------:R-:W-:Y:S04]  /*1e7f0*/  FMUL.FTZ R0, R0, c[0x0][0x2d0] ;  /* 0x0000b40000007a20 */ /* 0x000fe80000410000 */
[----:B------:R3:W4:Y:S02]  /*1e800*/  MUFU.EX2 R101, R0 ;  /* 0x0000000000657308 */ /* 0x0007240000000800 */
[----:B---3--:R-:W-:Y:S02]  /*1e810*/  FADD.FTZ R0, -R4, R103 ;  /* 0x0000006704007221 */ /* 0x008fe40000010100 */
[----:B------:R-:W-:Y:S02]  /*1e820*/  FFMA.FTZ R4, R13, c[0x0][0x2d0], -R165 ;  /* 0x0000b4000d047a23 */ /* 0x000fe400000108a5 */
[----:B------:R-:W-:Y:S04]  /*1e830*/  FMUL.FTZ R0, R0, c[0x0][0x2d0] ;  /* 0x0000b40000007a20 */ /* 0x000fe80000410000 */
[----:B------:R3:W-:Y:S01]  /*1e840*/  MUFU.EX2 R235, R4 ;  /* 0x0000000400eb7308 */ /* 0x0007e20000000800 */
[C---:B----4-:R-:W-:Y:S02]  /*1e850*/  FMUL.FTZ R16, R101.reuse, R124 ;  /* 0x0000007c65107220 */ /* 0x050fe40000410000 */
[C---:B------:R-:W-:Y:S02]  /*1e860*/  FMUL.FTZ R17, R101.reuse, R125 ;  /* 0x0000007d65117220 */ /* 0x040fe40000410000 */
[C---:B------:R-:W-:Y:S02]  /*1e870*/  FMUL.FTZ R32, R101.reuse, R140 ;  /* 0x0000008c65207220 */ /* 0x040fe40000410000 */
[C---:B------:R-:W-:Y:S02]  /*1e880*/  FMUL.FTZ R33, R101.reuse, R141 ;  /* 0x0000008d65217220 */ /* 0x040fe40000410000 */
[C---:B------:R-:W-:Y:S01]  /*1e890*/  FMUL.FTZ R52, R101.reuse, R52 ;  /* 0x0000003465347220 */ /* 0x040fe20000410000 */
[----:B------:R4:W5:Y:S01]  /*1e8a0*/  MUFU.EX2 R100, R0 ;  /* 0x0000000000647308 */ /* 0x0009620000000800 */
[C---:B------:R-:W-:Y:S02]  /*1e8b0*/  FMUL.FTZ R53, R101.reuse, R53 ;  /* 0x0000003565357220 */ /* 0x040fe40000410000 */
[C---:B------:R-:W-:Y:S02]  /*1e8c0*/  FMUL.FTZ R64, R101.reuse, R64 ;  /* 0x0000004065407220 */ /* 0x040fe40000410000 */
[C---:B------:R-:W-:Y:S02]  /*1e8d0*/  FMUL.FTZ R65, R101.reuse, R65 ;  /* 0x0000004165417220 */ /* 0x040fe40000410000 */
[C---:B------:R-:W-:Y:S02]  /*1e8e0*/  FMUL.FTZ R68, R101.reuse, R68 ;  /* 0x0000004465447220 */ /* 0x040fe40000410000 */
[C---:B------:R-:W-:Y:S02]  /*1e8f0*/  FMUL.FTZ R69, R101.reuse, R69 ;  /* 0x0000004565457220 */ /* 0x040fe40000410000 */
[C---:B------:R-:W-:Y:S02]  /*1e900*/  FMUL.FTZ R80, R101.reuse, R80 ;  /* 0x0000005065507220 */ /* 0x040fe40000410000 */
[C---:B------:R-:W-:Y:S02]  /*1e910*/  FMUL.FTZ R81, R101.reuse, R81 ;  /* 0x0000005165517220 */ /* 0x040fe40000410000 */
[----:B---3--:R-:W-:Y:S01]  /*1e920*/  FMUL.FTZ R4, R101, R112 ;  /* 0x0000007065047220 */ /* 0x008fe20000410000 */
[----:B------:R-:W-:Y:S01]  /*1e930*/  F2FP.BF16.PACK_AB R112, R239, R238 ;  /* 0x000000eeef70723e */ /* 0x000fe200000010ff */
[C---:B------:R-:W-:Y:S02]  /*1e940*/  FMUL.FTZ R96, R101.reuse, R96 ;  /* 0x0000006065607220 */ /* 0x040fe40000410000 */
[C---:B------:R-:W-:Y:S02]  /*1e950*/  FMUL.FTZ R97, R101.reuse, R97 ;  /* 0x0000006165617220 */ /* 0x040fe40000410000 */
[C---:B------:R-:W-:Y:S02]  /*1e960*/  FMUL.FTZ R84, R101.reuse, R84 ;  /* 0x0000005465547220 */ /* 0x040fe40000410000 */
[----:B------:R-:W-:Y:S02]  /*1e970*/  FMUL.FTZ R85, R101, R85 ;  /* 0x0000005565557220 */ /* 0x000fe40000410000 */
[----:B----4-:R-:W-:Y:S02]  /*1e980*/  FADD.FTZ R0, -R5, R107 ;  /* 0x0000006b05007221 */ /* 0x010fe40000010100 */
[--C-:B------:R-:W-:Y:S02]  /*1e990*/  FFMA.FTZ R5, R8, c[0x0][0x2d0], -R165.reuse ;  /* 0x0000b40008057a23 */ /* 0x100fe400000108a5 */
[----:B------:R-:W-:Y:S02]  /*1e9a0*/  FMUL.FTZ R0, R0, c[0x0][0x2d0] ;  /* 0x0000b40000007a20 */ /* 0x000fe40000410000 */
[----:B------:R3:W4:Y:S01]  /*1e9b0*/  MUFU.EX2 R179, R5 ;  /* 0x0000000500b37308 */ /* 0x0007220000000800 */
[C---:B-----5:R-:W-:Y:S01]  /*1e9c0*/  FMUL.FTZ R6, R100.reuse, R114 ;  /* 0x0000007264067220 */ /* 0x060fe20000410000 */
[----:B------:R-:W-:Y:S01]  /*1e9d0*/  F2FP.BF16.PACK_AB R114, R241, R240 ;  /* 0x000000f0f172723e */ /* 0x000fe200000010ff */
[C---:B------:R-:W-:Y:S02]  /*1e9e0*/  FMUL.FTZ R7, R100.reuse, R115 ;  /* 0x0000007364077220 */ /* 0x040fe40000410000 */
[C---:B------:R-:W-:Y:S02]  /*1e9f0*/  FMUL.FTZ R18, R100.reuse, R126 ;  /* 0x0000007e64127220 */ /* 0x040fe40000410000 */
[C---:B------:R-:W-:Y:S02]  /*1ea00*/  FMUL.FTZ R19, R100.reuse, R127 ;  /* 0x0000007f64137220 */ /* 0x040fe40000410000 */
[----:B------:R-:W-:Y:S01]  /*1ea10*/  LDSM.16.MT88.4 R124, [R210+0x1c80] ;  /* 0x001c8000d27c783b */ /* 0x000fe20000004200 */
[----:B------:R5:W2:Y:S01]  /*1ea20*/  MUFU.EX2 R3, R0 ;  /* 0x0000000000037308 */ /* 0x000aa20000000800 */
[C---:B------:R-:W-:Y:S02]  /*1ea30*/  FMUL.FTZ R34, R100.reuse, R142 ;  /* 0x0000008e64227220 */ /* 0x040fe40000410000 */
[C---:B------:R-:W-:Y:S02]  /*1ea40*/  FMUL.FTZ R35, R100.reuse, R143 ;  /* 0x0000008f64237220 */ /* 0x040fe40000410000 */
[C---:B------:R-:W-:Y:S02]  /*1ea50*/  FMUL.FTZ R50, R100.reuse, R158 ;  /* 0x0000009e64327220 */ /* 0x040fe40000410000 */
[----:B------:R-:W-:Y:S01]  /*1ea60*/  LDSM.16.MT88.4 R140, [R210+0x2080] ;  /* 0x00208000d28c783b */ /* 0x000fe20000004200 */
[C---:B------:R-:W-:Y:S02]  /*1ea70*/  FMUL.FTZ R51, R100.reuse, R159 ;  /* 0x0000009f64337220 */ /* 0x040fe40000410000 */
[C---:B------:R-:W-:Y:S02]  /*1ea80*/  FMUL.FTZ R54, R100.reuse, R54 ;  /* 0x0000003664367220 */ /* 0x040fe40000410000 */
[C---:B------:R-:W-:Y:S02]  /*1ea90*/  FMUL.FTZ R55, R100.reuse, R55 ;  /* 0x0000003764377220 */ /* 0x040fe40000410000 */
[----:B---3--:R-:W-:Y:S01]  /*1eaa0*/  FMUL.FTZ R5, R101, R113 ;  /* 0x0000007165057220 */ /* 0x008fe20000410000 */
[----:B----4-:R-:W-:Y:S01]  /*1eab0*/  F2FP.BF16.PACK_AB R113, R235, R179 ;  /* 0x000000b3eb71723e */ /* 0x010fe200000010ff */
[C---:B------:R-:W-:Y:S02]  /*1eac0*/  FMUL.FTZ R66, R100.reuse, R66 ;  /* 0x0000004264427220 */ /* 0x040fe40000410000 */
[C---:B------:R-:W-:Y:S02]  /*1ead0*/  FMUL.FTZ R67, R100.reuse, R67 ;  /* 0x0000004364437220 */ /* 0x040fe40000410000 */
[C---:B------:R-:W-:Y:S01]  /*1eae0*/  FMUL.FTZ R70, R100.reuse, R70 ;  /* 0x0000004664467220 */ /* 0x040fe20000410000 */
[-C--:B-1----:R-:W-:Y:S01]  /*1eaf0*/  HMMA.16816.F32.BF16 R4, R160, R20.reuse, R4 ;  /* 0x00000014a004723c */ /* 0x082fe20000041804 */
[----:B------:R-:W-:Y:S02]  /*1eb00*/  FMUL.FTZ R71, R100, R71 ;  /* 0x0000004764477220 */ /* 0x000fe40000410000 */
[----:B-----5:R-:W-:Y:S02]  /*1eb10*/  FFMA.FTZ R0, R11, c[0x0][0x2d0], -R165 ;  /* 0x0000b4000b007a23 */ /* 0x020fe400000108a5 */
[C---:B--2---:R-:W-:Y:S02]  /*1eb20*/  FMUL.FTZ R8, R3.reuse, R116 ;  /* 0x0000007403087220 */ /* 0x044fe40000410000 */
        /* <DEDUP_REMOVED lines=168> */
[----:B------:R-:W2:Y:S01]  /*1f5b0*/  LDL.LU R196, [R1+0xc] ;  /* 0x00000c0001c47983 */ /* 0x000ea20000300800 */
        /* <DEDUP_REMOVED lines=11> */
[----:B------:R-:W-:Y:S01]  /*1f670*/  FFMA.FTZ R111, R192, c[0x0][0x2d0], -R111 ;  /* 0x0000b400c06f7a23 */ /* 0x000fe2000001086f */
[----:B----4-:R-:W-:Y:S03]  /*1f680*/  F2FP.BF16.PACK_AB R110, R188, R189 ;  /* 0x000000bdbc6e723e */ /* 0x010fe600000010ff */
[C---:B------:R-:W-:Y:S03]  /*1f690*/  HMMA.16816.F32.BF16 R80, R112.reuse, R126, R80 ;  /* 0x0000007e7050723c */ /* 0x040fe60000041850 */
[----:B------:R-:W4:Y:S05]  /*1f6a0*/  MUFU.EX2 R184, R111 ;  /* 0x0000006f00b87308 */ /* 0x000f2a0000000800 */
[-C--:B------:R-:W-:Y:S08]  /*1f6b0*/  HMMA.16816.F32.BF16 R84, R112, R128.reuse, R84 ;  /* 0x000000807054723c */ /* 0x080ff00000041854 */
[C---:B------:R-:W-:Y:S01]  /*1f6c0*/  HMMA.16816.F32.BF16 R88, R120.reuse, R128, R88 ;  /* 0x000000807858723c */ /* 0x040fe20000041858 */
[--C-:B-1----:R-:W-:Y:S04]  /*1f6d0*/  FFMA.FTZ R2, R186, c[0x0][0x2d0], -R164.reuse ;  /* 0x0000b400ba027a23 */ /* 0x102fe800000108a4 */
        /* <DEDUP_REMOVED lines=34> */
[----:B--2---:R-:W-:Y:S07]  /*1f900*/  FFMA.FTZ R3, R3, R196, R238 ;  /* 0x000000c403037223 */ /* 0x004fee00000100ee */
[C---:B------:R-:W-:Y:S01]  /*1f910*/  HMMA.16816.F32.BF16 R148, R160.reuse, R156, R40 ;  /* 0x0000009ca094723c */ /* 0x040fe20000041828 */
[----:B------:R-:W-:Y:S03]  /*1f920*/  FADD.FTZ R3, R239, R3 ;  /* 0x00000003ef037221 */ /* 0x000fe60000010000 */
[----:B-----5:R-:W-:Y:S02]  /*1f930*/  FFMA.FTZ R100, R100, R195, R242 ;  /* 0x000000c364647223 */ /* 0x020fe400000100f2 */
[----:B------:R-:W-:Y:S02]  /*1f940*/  FADD.FTZ R8, R240, R3 ;  /* 0x00000003f0087221 */ /* 0x000fe40000010000 */
[-C--:B------:R-:W-:Y:S01]  /*1f950*/  HMMA.16816.F32.BF16 R152, R160, R158.reuse, R44 ;  /* 0x0000009ea098723c */ /* 0x080fe2000004182c */
[----:B------:R-:W-:Y:S03]  /*1f960*/  FFMA.FTZ R3, R0, R252, R179 ;  /* 0x000000fc00037223 */ /* 0x000fe600000100b3 */
[----:B------:R-:W-:Y:S02]  /*1f970*/  FADD.FTZ R0, R241, R8 ;  /* 0x00000008f1007221 */ /* 0x000fe40000010000 */
[----:B------:R-:W-:Y:S02]  /*1f980*/  FADD.FTZ R100, R243, R100 ;  /* 0x00000064f3647221 */ /* 0x000fe40000010000 */
[C---:B------:R-:W-:Y:S01]  /*1f990*/  HMMA.16816.F32.BF16 R156, R108.reuse, R158, R48 ;  /* 0x0000009e6c9c723c */ /* 0x040fe20000041830 */
[----:B------:R-:W-:Y:S03]  /*1f9a0*/  FADD.FTZ R8, R205, R0 ;  /* 0x00000000cd087221 */ /* 0x000fe60000010000 */
[----:B------:R-:W-:Y:S02]  /*1f9b0*/  FADD.FTZ R100, R244, R100 ;  /* 0x00000064f4647221 */ /* 0x000fe40000010000 */
[----:B------:R-:W-:Y:S02]  /*1f9c0*/  FADD.FTZ R3, R235, R3 ;  /* 0x00000003eb037221 */ /* 0x000fe40000010000 */
[-C--:B-1----:R-:W-:Y:S01]  /*1f9d0*/  HMMA.16816.F32.BF16 R52, R108, R164.reuse, R52 ;  /* 0x000000a46c34723c */ /* 0x082fe20000041834 */
[----:B---3--:R-:W-:Y:S03]  /*1f9e0*/  FFMA.FTZ R101, R101, R191, R246 ;  /* 0x000000bf65657223 */ /* 0x008fe600000100f6 */
[----:B------:R-:W-:Y:S02]  /*1f9f0*/  FADD.FTZ R3, R236, R3 ;  /* 0x00000003ec037221 */ /* 0x000fe40000010000 */
[----:B------:R-:W-:Y:S01]  /*1fa00*/  FADD.FTZ R2, R247, R101 ;  /* 0x00000065f7027221 */ /* 0x000fe20000010000 */
[----:B------:R-:W-:Y:S01]  /*1fa10*/  MOV R101, R106 ;  /* 0x0000006a00657202 */ /* 0x000fe20000000f00 */
[C---:B------:R-:W-:Y:S01]  /*1fa20*/  HMMA.16816.F32.BF16 R56, R160.reuse, R164, R56 ;  /* 0x000000a4a038723c */ /* 0x040fe20000041838 */
[----:B------:R-:W-:Y:S03]  /*1fa30*/  FADD.FTZ R3, R237, R3 ;  /* 0x00000003ed037221 */ /* 0x000fe60000010000 */
[----:B------:R-:W-:Y:S02]  /*1fa40*/  FADD.FTZ R2, R248, R2 ;  /* 0x00000002f8027221 */ /* 0x000fe40000010000 */
[----:B------:R-:W-:Y:S02]  /*1fa50*/  FADD.FTZ R3, R201, R3 ;  /* 0x00000003c9037221 */ /* 0x000fe40000010000 */
[-C--:B------:R-:W-:Y:S01]  /*1fa60*/  HMMA.16816.F32.BF16 R60, R160, R166.reuse, R60 ;  /* 0x000000a6a03c723c */ /* 0x080fe2000004183c */
[----:B------:R-:W-:Y:S03]  /*1fa70*/  FADD.FTZ R9, R249, R2 ;  /* 0x00000002f9097221 */ /* 0x000fe60000010000 */
[----:B------:R-:W-:Y:S02]  /*1fa80*/  FADD.FTZ R3, R176, R3 ;  /* 0x00000003b0037221 */ /* 0x000fe40000010000 */
[----:B------:R-:W-:Y:S01]  /*1fa90*/  FADD.FTZ R2, R245, R100 ;  /* 0x00000064f5027221 */ /* 0x000fe20000010000 */
[-C--:B------:R-:W-:Y:S01]  /*1faa0*/  MOV R100, R102.reuse ;  /* 0x0000006600647202 */ /* 0x080fe20000000f00 */
[C---:B------:R-:W-:Y:S01]  /*1fab0*/  HMMA.16816.F32.BF16 R64, R108.reuse, R166, R64 ;  /* 0x000000a66c40723c */ /* 0x040fe20000041840 */
[----:B------:R-:W-:Y:S03]  /*1fac0*/  FADD.FTZ R3, R174, R3 ;  /* 0x00000003ae037221 */ /* 0x000fe60000010000 */
[----:B------:R-:W-:Y:S02]  /*1fad0*/  FADD.FTZ R10, R232, R2 ;  /* 0x00000002e80a7221 */ /* 0x000fe40000010000 */
[----:B------:R-:W-:Y:S02]  /*1fae0*/  FADD.FTZ R3, R175, R3 ;  /* 0x00000003af037221 */ /* 0x000fe40000010000 */
[-C--:B------:R-:W-:Y:S01]  /*1faf0*/  HMMA.16816.F32.BF16 R68, R108, R168.reuse, R68 ;  /* 0x000000a86c44723c */ /* 0x080fe20000041844 */
[----:B------:R-:W-:Y:S03]  /*1fb00*/  FADD.FTZ R0, R231, R10 ;  /* 0x0000000ae7007221 */ /* 0x000fe60000010000 */
[----:B------:R-:W-:Y:S04]  /*1fb10*/  FADD.FTZ R9, R234, R9 ;  /* 0x00000009ea097221 */ /* 0x000fe80000010000 */
        /* <DEDUP_REMOVED lines=41> */
.L_x_547:
[----:B------:R-:W2:Y:S04]  /*1fdb0*/  LDL.LU R0, [R1+0x8] ;  /* 0x0000080001007983 */ /* 0x000ea80000300800 */
[----:B------:R-:W3:Y:S04]  /*1fdc0*/  LDL.LU R3, [R1+0x4] ;  /* 0x0000040001037983 */ /* 0x000ee80000300800 */
        /* <DEDUP_REMOVED lines=151> */
.L_x_439:
[----:B-1----:R-:W-:Y:S05]  /*20740*/  @P4 BRA `(.L_x_569) ;  /* 0x0000176000004947 */ /* 0x002fea0003800000 */
[----:B------:R-:W3:Y:S01]  /*20750*/  LDL R63, [R1+0x48] ;  /* 0x00004800013f7983 */ /* 0x000ee20000100800 */
        /* <DEDUP_REMOVED lines=80> */
[----:B--2---:R-:W-:-:S02]  /*20c60*/  F2FP.BF16.PACK_AB R8, R87, R86 ;  /* 0x000000565708723e */ /* 0x004fc400000010ff */
        /* <DEDUP_REMOVED lines=54> */
[----:B---3--:R-:W-:-:S03]  /*20fd0*/  IMAD.WIDE R6, R63, R2, c[0x0][0x500] ;  /* 0x000140003f067625 */ /* 0x008fc600078e0202 */
[----:B------:R-:W-:Y:S06]  /*20fe0*/  BAR.SYNC.DEFER_BLOCKING 0x1, 0x80 ;  /* 0x0042000000007b1d */ /* 0x000fec0000010000 */
[----:B------:R-:W3:Y:S01]  /*20ff0*/  @P1 LDG.E R0, [R6.64] ;  /* 0x0000000c06001981 */ /* 0x000ee2000c1e1900 */
[----:B------:R-:W-:Y:S02]  /*21000*/  IMAD.MOV.U32 R24, RZ, RZ, c[0x0][0x388] ;  /* 0x0000e200ff187624 */ /* 0x000fe400078e00ff */
[----:B--2---:R-:W-:-:S05]  /*21010*/  @P0 IMAD.WIDE R2, R63, R2, c[0x0][0x508] ;  /* 0x000142003f020625 */ /* 0x004fca00078e0202 */
[----:B------:R2:W5:Y:S02]  /*21020*/  @P0 LDG.E R24, [R2.64] ;  /* 0x0000000c02180981 */ /* 0x000564000c1e1900 */
[----:B--2---:R-:W-:Y:S02]  /*21030*/  CS2R R2, SRZ ;  /* 0x0000000000027805 */ /* 0x004fe4000001ff00 */
[--C-:B---3--:R-:W-:Y:S01]  /*21040*/  @P1 SHF.R.S32.HI R3, RZ, 0x1f, R0.reuse ;  /* 0x0000001fff031819 */ /* 0x108fe20000011400 */
[----:B------:R-:W-:Y:S01]  /*21050*/  @P1 IMAD.MOV.U32 R2, RZ, RZ, R0 ;  /* 0x000000ffff021224 */ /* 0x000fe200078e0000 */
[----:B------:R-:W-:Y:S05]  /*21060*/  @P0 BRA `(.L_x_570) ;  /* 0x0000004000000947 */ /* 0x000fea0003800000 */
[----:B-1----:R-:W-:Y:S05]  /*21070*/  @!P1 BRA `(.L_x_570) ;  /* 0x0000003000009947 */ /* 0x002fea0003800000 */
[----:B------:R-:W2:Y:S04]  /*21080*/  LDG.E R4, [R6.64] ;  /* 0x0000000c06047981 */ /* 0x000ea8000c1e1900 */
[----:B------:R-:W2:Y:S02]  /*21090*/  LDG.E R0, [R6.64+0x4] ;  /* 0x0000040c06007981 */ /* 0x000ea4000c1e1900 */
[----:B--2--5:R-:W-:-:S02]  /*210a0*/  IADD3 R24, -R4, R0, RZ ;  /* 0x0000000004187210 */ /* 0x024fc40007ffe1ff */
.L_x_570:
        /* <DEDUP_REMOVED lines=151> */
.L_x_572:
[----:B---3--:R-:W-:Y:S05]  /*21a20*/  BSYNC B0 ;  /* 0x0000000000007941 */ /* 0x008fea0003800000 */
.L_x_571:
        /* <DEDUP_REMOVED lines=23> */
.L_x_574:
[----:B------:R-:W-:Y:S05]  /*21ba0*/  BSYNC B0 ;  /* 0x0000000000007941 */ /* 0x000fea0003800000 */
.L_x_573:
        /* <DEDUP_REMOVED lines=23> */
.L_x_576:
[----:B------:R-:W-:Y:S05]  /*21d20*/  BSYNC B0 ;  /* 0x0000000000007941 */ /* 0x000fea0003800000 */
.L_x_575:
        /* <DEDUP_REMOVED lines=24> */
.L_x_569:
[----:B--2---:R-:W2:Y:S01]  /*21eb0*/  LDL R8, [R1+0x48] ;  /* 0x0000480001087983 */ /* 0x004ea20000100800 */
        /* <DEDUP_REMOVED lines=18> */
.L_x_577:
        /* <DEDUP_REMOVED lines=43> */
.L_x_579:
[----:B---3--:R-:W-:Y:S05]  /*22290*/  BSYNC B0 ;  /* 0x0000000000007941 */ /* 0x008fea0003800000 */
.L_x_578:
        /* <DEDUP_REMOVED lines=64> */
.L_x_581:
[----:B------:R-:W-:Y:S05]  /*226a0*/  BSYNC B0 ;  /* 0x0000000000007941 */ /* 0x000fea0003800000 */
.L_x_580:
        /* <DEDUP_REMOVED lines=21> */
.L_x_583:
[----:B------:R-:W-:Y:S05]  /*22800*/  BSYNC B0 ;  /* 0x0000000000007941 */ /* 0x000fea0003800000 */
.L_x_582:
        /* <DEDUP_REMOVED lines=21> */
.L_x_585:
[----:B------:R-:W-:Y:S05]  /*22960*/  BSYNC B0 ;  /* 0x0000000000007941 */ /* 0x000fea0003800000 */
.L_x_584:
        /* <DEDUP_REMOVED lines=22> */
.L_x_492:
[----:B------:R-:W-:Y:S01]  /*22ad0*/  IMAD.MOV.U32 R3, RZ, RZ, R28 ;  /* 0x000000ffff037224 */ /* 0x000fe200078e001c */
[----:B------:R-:W-:Y:S02]  /*22ae0*/  MOV R7, 0x1 ;  /* 0x0000000100077802 */ /* 0x000fe40000000f00 */
[----:B-1----:R-:W-:Y:S02]  /*22af0*/  MOV R2, 0x22b10 ;  /* 0x00022b1000027802 */ /* 0x002fe40000000f00 */
[----:B------:R-:W-:Y:S05]  /*22b00*/  CALL.REL.NOINC `($__internal_2_$__cuda_sm70_shflsync_idx_p) ;  /* 0x0000025000007944 */ /* 0x000fea0003c00000 */
[----:B------:R-:W-:Y:S01]  /*22b10*/  IMAD.MOV.U32 R6, RZ, RZ, R7 ;  /* 0x000000ffff067224 */ /* 0x000fe200078e0007 */
[----:B------:R-:W-:Y:S01]  /*22b20*/  MOV R3, R29 ;  /* 0x0000001d00037202 */ /* 0x000fe20000000f00 */
[----:B------:R-:W-:Y:S01]  /*22b30*/  IMAD.MOV.U32 R7, RZ, RZ, 0x1 ;  /* 0x00000001ff077424 */ /* 0x000fe200078e00ff */
[----:B------:R-:W-:Y:S02]  /*22b40*/  MOV R2, 0x22b60 ;  /* 0x00022b6000027802 */ /* 0x000fe40000000f00 */
[----:B------:R-:W-:Y:S05]  /*22b50*/  CALL.REL.NOINC `($__internal_2_$__cuda_sm70_shflsync_idx_p) ;  /* 0x0000020000007944 */ /* 0x000fea0003c00000 */
[----:B------:R-:W-:Y:S01]  /*22b60*/  MOV R2, R7 ;  /* 0x0000000700027202 */ /* 0x000fe20000000f00 */
[----:B------:R-:W-:Y:S05]  /*22b70*/  BRA `(.L_x_586) ;  /* 0xfffecd4000007947 */ /* 0x000fea000383ffff */
.L_x_519:
[----:B-1----:R-:W-:Y:S02]  /*22b80*/  MOV R7, 0x1 ;  /* 0x0000000100077802 */ /* 0x002fe40000000f00 */
[----:B------:R-:W-:Y:S02]  /*22b90*/  MOV R2, 0x22bb0 ;  /* 0x00022bb000027802 */ /* 0x000fe40000000f00 */
[----:B------:R-:W-:Y:S05]  /*22ba0*/  CALL.REL.NOINC `($__internal_2_$__cuda_sm70_shflsync_idx_p) ;  /* 0x000001b000007944 */ /* 0x000fea0003c00000 */
[----:B------:R-:W-:Y:S01]  /*22bb0*/  MOV R3, R10 ;  /* 0x0000000a00037202 */ /* 0x000fe20000000f00 */
[----:B------:R-:W-:Y:S01]  /*22bc0*/  IMAD.MOV.U32 R4, RZ, RZ, R7 ;  /* 0x000000ffff047224 */ /* 0x000fe200078e0007 */
[----:B------:R-:W-:Y:S01]  /*22bd0*/  MOV R2, 0x22c00 ;  /* 0x00022c0000027802 */ /* 0x000fe20000000f00 */
[----:B------:R-:W-:Y:S02]  /*22be0*/  IMAD.MOV.U32 R7, RZ, RZ, 0x1 ;  /* 0x00000001ff077424 */ /* 0x000fe400078e00ff */
[----:B------:R-:W-:Y:S05]  /*22bf0*/  CALL.REL.NOINC `($__internal_2_$__cuda_sm70_shflsync_idx_p) ;  /* 0x0000016000007944 */ /* 0x000fea0003c00000 */
[----:B------:R-:W-:Y:S01]  /*22c00*/  MOV R0, R7 ;  /* 0x0000000700007202 */ /* 0x000fe20000000f00 */
[----:B------:R-:W-:-:S05]  /*22c10*/  BRA `(.L_x_587) ;  /* 0xffff119000007947 */ /* 0x000fca000383ffff */
.L_x_544:
        /* <DEDUP_REMOVED lines=10> */
.L_x_550:
        /* <DEDUP_REMOVED lines=10> */
        .weak           $__internal_2_$__cuda_sm70_shflsync_idx_p
        .type           $__internal_2_$__cuda_sm70_shflsync_idx_p,@function
        .size           $__internal_2_$__cuda_sm70_shflsync_idx_p,(.L_x_862 - $__internal_2_$__cuda_sm70_shflsync_idx_p)
$__internal_2_$__cuda_sm70_shflsync_idx_p:
[----:B------:R-:W-:Y:S02]  /*22d60*/  MOV R25, 0xffffffff ;  /* 0xffffffff00197802 */ /* 0x000fe40000000f00 */
[----:B------:R-:W-:-:S02]  /*22d70*/  MOV R24, 0x1c1f ;  /* 0x00001c1f00187802 */ /* 0x000fc40000000f00 */
[----:B------:R-:W-:Y:S04]  /*22d80*/  WARPSYNC R25 ;  /* 0x0000001900007348 */ /* 0x000fe80003800000 */
[----:B------:R1:W2:Y:S02]  /*22d90*/  SHFL.IDX PT, R7, R3, R7, R24 ;  /* 0x0000000703077389 */ /* 0x0002a400000e0018 */
[----:B-1----:R-:W-:-:S04]  /*22da0*/  MOV R3, 0x0 ;  /* 0x0000000000037802 */ /* 0x002fc80000000f00 */
[----:B--2---:R-:W-:Y:S05]  /*22db0*/  RET.REL.NODEC R2 `(_ZN7cutlass13device_kernelIN5flash19enable_sm80_to_sm89INS1_16FlashAttnFwdSm80INS1_25CollectiveMainloopFwdSm80ILi4ELi1ELb0EN4cute5tupleIJNS5_1CILi128EEENS7_ILi48EEENS7_ILi96EEEEEELi96ENS_10bfloat16_tEfNS_4arch4Sm80ELb0ELb1ELb1ELb1ELb1ELb1ELb1ELb0EEENS1_21CollectiveEpilogueFwdINS6_IJS8_SA_S9_EEENS6_IJNS7_ILi1EEESI_SI_EEESC_SE_Li128ELb1ELb1ELb0ELb0EEENS1_19SingleTileSchedulerILb1ELb0ELb1ELi128EEEEEEEEEvNT_6ParamsE) ;  /* 0xfffdd24002007950 */ /* 0x004fea0003c3ffff */
.L_x_590:
        /* <DEDUP_REMOVED lines=12> */
.L_x_862:


//--------------------- .text._ZN7cutlass13device_kernelIN5flash19enable_sm80_to_sm89INS1_16FlashAttnFwdSm80INS1_25CollectiveMainloopFwdSm80ILi4ELi1ELb0EN4cute5tupleIJNS5_1CILi128EEENS7_ILi64EEENS7_ILi96EEEEEELi96ENS_10bfloat16_tEfNS_4arch4Sm80ELb1ELb0ELb1ELb0ELb1ELb0ELb1ELb0EEENS1_21CollectiveEpilogueFwdINS6_IJS8_SA_S9_EEENS6_IJNS7_ILi1EEESI_SI_EEESC_SE_Li128ELb0ELb1ELb0ELb0EEENS1_30DynamicPersistentTileSchedulerILi128ELi128ELb0ELb1ELb0EEEEEEEEEvNT_6ParamsE --------------------------
	.section	.text._ZN7cutlass13device_kernelIN5flash19enable_sm80_to_sm89INS1_16FlashAttnFwdSm80INS1_25CollectiveMainloopFwdSm80ILi4ELi1ELb0EN4cute5tupleIJNS5_1CILi128EEENS7_ILi64EEENS7_ILi96EEEEEELi96ENS_10bfloat16_tEfNS_4arch4Sm80ELb1ELb0ELb1ELb0ELb1ELb0ELb1ELb0EEENS1_21CollectiveEpilogueFwdINS6_IJS8_SA_S9_EEENS6_IJNS7_ILi1EEESI_SI_EEESC_SE_Li128ELb0ELb1ELb0ELb0EEENS1_30DynamicPersistentTileSchedulerILi128ELi128ELb0ELb1ELb0EEEEEEEEEvNT_6ParamsE,"ax",@progbits
	.sectioninfo	@"SHI_REGISTERS=255"
	.align	128
.text._ZN7cutlass13device_kernelIN5flash19enable_sm80_to_sm89INS1_16FlashAttnFwdSm80INS1_25CollectiveMainloopFwdSm80ILi4ELi1ELb0EN4cute5tupleIJNS5_1CILi128EEENS7_ILi64EEENS7_ILi96EEEEEELi96ENS_10bfloat16_tEfNS_4arch4Sm80ELb1ELb0ELb1ELb0ELb1ELb0ELb1ELb0EEENS1_21CollectiveEpilogueFwdINS6_IJS8_SA_S9_EEENS6_IJNS7_ILi1EEESI_SI_EEESC_SE_Li128ELb0ELb1ELb0ELb0EEENS1_30DynamicPersistentTileSchedulerILi128ELi128ELb0ELb1ELb0EEEEEEEEEvNT_6ParamsE:
        .type           _ZN7cutlass13device_kernelIN5flash19enable_sm80_to_sm89INS1_16FlashAttnFwdSm80INS1_25CollectiveMainloopFwdSm80ILi4ELi1ELb0EN4cute5tupleIJNS5_1CILi128EEENS7_ILi64EEENS7_ILi96EEEEEELi96ENS_10bfloat16_tEfNS_4arch4Sm80ELb1ELb0ELb1ELb0ELb1ELb0ELb1ELb0EEENS1_21CollectiveEpilogueFwdINS6_IJS8_SA_S9_EEENS6_IJNS7_ILi1EEESI_SI_EEESC_SE_Li128ELb0ELb1ELb0ELb0EEENS1_30DynamicPersistentTileSchedulerILi128ELi128ELb0ELb1ELb0EEEEEEEEEvNT_6ParamsE,@function
        .size           _ZN7cutlass13device_kernelIN5flash19enable_sm80_to_sm89INS1_16FlashAttnFwdSm80INS1_25CollectiveMainloopFwdSm80ILi4ELi1ELb0EN4cute5tupleIJNS5_1CILi128EEENS7_ILi64EEENS7_ILi96EEEEEELi96ENS_10bfloat16_tEfNS_4arch4Sm80ELb1ELb0ELb1ELb0ELb1ELb0ELb1ELb0EEENS1_21CollectiveEpilogueFwdINS6_IJS8_SA_S9_EEENS6_IJNS7_ILi1EEESI_SI_EEESC_SE_Li128ELb0ELb1ELb0ELb0EEENS1_30DynamicPersistentTileSchedulerILi128ELi128ELb0ELb1ELb0EEEEEEEEEvNT_6ParamsE,(.L_x_864 - _ZN7cutlass13device_kernelIN5flash19enable_sm80_to_sm89INS1_16FlashAttnFwdSm80INS1_25CollectiveMainloopFwdSm80ILi4ELi1ELb0EN4cute5tupleIJNS5_1CILi128EEENS7_ILi64EEENS7_ILi96EEEEEELi96ENS_10bfloat16_tEfNS_4arch4Sm80ELb1ELb0ELb1ELb0ELb1ELb0ELb1ELb0EEENS1_21CollectiveEpilogueFwdINS6_IJS8_SA_S9_EEENS6_IJNS7_ILi1EEESI_SI_EEESC_SE_Li128ELb0ELb1ELb0ELb0EEENS1_30DynamicPersistentTileSchedulerILi128ELi128ELb0ELb1ELb0EEEEEEEEEvNT_6ParamsE)
        .other          _ZN7cutlass13device_kernelIN5flash19enable_sm80_to_sm89INS1_16FlashAttnFwdSm80INS1_25CollectiveMainloopFwdSm80ILi4ELi1ELb0EN4cute5tupleIJNS5_1CILi128EEENS7_ILi64EEENS7_ILi96EEEEEELi96ENS_10bfloat16_tEfNS_4arch4Sm80ELb1ELb0ELb1ELb0ELb1ELb0ELb1ELb0EEENS1_21CollectiveEpilogueFwdINS6_IJS8_SA_S9_EEENS6_IJNS7_ILi1EEESI_SI_EEESC_SE_Li128ELb0ELb1ELb0ELb0EEENS1_30DynamicPersistentTileSchedulerILi128ELi128ELb0ELb1ELb0EEEEEEEEEvNT_6ParamsE,@"STO_CUDA_ENTRY STV_DEFAULT"
_ZN7cutlass13device_kernelIN5flash19enable_sm80_to_sm89INS1_16FlashAttnFwdSm80INS1_25CollectiveMainloopFwdSm80ILi4ELi1ELb0EN4cute5tupleIJNS5_1CILi128EEENS7_ILi64EEENS7_ILi96EEEEEELi96ENS_10bfloat16_tEfNS_4arch4Sm80ELb1ELb0ELb1ELb0ELb1ELb0ELb1ELb0EEENS1_21CollectiveEpilogueFwdINS6_IJS8_SA_S9_EEENS6_IJNS7_ILi1EEESI_SI_EEESC_SE_Li128ELb0ELb1ELb0ELb0EEENS1_30DynamicPersistentTileSchedulerILi128ELi128ELb0ELb1ELb0EEEEEEEEEvNT_6ParamsE:
[----:B------:R-:W-:-:S03]  /*0000*/  MOV R1, c[0x0][0x28] ;  /* 0x00000a0000017a02 */ /* 0x000fc60000000f00 */
[----:B------:R-:W1:Y:S01]  /*0010*/  S2R R24, SR_TID.X ;  /* 0x0000000000187919 */ /* 0x000e620000002100 */
[----:B------:R-:W-:-:S03]  /*0020*/  IADD3 R1, R1, -0x90, RZ ;  /* 0xffffff7001017810 */ /* 0x000fc60007ffe0ff */
[----:B------:R-:W2:Y:S01]  /*0030*/  S2R R18, SR_CTAID.X ;  /* 0x0000000000127919 */ /* 0x000ea20000002500 */
[----:B-1----:R-:W-:-:S05]  /*0040*/  SHF.R.U32.HI R2, RZ, 0x5, R24 ;  /* 0x00000005ff027819 */ /* 0x002fca0000011618 */
[----:B------:R-:W1:Y:S02]  /*0050*/  SHFL.IDX PT, R0, R2, RZ, 0x1f ;  /* 0x00001fff02007589 */ /* 0x000e6400000e0000 */
[----:B-1----:R-:W-:Y:S02]  /*0060*/  ISETP.GE.AND P0, PT, R0, 0x1, PT ;  /* 0x000000010000780c */ /* 0x002fe40003f06270 */
[----:B------:R1:W-:Y:S11]  /*0070*/  STL [R1+0x84], R0 ;  /* 0x0000840001007387 */ /* 0x0003f60000100800 */
[----:B------:R-:W-:Y:S06]  /*0080*/  @P0 BAR.ARV 0x4, 0x80 ;  /* 0x0102000000000b1d */ /* 0x000fec0000002000 */
[----:B--2---:R-:W-:-:S13]  /*0090*/  ISETP.GE.AND P0, PT, R18, c[0x0][0x538], PT ;  /* 0x00014e0012007a0c */ /* 0x004fda0003f06270 */
[----:B------:R-:W-:Y:S05]  /*00a0*/  @P0 EXIT ;  /* 0x000000000000094d */ /* 0x000fea0003800000 */
[----:B-1----:R-:W-:Y:S01]  /*00b0*/  SHF.R.S32.HI R17, RZ, 0x1f, R24 ;  /* 0x0000001fff117819 */ /* 0x002fe20000011418 */
[----:B------:R-:W-:Y:S01]  /*00c0*/  IMAD.MOV.U32 R202, RZ, RZ, 0x20 ;  /* 0x00000020ffca7424 */ /* 0x000fe200078e00ff */
[----:B------:R-:W-:Y:S02]  /*00d0*/  ULDC.64 UR6, c[0x0][0x118] ;  /* 0x0000460000067ab9 */ /* 0x000fe40000000a00 */
[CC--:B------:R-:W-:Y:S02]  /*00e0*/  LEA.HI R16, R17.reuse, R24.reuse, RZ, 0x3 ;  /* 0x0000001811107211 */ /* 0x0c0fe400078f18ff */
[----:B------:R-:W-:Y:S02]  /*00f0*/  LEA.HI R8, R17, R24, RZ, 0x2 ;  /* 0x0000001811087211 */ /* 0x000fe400078f10ff */
[----:B------:R-:W-:Y:S02]  /*0100*/  SHF.R.S32.HI R0, RZ, 0x3, R16 ;  /* 0x00000003ff007819 */ /* 0x000fe40000011410 */
[----:B------:R-:W-:-:S02]  /*0110*/  LOP3.LUT R2, R8, 0xfffffffc, RZ, 0xc0, !PT ;  /* 0xfffffffc08027812 */ /* 0x000fc400078ec0ff */
[----:B------:R-:W-:Y:S01]  /*0120*/  LEA.HI R4, R17, R24, RZ, 0x4 ;  /* 0x0000001811047211 */ /* 0x000fe200078f20ff */
[----:B------:R-:W-:Y:S01]  /*0130*/  IMAD.SHL.U32 R0, R0, 0x40, RZ ;  /* 0x0000004000007824 */ /* 0x000fe200078e00ff */
[----:B------:R-:W-:Y:S01]  /*0140*/  SHF.R.S32.HI R23, RZ, 0x2, R8 ;  /* 0x00000002ff177819 */ /* 0x000fe20000011408 */
[----:B------:R-:W-:Y:S01]  /*0150*/  IMAD.IADD R10, R24, 0x1, -R2 ;  /* 0x00000001180a7824 */ /* 0x000fe200078e0a02 */
[----:B------:R-:W-:Y:S02]  /*0160*/  SHF.R.S32.HI R5, RZ, 0x4, R4 ;  /* 0x00000004ff057819 */ /* 0x000fe40000011404 */
[----:B------:R-:W-:Y:S01]  /*0170*/  LOP3.LUT R0, R0, 0xc0, RZ, 0xc0, !PT ;  /* 0x000000c000007812 */ /* 0x000fe200078ec0ff */
[----:B------:R-:W-:Y:S01]  /*0180*/  IMAD.SHL.U32 R217, R10, 0x8, RZ ;  /* 0x000000080ad97824 */ /* 0x000fe200078e00ff */
[----:B------:R-:W-:Y:S02]  /*0190*/  LEA.HI R3, R4, R5, RZ, 0x1 ;  /* 0x0000000504037211 */ /* 0x000fe400078f08ff */
[----:B------:R-:W-:-:S02]  /*01a0*/  SHF.R.U32.HI R2, RZ, 0x3, R0 ;  /* 0x00000003ff027819 */ /* 0x000fc40000011600 */
[----:B------:R-:W-:Y:S02]  /*01b0*/  LOP3.LUT R0, R0, 0x18, R217, 0xf8, !PT ;  /* 0x0000001800007812 */ /* 0x000fe400078ef8d9 */
[----:B------:R-:W-:Y:S02]  /*01c0*/  LOP3.LUT R3, R3, 0xfffffffe, RZ, 0xc0, !PT ;  /* 0xfffffffe03037812 */ /* 0x000fe400078ec0ff */
[----:B------:R-:W-:Y:S02]  /*01d0*/  LOP3.LUT R7, R0, R2, RZ, 0x3c, !PT ;  /* 0x0000000200077212 */ /* 0x000fe400078e3cff */
[----:B------:R-:W-:Y:S01]  /*01e0*/  LOP3.LUT R0, R4, 0xfffffff0, RZ, 0xc0, !PT ;  /* 0xfffffff004007812 */ /* 0x000fe200078ec0ff */
[----:B------:R-:W-:Y:S01]  /*01f0*/  IMAD.IADD R12, R5, 0x1, -R3 ;  /* 0x00000001050c7824 */ /* 0x000fe200078e0a03 */
[----:B------:R-:W-:Y:S02]  /*0200*/  LOP3.LUT R3, R16, 0xfffffff8, RZ, 0xc0, !PT ;  /* 0xfffffff810037812 */ /* 0x000fe400078ec0ff */
[----:B------:R-:W-:Y:S01]  /*0210*/  LEA.HI R2, R8, R23, RZ, 0x1 ;  /* 0x0000001708027211 */ /* 0x000fe200078f08ff */
[C---:B------:R-:W-:Y:S01]  /*0220*/  IMAD.IADD R0, R24.reuse, 0x1, -R0 ;  /* 0x0000000118007824 */ /* 0x040fe200078e0a00 */
[----:B------:R-:W-:Y:S01]  /*0230*/  LEA.HI R11, R17, R24, RZ, 0x5 ;  /* 0x00000018110b7211 */ /* 0x000fe200078f28ff */
[----:B------:R-:W-:Y:S01]  /*0240*/  IMAD.IADD R3, R24, 0x1, -R3 ;  /* 0x0000000118037824 */ /* 0x000fe200078e0a03 */
[----:B------:R-:W-:-:S02]  /*0250*/  LOP3.LUT R2, R2, 0x7fffffe, RZ, 0xc0, !PT ;  /* 0x07fffffe02027812 */ /* 0x000fc400078ec0ff */
[-C--:B------:R-:W-:Y:S02]  /*0260*/  LEA.HI R6, R0, R0.reuse, RZ, 0x1 ;  /* 0x0000000000067211 */ /* 0x080fe400078f08ff */
[----:B------:R-:W-:Y:S01]  /*0270*/  SHF.R.S32.HI R5, RZ, 0x1f, R0 ;  /* 0x0000001fff057819 */ /* 0x000fe20000011400 */
[----:B------:R-:W-:Y:S01]  /*0280*/  IMAD.IADD R2, R23, 0x1, -R2 ;  /* 0x0000000117027824 */ /* 0x000fe200078e0a02 */
[----:B------:R-:W-:Y:S02]  /*0290*/  LEA.HI R9, R3, R3, RZ, 0x1 ;  /* 0x0000000303097211 */ /* 0x000fe400078f08ff */
[----:B------:R-:W-:Y:S02]  /*02a0*/  SHF.R.S32.HI R203, RZ, 0x5, R11 ;  /* 0x00000005ffcb7819 */ /* 0x000fe4000001140b */
[----:B------:R-:W-:Y:S02]  /*02b0*/  LOP3.LUT R4, R6, 0x7fffffe, RZ, 0xc0, !PT ;  /* 0x07fffffe06047812 */ /* 0x000fe400078ec0ff */
[----:B------:R-:W-:Y:S01]  /*02c0*/  LEA.HI R14, R5, R0, RZ, 0x3 ;  /* 0x00000000050e7211 */ /* 0x000fe200078f18ff */
[----:B------:R-:W-:Y:S01]  /*02d0*/  IMAD R2, R203, 0x8, R2 ;  /* 0x00000008cb027824 */ /* 0x000fe200078e0202 */
[----:B------:R-:W-:Y:S01]  /*02e0*/  LOP3.LUT R5, R9, 0x3fffffe, RZ, 0xc0, !PT ;  /* 0x03fffffe09057812 */ /* 0x000fe200078ec0ff */
[----:B------:R-:W-:Y:S01]  /*02f0*/  IMAD.IADD R13, R0, 0x1, -R4 ;  /* 0x00000001000d7824 */ /* 0x000fe200078e0a04 */
[----:B------:R-:W-:-:S02]  /*0300*/  LEA.HI R0, R10, R10, RZ, 0x1 ;  /* 0x0000000a0a007211 */ /* 0x000fc400078f08ff */
[----:B------:R-:W-:Y:S01]  /*0310*/  SHF.R.S32.HI R4, RZ, 0x1f, R11 ;  /* 0x0000001fff047819 */ /* 0x000fe2000001140b */
[----:B------:R-:W-:Y:S01]  /*0320*/  IMAD.IADD R200, R3, 0x1, -R5 ;  /* 0x0000000103c87824 */ /* 0x000fe200078e0a05 */
[----:B------:R-:W-:Y:S01]  /*0330*/  SHF.R.S32.HI R5, RZ, 0x1f, R8 ;  /* 0x0000001fff057819 */ /* 0x000fe20000011408 */
[----:B------:R-:W-:Y:S01]  /*0340*/  IMAD.U32 R3, R2, 0x20, R7 ;  /* 0x0000002002037824 */ /* 0x000fe200078e0007 */
[C---:B------:R-:W-:Y:S01]  /*0350*/  LOP3.LUT R2, R0.reuse, 0x1ffffffe, RZ, 0xc0, !PT ;  /* 0x1ffffffe00027812 */ /* 0x040fe200078ec0ff */
[----:B------:R-:W-:Y:S01]  /*0360*/  IMAD.SHL.U32 R0, R0, 0x20, RZ ;  /* 0x0000002000007824 */ /* 0x000fe200078e00ff */
[----:B------:R-:W-:Y:S01]  /*0370*/  LOP3.LUT R7, R11, 0xffffffe0, RZ, 0xc0, !PT ;  /* 0xffffffe00b077812 */ /* 0x000fe200078ec0ff */
[----:B------:R-:W-:Y:S01]  /*0380*/  IMAD R200, R12, 0x8, R200 ;  /* 0x000000080cc87824 */ /* 0x000fe200078e02c8 */
[----:B------:R1:W-:Y:S01]  /*0390*/  STL [R1+0x80], R3 ;  /* 0x0000800301007387 */ /* 0x0003e20000100800 */
[----:B------:R-:W-:Y:S02]  /*03a0*/  LEA.HI R4, R4, R203, RZ, 0x2 ;  /* 0x000000cb04047211 */ /* 0x000fe400078f10ff */
[----:B------:R-:W-:Y:S01]  /*03b0*/  LOP3.LUT R0, R0, 0xffffffc0, RZ, 0xc0, !PT ;  /* 0xffffffc000007812 */ /* 0x000fe200078ec0ff */
[----:B------:R-:W-:Y:S01]  /*03c0*/  IMAD.IADD R22, R24, 0x1, -R7 ;  /* 0x0000000118167824 */ /* 0x000fe200078e0a07 */
[----:B------:R-:W-:-:S02]  /*03d0*/  SHF.R.S32.HI R8, RZ, 0x1, R6 ;  /* 0x00000001ff087819 */ /* 0x000fc40000011406 */
[----:B------:R-:W-:Y:S01]  /*03e0*/  SHF.R.S32.HI R7, RZ, 0x1f, R6 ;  /* 0x0000001fff077819 */ /* 0x000fe20000011406 */
[----:B-1----:R-:W-:Y:S01]  /*03f0*/  IMAD.IADD R3, R10, 0x1, -R2 ;  /* 0x000000010a037824 */ /* 0x002fe200078e0a02 */
[----:B------:R-:W-:-:S03]  /*0400*/  LEA.HI R2, R5, R23, RZ, 0x3 ;  /* 0x0000001705027211 */ /* 0x000fc600078f18ff */
[----:B------:R-:W-:Y:S01]  /*0410*/  IMAD R15, R3, 0x8, R0 ;  /* 0x00000008030f7824 */ /* 0x000fe200078e0200 */
[----:B------:R-:W-:Y:S02]  /*0420*/  LOP3.LUT R0, R2, 0xfffffff8, RZ, 0xc0, !PT ;  /* 0xfffffff802007812 */ /* 0x000fe400078ec0ff */
[----:B------:R-:W-:Y:S02]  /*0430*/  SHF.R.S32.HI R2, RZ, 0x1f, R22 ;  /* 0x0000001fff027819 */ /* 0x000fe40000011416 */
[----:B------:R-:W-:Y:S01]  /*0440*/  LOP3.LUT R3, R4, 0xffffffc, RZ, 0xc0, !PT ;  /* 0x0ffffffc04037812 */ /* 0x000fe200078ec0ff */
[----:B------:R-:W-:Y:S01]  /*0450*/  IMAD.IADD R4, R23, 0x1, -R0 ;  /* 0x0000000117047824 */ /* 0x000fe200078e0a00 */
[----:B------:R-:W-:Y:S02]  /*0460*/  LEA.HI R11, R2, R22, RZ, 0x2 ;  /* 0x00000016020b7211 */ /* 0x000fe400078f10ff */
[----:B------:R-:W-:Y:S01]  /*0470*/  SHF.R.S32.HI R0, RZ, 0x1, R9 ;  /* 0x00000001ff007819 */ /* 0x000fe20000011409 */
[C---:B------:R-:W-:Y:S01]  /*0480*/  IMAD.IADD R3, R203.reuse, 0x1, -R3 ;  /* 0x00000001cb037824 */ /* 0x040fe200078e0a03 */
[----:B------:R-:W-:Y:S01]  /*0490*/  SHF.R.S32.HI R2, RZ, 0x2, R11 ;  /* 0x00000002ff027819 */ /* 0x000fe2000001140b */
[----:B------:R-:W-:Y:S01]  /*04a0*/  IMAD.SHL.U32 R203, R203, 0x200, RZ ;  /* 0x00000200cbcb7824 */ /* 0x000fe200078e00ff */
[----:B------:R-:W-:-:S02]  /*04b0*/  LEA.HI R6, R4, R4, RZ, 0x1 ;  /* 0x0000000404067211 */ /* 0x000fc400078f08ff */
[C---:B------:R-:W-:Y:S01]  /*04c0*/  LOP3.LUT P2, RZ, R0.reuse, 0x2, RZ, 0xc0, !PT ;  /* 0x0000000200ff7812 */ /* 0x040fe2000784c0ff */
[----:B------:R-:W-:Y:S01]  /*04d0*/  IMAD.SHL.U32 R0, R0, 0x40, RZ ;  /* 0x0000004000007824 */ /* 0x000fe200078e00ff */
[----:B------:R-:W-:Y:S01]  /*04e0*/  LOP3.LUT R5, R6, 0x3fffffe, RZ, 0xc0, !PT ;  /* 0x03fffffe06057812 */ /* 0x000fe200078ec0ff */
[----:B------:R-:W-:Y:S01]  /*04f0*/  IMAD R21, R3, 0x10, R2 ;  /* 0x0000001003157824 */ /* 0x000fe200078e0202 */
[----:B------:R-:W-:Y:S01]  /*0500*/  LEA.HI R2, R7, R8, RZ, 0x2 ;  /* 0x0000000807027211 */ /* 0x000fe200078f10ff */
[----:B------:R-:W-:Y:S01]  /*0510*/  IMAD R7, R10, 0x2, R203 ;  /* 0x000000020a077824 */ /* 0x000fe200078e02cb */
[----:B------:R-:W-:Y:S01]  /*0520*/  LOP3.LUT R0, R0, 0xc0, RZ, 0xc0, !PT ;  /* 0x000000c000007812 */ /* 0x000fe200078ec0ff */
[----:B------:R-:W-:Y:S01]  /*0530*/  IMAD.IADD R5, R4, 0x1, -R5 ;  /* 0x0000000104057824 */ /* 0x000fe200078e0a05 */
[----:B------:R-:W-:Y:S01]  /*0540*/  LOP3.LUT R2, R2, 0xfffffffc, RZ, 0xc0, !PT ;  /* 0xfffffffc02027812 */ /* 0x000fe200078ec0ff */
[----:B------:R-:W-:Y:S01]  /*0550*/  STL [R1+0x88], R21 ;  /* 0x0000881501007387 */ /* 0x000fe20000100800 */
[----:B------:R-:W-:-:S02]  /*0560*/  LOP3.LUT R4, R0, 0x8, R16, 0xf8, !PT ;  /* 0x0000000800047812 */ /* 0x000fc400078ef810 */
[----:B------:R-:W-:Y:S01]  /*0570*/  SHF.R.U32.HI R3, RZ, 0x3, R0 ;  /* 0x00000003ff037819 */ /* 0x000fe20000011600 */
[----:B------:R-:W-:Y:S01]  /*0580*/  IMAD.IADD R2, R8, 0x1, -R2 ;  /* 0x0000000108027824 */ /* 0x000fe200078e0a02 */
[----:B------:R-:W-:Y:S01]  /*0590*/  SHF.R.S32.HI R0, RZ, 0x1, R6 ;  /* 0x00000001ff007819 */ /* 0x000fe20000011406 */
[----:B------:R-:W-:Y:S01]  /*05a0*/  IMAD R6, R5, 0x20, R7 ;  /* 0x0000002005067824 */ /* 0x000fe200078e0207 */
[----:B------:R-:W-:Y:S01]  /*05b0*/  LOP3.LUT R8, R4, R3, RZ, 0x3c, !PT ;  /* 0x0000000304087212 */ /* 0x000fe200078e3cff */
[----:B------:R-:W-:Y:S01]  /*05c0*/  IMAD.SHL.U32 R5, R14, 0x20, RZ ;  /* 0x000000200e057824 */ /* 0x000fe200078e00ff */
[C---:B------:R-:W-:Y:S01]  /*05d0*/  LOP3.LUT R4, R0.reuse, 0x1, RZ, 0xc0, !PT ;  /* 0x0000000100047812 */ /* 0x040fe200078ec0ff */
[----:B------:R-:W-:Y:S01]  /*05e0*/  IMAD.SHL.U32 R3, R0, 0x40, RZ ;  /* 0x0000004000037824 */ /* 0x000fe200078e00ff */
[C---:B------:R-:W-:Y:S01]  /*05f0*/  LOP3.LUT P3, RZ, R2.reuse, 0x2, RZ, 0xc0, !PT ;  /* 0x0000000202ff7812 */ /* 0x040fe2000786c0ff */
[----:B------:R-:W-:Y:S01]  /*0600*/  IMAD.SHL.U32 R2, R2, 0x40, RZ ;  /* 0x0000004002027824 */ /* 0x000fe200078e00ff */
[----:B------:R-:W-:Y:S01]  /*0610*/  ISETP.NE.U32.AND P1, PT, R4, 0x1, PT ;  /* 0x000000010400780c */ /* 0x000fe20003f25070 */
[----:B------:R-:W-:Y:S01]  /*0620*/  IMAD.SHL.U32 R7, R12, 0x8, RZ ;  /* 0x000000080c077824 */ /* 0x000fe200078e00ff */
[----:B------:R-:W-:Y:S01]  /*0630*/  LOP3.LUT R3, R3, 0xc0, RZ, 0xc0, !PT ;  /* 0x000000c003037812 */ /* 0x000fe200078ec0ff */
[----:B------:R-:W-:Y:S01]  /*0640*/  IMAD.U32 R200, R200, 0x20, R8 ;  /* 0x00000020c8c87824 */ /* 0x000fe200078e0008 */
[----:B------:R-:W-:-:S02]  /*0650*/  LOP3.LUT P0, RZ, R0, 0x2, RZ, 0xc0, !PT ;  /* 0x0000000200ff7812 */ /* 0x000fc4000780c0ff */
[----:B------:R-:W-:Y:S02]  /*0660*/  LEA.HI R3, R3, R3, RZ, 0x1d ;  /* 0x0000000303037211 */ /* 0x000fe400078fe8ff */
[----:B------:R-:W-:Y:S02]  /*0670*/  LOP3.LUT R0, R5, 0xffffff00, RZ, 0xc0, !PT ;  /* 0xffffff0005007812 */ /* 0x000fe400078ec0ff */
[----:B------:R-:W-:Y:S01]  /*0680*/  LOP3.LUT R2, R2, 0xc0, RZ, 0xc0, !PT ;  /* 0x000000c002027812 */ /* 0x000fe200078ec0ff */
[----:B------:R-:W-:Y:S01]  /*0690*/  IMAD.IADD R3, R3, 0x1, R6 ;  /* 0x0000000103037824 */ /* 0x000fe200078e0206 */
[----:B------:R-:W-:Y:S01]  /*06a0*/  LEA R200, R200, 0x3100, 0x1 ;  /* 0x00003100c8c87811 */ /* 0x000fe200078e08ff */
[----:B------:R-:W-:Y:S01]  /*06b0*/  IMAD.IADD R203, R0, 0x1, R203 ;  /* 0x0000000100cb7824 */ /* 0x000fe200078e02cb */
[----:B------:R-:W-:Y:S01]  /*06c0*/  LOP3.LUT R4, R2, 0x8, R7, 0xf8, !PT ;  /* 0x0000000802047812 */ /* 0x000fe200078ef807 */
[----:B------:R-:W-:Y:S01]  /*06d0*/  IMAD.SHL.U32 R20, R3, 0x2, RZ ;  /* 0x0000000203147824 */ /* 0x000fe200078e00ff */
[----:B------:R-:W-:Y:S01]  /*06e0*/  SHF.R.U32.HI R201, RZ, 0x3, R2 ;  /* 0x00000003ffc97819 */ /* 0x000fe20000011602 */
[----:B------:R-:W-:Y:S01]  /*06f0*/  IMAD R2, R13, 0x20, R0 ;  /* 0x000000200d027824 */ /* 0x000fe200078e0200 */
[----:B------:R-:W-:Y:S01]  /*0700*/  IADD3 R3, R217, 0x20, RZ ;  /* 0x00000020d9037810 */ /* 0x000fe20007ffe0ff */
[----:B------:R-:W-:Y:S01]  /*0710*/  IMAD R203, R13, 0x20, R203 ;  /* 0x000000200dcb7824 */ /* 0x000fe200078e02cb */
[C---:B------:R-:W-:Y:S01]  /*0720*/  IADD3 R0, R20.reuse, 0x80, RZ ;  /* 0x0000008014007810 */ /* 0x040fe20007ffe0ff */
[----:B------:R-:W-:Y:S01]  /*0730*/  STL [R1+0x6c], R20 ;  /* 0x00006c1401007387 */ /* 0x000fe20000100800 */
[----:B------:R-:W-:-:S02]  /*0740*/  IADD3 R19, R20, 0x70, RZ ;  /* 0x0000007014137810 */ /* 0x000fc40007ffe0ff */
[----:B------:R-:W-:Y:S01]  /*0750*/  LOP3.LUT R201, R4, R201, RZ, 0x3c, !PT ;  /* 0x000000c904c97212 */ /* 0x000fe200078e3cff */
[----:B------:R-:W-:Y:S01]  /*0760*/  STL [R1+0x7c], R18 ;  /* 0x00007c1201007387 */ /* 0x000fe20000100800 */
[----:B------:R-:W-:Y:S01]  /*0770*/  @P1 IADD3 R19, R0, 0x10, RZ ;  /* 0x0000001000131810 */ /* 0x000fe20007ffe0ff */
[----:B------:R-:W-:Y:S01]  /*0780*/  IMAD R0, R10, 0x20, R23 ;  /* 0x000000200a007824 */ /* 0x000fe200078e0217 */
[----:B------:R-:W-:Y:S01]  /*0790*/  SHF.R.S32.HI R3, RZ, 0x1f, R3 ;  /* 0x0000001fff037819 */ /* 0x000fe20000011403 */
[C---:B------:R-:W-:Y:S01]  /*07a0*/  IMAD.IADD R203, R201.reuse, 0x1, R203 ;  /* 0x00000001c9cb7824 */ /* 0x040fe200078e02cb */
[----:B------:R-:W-:Y:S01]  /*07b0*/  IADD3 R205, R200, 0x20, RZ ;  /* 0x00000020c8cd7810 */ /* 0x000fe20007ffe0ff */
[----:B------:R-:W-:Y:S01]  /*07c0*/  STL [R1+0x70], R19 ;  /* 0x0000701301007387 */ /* 0x000fe20000100800 */
[----:B------:R-:W-:Y:S01]  /*07d0*/  IMAD.IADD R201, R201, 0x1, R2 ;  /* 0x00000001c9c97824 */ /* 0x000fe200078e0202 */
[----:B------:R-:W-:Y:S01]  /*07e0*/  LEA.HI R2, R17, R24, RZ, 0x7 ;  /* 0x0000001811027211 */ /* 0x000fe200078f38ff */
[----:B------:R-:W-:Y:S01]  /*07f0*/  IMAD.IADD R3, R21, 0x1, R15 ;  /* 0x0000000115037824 */ /* 0x000fe200078e020f */
[----:B------:R1:W-:Y:S01]  /*0800*/  STL [R1+0x18], R0 ;  /* 0x0000180001007387 */ /* 0x0003e20000100800 */
[----:B------:R-:W-:-:S02]  /*0810*/  LEA R203, R203, 0x6100, 0x1 ;  /* 0x00006100cbcb7811 */ /* 0x000fc400078e08ff */
[----:B------:R-:W-:Y:S01]  /*0820*/  SHF.R.S32.HI R2, RZ, 0x7, R2 ;  /* 0x00000007ff027819 */ /* 0x000fe20000011402 */
[----:B------:R-:W-:Y:S01]  /*0830*/  STL [R1+0x68], R3 ;  /* 0x0000680301007387 */ /* 0x000fe20000100800 */
[----:B------:R-:W-:Y:S02]  /*0840*/  IADD3 R2, R217, 0x40, RZ ;  /* 0x00000040d9027810 */ /* 0x000fe40007ffe0ff */
[----:B------:R-:W-:Y:S02]  /*0850*/  LEA R201, R201, 0x100, 0x1 ;  /* 0x00000100c9c97811 */ /* 0x000fe400078e08ff */
[----:B------:R-:W-:Y:S02]  /*0860*/  SHF.R.S32.HI R2, RZ, 0x1f, R2 ;  /* 0x0000001fff027819 */ /* 0x000fe40000011402 */
[C---:B------:R-:W-:Y:S02]  /*0870*/  SEL R2, R202.reuse, 0xffffffe0, !P0 ;  /* 0xffffffe0ca027807 */ /* 0x040fe40004000000 */
[----:B------:R-:W-:-:S02]  /*0880*/  SEL R202, R202, 0xffffffe0, !P3 ;  /* 0xffffffe0caca7807 */ /* 0x000fc40005800000 */
[----:B------:R-:W-:Y:S02]  /*0890*/  @P2 IADD3 R205, R200, -0x20, RZ ;  /* 0xffffffe0c8cd2810 */ /* 0x000fe40007ffe0ff */
[----:B------:R-:W-:Y:S01]  /*08a0*/  SHF.R.S32.HI R4, RZ, 0x1f, R217 ;  /* 0x0000001fff047819 */ /* 0x000fe200000114d9 */
[----:B------:R-:W-:Y:S01]  /*08b0*/  IMAD.IADD R204, R203, 0x1, R202 ;  /* 0x00000001cbcc7824 */ /* 0x000fe200078e02ca */
[C---:B------:R-:W-:Y:S01]  /*08c0*/  IADD3 R216, R205.reuse, 0x400, RZ ;  /* 0x00000400cdd87810 */ /* 0x040fe20007ffe0ff */
[----:B------:R-:W-:Y:S01]  /*08d0*/  IMAD.IADD R202, R202, 0x1, R201 ;  /* 0x00000001caca7824 */ /* 0x000fe200078e02c9 */
[C---:B------:R-:W-:Y:S02]  /*08e0*/  IADD3 R215, R205.reuse, 0x800, RZ ;  /* 0x00000800cdd77810 */ /* 0x040fe40007ffe0ff */
[----:B------:R-:W-:Y:S02]  /*08f0*/  IADD3 R214, R205, 0xc00, RZ ;  /* 0x00000c00cdd67810 */ /* 0x000fe40007ffe0ff */
[----:B-1----:R-:W-:-:S02]  /*0900*/  LOP3.LUT R0, R11, 0x7ffffffc, RZ, 0xc0, !PT ;  /* 0x7ffffffc0b007812 */ /* 0x002fc400078ec0ff */
[C---:B------:R-:W-:Y:S02]  /*0910*/  IADD3 R213, R205.reuse, 0x1000, RZ ;  /* 0x00001000cdd57810 */ /* 0x040fe40007ffe0ff */
[C---:B------:R-:W-:Y:S01]  /*0920*/  IADD3 R212, R205.reuse, 0x1400, RZ ;  /* 0x00001400cdd47810 */ /* 0x040fe20007ffe0ff */
[----:B------:R-:W-:Y:S01]  /*0930*/  IMAD.IADD R0, R22, 0x1, -R0 ;  /* 0x0000000116007824 */ /* 0x000fe200078e0a00 */
[C---:B------:R-:W-:Y:S02]  /*0940*/  IADD3 R211, R205.reuse, 0x1800, RZ ;  /* 0x00001800cdd37810 */ /* 0x040fe40007ffe0ff */
[C---:B------:R-:W-:Y:S01]  /*0950*/  IADD3 R210, R205.reuse, 0x1c00, RZ ;  /* 0x00001c00cdd27810 */ /* 0x040fe20007ffe0ff */
[----:B------:R-:W-:Y:S01]  /*0960*/  IMAD.SHL.U32 R0, R0, 0x2, RZ ;  /* 0x0000000200007824 */ /* 0x000fe200078e00ff */
[C---:B------:R-:W-:Y:S02]  /*0970*/  IADD3 R209, R205.reuse, 0x2000, RZ ;  /* 0x00002000cdd17810 */ /* 0x040fe40007ffe0ff */
[----:B------:R-:W-:-:S02]  /*0980*/  IADD3 R208, R205, 0x2400, RZ ;  /* 0x00002400cdd07810 */ /* 0x000fc40007ffe0ff */
[----:B------:R1:W-:Y:S01]  /*0990*/  STL [R1+0x64], R0 ;  /* 0x0000640001007387 */ /* 0x0003e20000100800 */
[C---:B------:R-:W-:Y:S02]  /*09a0*/  IADD3 R207, R205.reuse, 0x2800, RZ ;  /* 0x00002800cdcf7810 */ /* 0x040fe40007ffe0ff */
[----:B------:R-:W-:Y:S01]  /*09b0*/  IADD3 R206, R205, 0x2c00, RZ ;  /* 0x00002c00cdce7810 */ /* 0x000fe20007ffe0ff */
[----:B-1----:R-:W-:-:S05]  /*09c0*/  IMAD.IADD R0, R20, 0x1, R2 ;  /* 0x0000000114007824 */ /* 0x002fca00078e0202 */
[----:B------:R1:W-:Y:S02]  /*09d0*/  STL [R1+0x78], R0 ;  /* 0x0000780001007387 */ /* 0x0003e40000100800 */
[----:B-1----:R-:W-:-:S05]  /*09e0*/  IMAD.IADD R0, R2, 0x1, R19 ;  /* 0x0000000102007824 */ /* 0x002fca00078e0213 */
[----:B------:R1:W-:Y:S02]  /*09f0*/  STL [R1+0x74], R0 ;  /* 0x0000740001007387 */ /* 0x0003e40000100800 */
.L_x_664:
[----:B------:R-:W2:Y:S01]  /*0a00*/  LDL R4, [R1+0x7c] ;  /* 0x00007c0001047983 */ /* 0x000ea20000100800 */
[----:B-1----:R-:W-:Y:S01]  /*0a10*/  IMAD.MOV.U32 R0, RZ, RZ, c[0x0][0x560] ;  /* 0x00015800ff007624 */ /* 0x002fe200078e00ff */
[----:B------:R-:W-:Y:S01]  /*0a20*/  YIELD ;  /* 0x0000000000007946 */ /* 0x000fe20003800000 */
[----:B------:R-:W-:Y:S03]  /*0a30*/  BSSY B0, `(.L_x_591) ;  /* 0x0000016000007945 */ /* 0x000fe60003800000 */
[----:B------:R-:W-:-:S13]  /*0a40*/  ISETP.NE.AND P0, PT, R0, 0x1, PT ;  /* 0x000000010000780c */ /* 0x000fda0003f05270 */
[----:B--2---:R-:W-:Y:S01]  /*0a50*/  @P0 IMAD.HI.U32 R0, R4, c[0x0][0x564], RZ ;  /* 0x0001590004000a27 */ /* 0x004fe200078e00ff */
[----:B------:R-:W-:-:S04]  /*0a60*/  MOV R3, R4 ;  /* 0x0000000400037202 */ /* 0x000fc80000000f00 */
[----:B------:R-:W-:-:S04]  /*0a70*/  @P0 SHF.R.U32.HI R3, RZ, c[0x0][0x568], R0 ;  /* 0x00015a00ff030a19 */ /* 0x000fc80000011600 */
[----:B------:R-:W-:Y:S01]  /*0a80*/  ISETP.GE.AND P0, PT, R3, c[0x0][0x578], PT ;  /* 0x00015e0003007a0c */ /* 0x000fe20003f06270 */
[----:B------:R-:W-:-:S04]  /*0a90*/  IMAD.MOV R2, RZ, RZ, -R3 ;  /* 0x000000ffff027224 */ /* 0x000fc800078e0a03 */
[----:B------:R-:W-:-:S08]  /*0aa0*/  IMAD R2, R2, c[0x0][0x560], R4 ;  /* 0x0001580002027a24 */ /* 0x000fd000078e0204 */
[----:B------:R-:W-:Y:S05]  /*0ab0*/  @!P0 BRA `(.L_x_592) ;  /* 0x0000007000008947 */ /* 0x000fea0003800000 */
[----:B------:R-:W-:-:S04]  /*0ac0*/  MOV R0, c[0x0][0x56c] ;  /* 0x00015b0000007a02 */ /* 0x000fc80000000f00 */
[----:B------:R-:W-:Y:S02]  /*0ad0*/  ISETP.NE.AND P0, PT, R0, 0x1, PT ;  /* 0x000000010000780c */ /* 0x000fe40003f05270 */
[----:B------:R-:W-:-:S11]  /*0ae0*/  MOV R0, R2 ;  /* 0x0000000200007202 */ /* 0x000fd60000000f00 */
[----:B------:R-:W-:-:S05]  /*0af0*/  @P0 IMAD.HI.U32 R4, R2, c[0x0][0x570], RZ ;  /* 0x00015c0002040a27 */ /* 0x000fca00078e00ff */
[----:B------:R-:W-:-:S05]  /*0b00*/  @P0 SHF.R.U32.HI R0, RZ, c[0x0][0x574], R4 ;  /* 0x00015d00ff000a19 */ /* 0x000fca0000011604 */
[----:B------:R-:W-:Y:S01]  /*0b10*/  IMAD R4, R0, c[0x0][0x56c], RZ ;  /* 0x00015b0000047a24 */ /* 0x000fe200078e02ff */
[----:B------:R-:W-:Y:S05]  /*0b20*/  BRA `(.L_x_593) ;  /* 0x0000006000007947 */ /* 0x000fea0003800000 */
.L_x_592:
[----:B------:R-:W-:-:S04]  /*0b30*/  MOV R0, c[0x0][0x554] ;  /* 0x0001550000007a02 */ /* 0x000fc80000000f00 */
[----:B------:R-:W-:Y:S02]  /*0b40*/  ISETP.NE.AND P0, PT, R0, 0x1, PT ;  /* 0x000000010000780c */ /* 0x000fe40003f05270 */
[----:B------:R-:W-:-:S11]  /*0b50*/  MOV R0, R2 ;  /* 0x0000000200007202 */ /* 0x000fd60000000f00 */
[----:B------:R-:W-:-:S05]  /*0b60*/  @P0 IMAD.HI.U32 R4, R2, c[0x0][0x558], RZ ;  /* 0x0001560002040a27 */ /* 0x000fca00078e00ff */
[----:B------:R-:W-:-:S05]  /*0b70*/  @P0 SHF.R.U32.HI R0, RZ, c[0x0][0x55c], R4 ;  /* 0x00015700ff000a19 */ /* 0x000fca0000011604 */
[----:B------:R-:W-:Y:S02]  /*0b80*/  IMAD R4, R0, c[0x0][0x554], RZ ;  /* 0x0001550000047a24 */ /* 0x000fe400078e02ff */
.L_x_593:
[----:B------:R-:W-:Y:S05]  /*0b90*/  BSYNC B0 ;  /* 0x0000000000007941 */ /* 0x000fea0003800000 */
.L_x_591:
[----:B------:R-:W-:Y:S01]  /*0ba0*/  IMAD.MOV.U32 R5, RZ, RZ, c[0x0][0x548] ;  /* 0x00015200ff057624 */ /* 0x000fe200078e00ff */
[----:B------:R-:W-:Y:S01]  /*0bb0*/  ISETP.NE.U32.AND P0, PT, RZ, c[0x0][0x370], PT ;  /* 0x0000dc00ff007a0c */ /* 0x000fe20003f05070 */
[----:B------:R-:W-:Y:S02]  /*0bc0*/  IMAD.IADD R2, R2, 0x1, -R4 ;  /* 0x0000000102027824 */ /* 0x000fe400078e0a04 */
[----:B------:R-:W-:Y:S01]  /*0bd0*/  IMAD.MOV.U32 R6, RZ, RZ, RZ ;  /* 0x000000ffff067224 */ /* 0x000fe200078e00ff */
[----:B------:R-:W-:Y:S01]  /*0be0*/  ISETP.NE.AND P1, PT, R5, 0x1, PT ;  /* 0x000000010500780c */ /* 0x000fe20003f25270 */
[----:B------:R-:W-:Y:S01]  /*0bf0*/  IMAD R2, R3, c[0x0][0x554], R2 ;  /* 0x0001550003027a24 */ /* 0x000fe200078e0202 */
[----:B------:R-:W-:-:S04]  /*0c00*/  ISETP.NE.AND.EX P0, PT, RZ, c[0x0][0x374], PT, P0 ;  /* 0x0000dd00ff007a0c */ /* 0x000fc80003f05300 */
[----:B------:R-:W-:-:S07]  /*0c10*/  MOV R8, R2 ;  /* 0x0000000200087202 */ /* 0x000fce0000000f00 */
[----:B------:R-:W-:-:S04]  /*0c20*/  @P1 IMAD.HI.U32 R3, R2, c[0x0][0x54c], RZ ;  /* 0x0001530002031a27 */ /* 0x000fc800078e00ff */
[----:B------:R-:W-:Y:S01]  /*0c30*/  @P0 IMAD.MOV.U32 R4, RZ, RZ, 0x4 ;  /* 0x00000004ff040424 */ /* 0x000fe200078e00ff */
[----:B------:R-:W-:-:S05]  /*0c40*/  @P1 SHF.R.U32.HI R8, RZ, c[0x0][0x550], R3 ;  /* 0x00015400ff081a19 */ /* 0x000fca0000011603 */
[----:B------:R-:W-:Y:S01]  /*0c50*/  @P0 IMAD.WIDE R4, R8, R4, c[0x0][0x370] ;  /* 0x0000dc0008040625 */ /* 0x000fe200078e0204 */
[----:B------:R-:W-:Y:S01]  /*0c60*/  LOP3.LUT R0, R0, 0x1ffffff, RZ, 0x3c, !PT ;  /* 0x01ffffff00007812 */ /* 0x000fe200078e3cff */
[----:B------:R-:W-:Y:S04]  /*0c70*/  STL [R1+0x5c], R8 ;  /* 0x00005c0801007387 */ /* 0x000fe80000100800 */
[----:B------:R1:W2:Y:S01]  /*0c80*/  @P0 LDG.E R6, [R4.64] ;  /* 0x0000000604060981 */ /* 0x0002a2000c1e1900 */
[----:B------:R-:W-:Y:S01]  /*0c90*/  MOV R3, c[0x0][0x2c4] ;  /* 0x0000b10000037a02 */ /* 0x000fe20000000f00 */
[----:B------:R-:W-:Y:S01]  /*0ca0*/  CS2R R94, SRZ ;  /* 0x00000000005e7805 */ /* 0x000fe2000001ff00 */
[----:B------:R-:W-:Y:S01]  /*0cb0*/  IADD3 R0, R0, c[0x0][0x53c], RZ ;  /* 0x00014f0000007a10 */ /* 0x000fe20007ffe0ff */
[----:B------:R-:W-:Y:S01]  /*0cc0*/  CS2R R92, SRZ ;  /* 0x00000000005c7805 */ /* 0x000fe2000001ff00 */
[----:B------:R-:W-:Y:S01]  /*0cd0*/  ISETP.NE.AND P5, PT, R3, 0x1, PT ;  /* 0x000000010300780c */ /* 0x000fe20003fa5270 */
[----:B------:R-:W-:Y:S01]  /*0ce0*/  CS2R R98, SRZ ;  /* 0x0000000000627805 */ /* 0x000fe2000001ff00 */
[----:B------:R-:W-:Y:S01]  /*0cf0*/  MOV R3, c[0x0][0x2ac] ;  /* 0x0000ab0000037a02 */ /* 0x000fe20000000f00 */
[----:B------:R-:W-:Y:S01]  /*0d00*/  IMAD.SHL.U32 R48, R0, 0x80, RZ ;  /* 0x0000008000307824 */ /* 0x000fe200078e00ff */
[----:B------:R-:W-:Y:S01]  /*0d10*/  CS2R R96, SRZ ;  /* 0x0000000000607805 */ /* 0x000fe2000001ff00 */
[----:B------:R-:W-:Y:S01]  /*0d20*/  IMAD.MOV.U32 R90, RZ, RZ, RZ ;  /* 0x000000ffff5a7224 */ /* 0x000fe200078e00ff */
[----:B------:R-:W-:Y:S01]  /*0d30*/  CS2R R88, SRZ ;  /* 0x0000000000587805 */ /* 0x000fe2000001ff00 */
[----:B------:R-:W-:Y:S01]  /*0d40*/  CS2R R86, SRZ ;  /* 0x0000000000567805 */ /* 0x000fe2000001ff00 */
[----:B------:R-:W-:Y:S01]  /*0d50*/  IADD3 R0, R48, 0x7f, RZ ;  /* 0x0000007f30007810 */ /* 0x000fe20007ffe0ff */
[----:B------:R-:W-:Y:S01]  /*0d60*/  STL [R1+0x58], R48 ;  /* 0x0000583001007387 */ /* 0x000fe20000100800 */
[----:B------:R-:W-:Y:S01]  /*0d70*/  CS2R R84, SRZ ;  /* 0x0000000000547805 */ /* 0x000fe2000001ff00 */
[----:B------:R-:W-:Y:S01]  /*0d80*/  IMAD.MOV.U32 R9, RZ, RZ, RZ ;  /* 0x000000ffff097224 */ /* 0x000fe200078e00ff */
[----:B------:R-:W-:Y:S01]  /*0d90*/  MOV R78, RZ ;  /* 0x000000ff004e7202 */ /* 0x000fe20000000f00 */
[----:B------:R-:W-:Y:S01]  /*0da0*/  CS2R R10, SRZ ;  /* 0x00000000000a7805 */ /* 0x000fe2000001ff00 */
[----:B------:R-:W-:Y:S01]  /*0db0*/  IMAD.MOV.U32 R76, RZ, RZ, RZ ;  /* 0x000000ffff4c7224 */ /* 0x000fe200078e00ff */
[----:B------:R-:W-:Y:S01]  /*0dc0*/  CS2R R12, SRZ ;  /* 0x00000000000c7805 */ /* 0x000fe2000001ff00 */
[----:B------:R-:W-:Y:S01]  /*0dd0*/  IMAD.MOV.U32 R82, RZ, RZ, RZ ;  /* 0x000000ffff527224 */ /* 0x000fe200078e00ff */
[----:B------:R-:W-:Y:S01]  /*0de0*/  MOV R80, RZ ;  /* 0x000000ff00507202 */ /* 0x000fe20000000f00 */
[----:B------:R-:W-:Y:S01]  /*0df0*/  IMAD.MOV.U32 R74, RZ, RZ, RZ ;  /* 0x000000ffff4a7224 */ /* 0x000fe200078e00ff */
[----:B------:R-:W-:Y:S01]  /*0e00*/  CS2R R14, SRZ ;  /* 0x00000000000e7805 */ /* 0x000fe2000001ff00 */
[----:B-1----:R-:W-:Y:S01]  /*0e10*/  IMAD.MOV.U32 R5, RZ, RZ, 0x40 ;  /* 0x00000040ff057424 */ /* 0x002fe200078e00ff */
[----:B------:R-:W-:Y:S01]  /*0e20*/  MOV R70, RZ ;  /* 0x000000ff00467202 */ /* 0x000fe20000000f00 */
[----:B------:R-:W-:Y:S01]  /*0e30*/  @P5 IMAD.HI.U32 R4, R0, c[0x0][0x2c8], RZ ;  /* 0x0000b20000045a27 */ /* 0x000fe200078e00ff */
[----:B------:R-:W-:Y:S01]  /*0e40*/  CS2R R16, SRZ ;  /* 0x0000000000107805 */ /* 0x000fe2000001ff00 */
[----:B------:R-:W-:Y:S01]  /*0e50*/  CS2R R18, SRZ ;  /* 0x0000000000127805 */ /* 0x000fe2000001ff00 */
[----:B------:R-:W-:Y:S01]  /*0e60*/  IADD3 R5, R5, -c[0x0][0x168], RZ ;  /* 0x80005a0005057a10 */ /* 0x000fe20007ffe0ff */
[----:B------:R-:W-:Y:S01]  /*0e70*/  IMAD.MOV.U32 R72, RZ, RZ, RZ ;  /* 0x000000ffff487224 */ /* 0x000fe200078e00ff */
[----:B------:R-:W-:Y:S01]  /*0e80*/  @P5 SHF.R.U32.HI R0, RZ, c[0x0][0x2cc], R4 ;  /* 0x0000b300ff005a19 */ /* 0x000fe20000011604 */
[----:B------:R-:W-:Y:S01]  /*0e90*/  IMAD.MOV.U32 R68, RZ, RZ, RZ ;  /* 0x000000ffff447224 */ /* 0x000fe200078e00ff */
[----:B------:R-:W-:Y:S01]  /*0ea0*/  MOV R164, RZ ;  /* 0x000000ff00a47202 */ /* 0x000fe20000000f00 */
[----:B------:R-:W-:Y:S01]  /*0eb0*/  IMAD.MOV.U32 R166, RZ, RZ, RZ ;  /* 0x000000ffffa67224 */ /* 0x000fe200078e00ff */
[----:B------:R-:W-:Y:S01]  /*0ec0*/  CS2R R20, SRZ ;  /* 0x0000000000147805 */ /* 0x000fe2000001ff00 */
[----:B------:R-:W-:Y:S01]  /*0ed0*/  IMAD.MOV.U32 R170, RZ, RZ, RZ ;  /* 0x000000ffffaa7224 */ /* 0x000fe200078e00ff */
[----:B------:R-:W-:Y:S01]  /*0ee0*/  MOV R162, RZ ;  /* 0x000000ff00a27202 */ /* 0x000fe20000000f00 */
[----:B------:R-:W-:Y:S01]  /*0ef0*/  IMAD.MOV.U32 R168, RZ, RZ, RZ ;  /* 0x000000ffffa87224 */ /* 0x000fe200078e00ff */
[----:B------:R-:W-:Y:S01]  /*0f00*/  CS2R R22, SRZ ;  /* 0x0000000000167805 */ /* 0x000fe2000001ff00 */
        /* <DEDUP_REMOVED lines=39> */
[----:B--2---:R1:W-:Y:S02]  /*1180*/  STL [R1+0x38], R6 ;  /* 0x0000380601007387 */ /* 0x0043e40000100800 */
[----:B-1----:R-:W-:-:S02]  /*1190*/  IMAD R6, R3, c[0x0][0x1d0], RZ ;  /* 0x0000740003067a24 */ /* 0x002fc400078e02ff */
[----:B------:R-:W-:-:S03]  /*11a0*/  IMAD R3, R3, c[0x0][0x1d0], R5 ;  /* 0x0000740003037a24 */ /* 0x000fc600078e0205 */
[----:B------:R-:W-:Y:S01]  /*11b0*/  IADD3 R5, R6, 0x3f, RZ ;  /* 0x0000003f06057810 */ /* 0x000fe20007ffe0ff */
[----:B------:R-:W-:-:S03]  /*11c0*/  IMAD.IADD R0, R3, 0x1, R0 ;  /* 0x0000000103007824 */ /* 0x000fc600078e0200 */
[----:B------:R-:W-:Y:S02]  /*11d0*/  SHF.R.S32.HI R3, RZ, 0x1f, R5 ;  /* 0x0000001fff037819 */ /* 0x000fe40000011405 */
[----:B------:R-:W-:Y:S02]  /*11e0*/  SHF.R.S32.HI R4, RZ, 0x1f, R0 ;  /* 0x0000001fff047819 */ /* 0x000fe40000011400 */
[----:B------:R-:W-:Y:S02]  /*11f0*/  LEA.HI R3, R3, R5, RZ, 0x6 ;  /* 0x0000000503037211 */ /* 0x000fe400078f30ff */
[----:B------:R-:W-:Y:S01]  /*1200*/  LEA.HI R4, R4, R0, RZ, 0x6 ;  /* 0x0000000004047211 */ /* 0x000fe200078f30ff */
[----:B------:R-:W-:Y:S01]  /*1210*/  IMAD.MOV R0, RZ, RZ, -R8 ;  /* 0x000000ffff007224 */ /* 0x000fe200078e0a08 */
[----:B------:R-:W-:Y:S02]  /*1220*/  SHF.R.S32.HI R3, RZ, 0x6, R3 ;  /* 0x00000006ff037819 */ /* 0x000fe40000011403 */
[----:B------:R-:W-:Y:S01]  /*1230*/  SHF.R.S32.HI R4, RZ, 0x6, R4 ;  /* 0x00000006ff047819 */ /* 0x000fe20000011404 */
[----:B------:R-:W-:Y:S01]  /*1240*/  IMAD R6, R0, c[0x0][0x548], R2 ;  /* 0x0001520000067a24 */ /* 0x000fe200078e0202 */
[----:B------:R-:W-:-:S02]  /*1250*/  PRMT R0, RZ, 0x7610, R0 ;  /* 0x00007610ff007816 */ /* 0x000fc40000000000 */
[----:B------:R-:W-:Y:S02]  /*1260*/  IMNMX R183, R3, R4, PT ;  /* 0x0000000403b77217 */ /* 0x000fe40003800200 */
[----:B------:R1:W-:Y:S01]  /*1270*/  STL [R1+0x60], R6 ;  /* 0x0000600601007387 */ /* 0x0003e20000100800 */
[----:B------:R-:W-:Y:S02]  /*1280*/  MOV R5, RZ ;  /* 0x000000ff00057202 */ /* 0x000fe40000000f00 */
[----:B------:R-:W-:-:S13]  /*1290*/  ISETP.GE.AND P0, PT, R183, 0x1, PT ;  /* 0x00000001b700780c */ /* 0x000fda0003f06270 */
[----:B------:R-:W-:Y:S05]  /*12a0*/  @!P0 BRA `(.L_x_594) ;  /* 0x0000e56000008947 */ /* 0x000fea0003800000 */
[----:B------:R-:W2:Y:S01]  /*12b0*/  LDL R7, [R1+0x18] ;  /* 0x0000180001077983 */ /* 0x000ea20000100800 */
[----:B------:R-:W-:-:S04]  /*12c0*/  ISETP.NE.U32.AND P1, PT, RZ, c[0x0][0x340], PT ;  /* 0x0000d000ff007a0c */ /* 0x000fc80003f25070 */
[----:B------:R-:W-:-:S13]  /*12d0*/  ISETP.NE.AND.EX P1, PT, RZ, c[0x0][0x344], PT, P1 ;  /* 0x0000d100ff007a0c */ /* 0x000fda0003f25310 */
[----:B------:R-:W-:-:S05]  /*12e0*/  @P1 MOV R2, 0x4 ;  /* 0x0000000400021802 */ /* 0x000fca0000000f00 */
[----:B------:R-:W-:-:S05]  /*12f0*/  @P1 IMAD.WIDE R2, R8, R2, c[0x0][0x340] ;  /* 0x0000d00008021625 */ /* 0x000fca00078e0202 */
[----:B------:R3:W5:Y:S01]  /*1300*/  @P1 LDG.E R13, [R2.64] ;  /* 0x00000006020d1981 */ /* 0x000762000c1e1900 */
[----:B------:R-:W-:Y:S02]  /*1310*/  SHF.R.S32.HI R18, RZ, 0x1f, R6 ;  /* 0x0000001fff127819 */ /* 0x000fe40000011406 */
[C---:B------:R-:W-:Y:S02]  /*1320*/  IADD3 R49, R217.reuse, 0x20, RZ ;  /* 0x00000020d9317810 */ /* 0x040fe40007ffe0ff */
[----:B------:R-:W-:Y:S01]  /*1330*/  ISETP.GE.AND P6, PT, R217, c[0x0][0x198], PT ;  /* 0x00006600d9007a0c */ /* 0x000fe20003fc6270 */
[----:B------:R-:W-:Y:S01]  /*1340*/  IMAD R0, R18, c[0x0][0x1b8], RZ ;  /* 0x00006e0012007a24 */ /* 0x000fe200078e02ff */
[----:B------:R-:W-:-:S03]  /*1350*/  ISETP.GE.AND P4, PT, R49, c[0x0][0x198], PT ;  /* 0x0000660031007a0c */ /* 0x000fc60003f86270 */
[C---:B------:R-:W-:Y:S02]  /*1360*/  IMAD R5, R6.reuse, c[0x0][0x1bc], R0 ;  /* 0x00006f0006057a24 */ /* 0x040fe400078e0200 */
[----:B---3--:R-:W-:Y:S01]  /*1370*/  IMAD.WIDE.U32 R2, R6, c[0x0][0x1b8], RZ ;  /* 0x00006e0006027a25 */ /* 0x008fe200078e00ff */
[----:B-1----:R-:W-:-:S04]  /*1380*/  SHF.R.S32.HI R6, RZ, 0x1f, R8 ;  /* 0x0000001fff067819 */ /* 0x002fc80000011408 */
[----:B------:R-:W-:Y:S01]  /*1390*/  IADD3 R3, R3, R5, RZ ;  /* 0x0000000503037210 */ /* 0x000fe20007ffe0ff */
[----:B------:R-:W-:-:S04]  /*13a0*/  IMAD R5, R6, c[0x0][0x1c0], RZ ;  /* 0x0000700006057a24 */ /* 0x000fc800078e02ff */
[C---:B------:R-:W-:Y:S02]  /*13b0*/  IMAD R5, R8.reuse, c[0x0][0x1c4], R5 ;  /* 0x0000710008057a24 */ /* 0x040fe400078e0205 */
[----:B------:R-:W-:-:S05]  /*13c0*/  IMAD.WIDE.U32 R2, R8, c[0x0][0x1c0], R2 ;  /* 0x0000700008027a25 */ /* 0x000fca00078e0002 */
[----:B------:R-:W-:Y:S02]  /*13d0*/  IADD3 R3, R3, R5, RZ ;  /* 0x0000000503037210 */ /* 0x000fe40007ffe0ff */
[----:B--2---:R-:W-:Y:S02]  /*13e0*/  IADD3 R4, R7, R48, RZ ;  /* 0x0000003007047210 */ /* 0x004fe40007ffe0ff */
[----:B------:R-:W-:-:S03]  /*13f0*/  IADD3 R48, R217, 0x40, RZ ;  /* 0x00000040d9307810 */ /* 0x000fc60007ffe0ff */
[----:B------:R-:W-:Y:S01]  /*1400*/  @P5 IMAD.HI.U32 R7, R4, c[0x0][0x2c8], RZ ;  /* 0x0000b20004075a27 */ /* 0x000fe200078e00ff */
[----:B------:R-:W-:-:S03]  /*1410*/  ISETP.GE.AND P3, PT, R48, c[0x0][0x198], PT ;  /* 0x0000660030007a0c */ /* 0x000fc60003f66270 */
[----:B------:R-:W-:Y:S01]  /*1420*/  IMAD.MOV.U32 R0, RZ, RZ, R4 ;  /* 0x000000ffff007224 */ /* 0x000fe200078e0004 */
[----:B------:R-:W-:-:S04]  /*1430*/  @P5 SHF.R.U32.HI R0, RZ, c[0x0][0x2cc], R7 ;  /* 0x0000b300ff005a19 */ /* 0x000fc80000011607 */
[--C-:B------:R-:W-:Y:S01]  /*1440*/  SHF.R.S32.HI R6, RZ, 0x1f, R0.reuse ;  /* 0x0000001fff067819 */ /* 0x100fe20000011400 */
[----:B------:R-:W-:Y:S02]  /*1450*/  IMAD.MOV R7, RZ, RZ, -R0 ;  /* 0x000000ffff077224 */ /* 0x000fe400078e0a00 */
[----:B------:R-:W-:-:S04]  /*1460*/  IMAD.WIDE.U32 R2, R0, c[0x0][0x1b0], R2 ;  /* 0x00006c0000027a25 */ /* 0x000fc800078e0002 */
[----:B------:R-:W-:Y:S02]  /*1470*/  IMAD R5, R6, c[0x0][0x1b0], RZ ;  /* 0x00006c0006057a24 */ /* 0x000fe400078e02ff */
[----:B------:R-:W-:Y:S02]  /*1480*/  IMAD R4, R7, c[0x0][0x2c4], R4 ;  /* 0x0000b10007047a24 */ /* 0x000fe400078e0204 */
[----:B------:R-:W-:-:S03]  /*1490*/  IMAD R5, R0, c[0x0][0x1b4], R5 ;  /* 0x00006d0000057a24 */ /* 0x000fc600078e0205 */
[----:B------:R-:W-:Y:S01]  /*14a0*/  SHF.R.S32.HI R0, RZ, 0x1f, R4 ;  /* 0x0000001fff007819 */ /* 0x000fe20000011404 */
[----:B------:R-:W-:Y:S02]  /*14b0*/  IMAD.IADD R3, R3, 0x1, R5 ;  /* 0x0000000103037824 */ /* 0x000fe400078e0205 */
[----:B------:R-:W-:Y:S02]  /*14c0*/  @!P1 IMAD.MOV.U32 R13, RZ, RZ, R8 ;  /* 0x000000ffff0d9224 */ /* 0x000fe400078e0008 */
[----:B------:R-:W-:Y:S02]  /*14d0*/  IMAD R0, R0, c[0x0][0x1a8], RZ ;  /* 0x00006a0000007a24 */ /* 0x000fe400078e02ff */
[----:B------:R-:W-:-:S04]  /*14e0*/  IMAD.WIDE.U32 R2, R4, c[0x0][0x1a8], R2 ;  /* 0x00006a0004027a25 */ /* 0x000fc800078e0002 */
[----:B------:R-:W-:Y:S01]  /*14f0*/  IMAD R4, R4, c[0x0][0x1ac], R0 ;  /* 0x00006b0004047a24 */ /* 0x000fe200078e0200 */
[----:B------:R-:W-:-:S04]  /*1500*/  LEA R12, P0, R2, c[0x0][0x160], 0x1 ;  /* 0x00005800020c7a11 */ /* 0x000fc800078008ff */
[----:B------:R-:W-:-:S04]  /*1510*/  IADD3 R4, R3, R4, RZ ;  /* 0x0000000403047210 */ /* 0x000fc80007ffe0ff */
[----:B------:R-:W-:Y:S01]  /*1520*/  LEA.HI.X R10, R2, c[0x0][0x164], R4, 0x1, P0 ;  /* 0x00005900020a7a11 */ /* 0x000fe200000f0c04 */
[----:B------:R-:W-:Y:S05]  /*1530*/  BRA.DIV ~URZ, `(.L_x_595) ;  /* 0x000104627f007947 */ /* 0x000fea000b800000 */
[----:B------:R1:W2:Y:S02]  /*1540*/  SHFL.IDX PT, R5, R10, RZ, 0x1c1f ;  /* 0x001c1fff0a057589 */ /* 0x0002a400000e0000 */
.L_x_665:
[----:B------:R-:W-:Y:S05]  /*1550*/  BRA.DIV ~URZ, `(.L_x_596) ;  /* 0x000104b27f007947 */ /* 0x000fea000b800000 */
[----:B------:R3:W4:Y:S02]  /*1560*/  SHFL.IDX PT, R0, R12, RZ, 0x1c1f ;  /* 0x001c1fff0c007589 */ /* 0x00072400000e0000 */
.L_x_666:
[----:B---3--:R-:W3:Y:S04]  /*1570*/  LDL R3, [R1+0x58] ;  /* 0x0000580001037983 */ /* 0x008ee80000100800 */
[----:B------:R-:W1:Y:S01]  /*1580*/  S2R R4, SR_TID.X ;  /* 0x0000000000047919 */ /* 0x000e620000002100 */
[----:B------:R-:W-:-:S04]  /*1590*/  IMAD.MOV.U32 R14, RZ, RZ, c[0x0][0x2c4] ;  /* 0x0000b100ff0e7624 */ /* 0x000fc800078e00ff */
[----:B------:R-:W-:Y:S01]  /*15a0*/  IMAD R14, R14, c[0x0][0x168], RZ ;  /* 0x00005a000e0e7a24 */ /* 0x000fe200078e02ff */
[----:B-1----:R-:W-:-:S04]  /*15b0*/  SHF.R.S32.HI R2, RZ, 0x1f, R4 ;  /* 0x0000001fff027819 */ /* 0x002fc80000011404 */
[----:B------:R-:W-:-:S04]  /*15c0*/  LEA.HI R2, R2, R4, RZ, 0x2 ;  /* 0x0000000402027211 */ /* 0x000fc800078f10ff */
[----:B------:R-:W-:Y:S01]  /*15d0*/  SHF.R.S32.HI R2, RZ, 0x2, R2 ;  /* 0x00000002ff027819 */ /* 0x000fe20000011402 */
[----:B------:R-:W-:Y:S04]  /*15e0*/  BSSY B0, `(.L_x_597) ;  /* 0x0000019000007945 */ /* 0x000fe80003800000 */
[----:B---3--:R-:W-:-:S05]  /*15f0*/  IMAD.IADD R11, R2, 0x1, R3 ;  /* 0x00000001020b7824 */ /* 0x008fca00078e0203 */
[----:B------:R-:W-:-:S13]  /*1600*/  ISETP.GE.AND P0, PT, R11, R14, PT ;  /* 0x0000000e0b00720c */ /* 0x000fda0003f06270 */
[----:B------:R-:W-:Y:S05]  /*1610*/  @P0 BRA `(.L_x_598) ;  /* 0x0000015000000947 */ /* 0x000fea0003800000 */
[----:B------:R-:W3:Y:S01]  /*1620*/  LDL R4, [R1+0x80] ;  /* 0x0000800001047983 */ /* 0x000ee20000100800 */
[C---:B------:R-:W-:Y:S02]  /*1630*/  IADD3 R17, R217.reuse, 0x20, RZ ;  /* 0x00000020d9117810 */ /* 0x040fe40007ffe0ff */
[C---:B------:R-:W-:Y:S02]  /*1640*/  IADD3 R19, R217.reuse, 0x20, RZ ;  /* 0x00000020d9137810 */ /* 0x040fe40007ffe0ff */
[C---:B------:R-:W-:Y:S02]  /*1650*/  IADD3 R15, R217.reuse, 0x40, RZ ;  /* 0x00000040d90f7810 */ /* 0x040fe40007ffe0ff */
[C---:B------:R-:W-:Y:S02]  /*1660*/  IADD3 R16, R217.reuse, 0x40, RZ ;  /* 0x00000040d9107810 */ /* 0x040fe40007ffe0ff */
[----:B----4-:R-:W-:Y:S02]  /*1670*/  LEA R8, P2, R217, R0, 0x1 ;  /* 0x00000000d9087211 */ /* 0x010fe400078408ff */
[----:B------:R-:W-:-:S02]  /*1680*/  SHF.R.S32.HI R20, RZ, 0x1f, R217 ;  /* 0x0000001fff147819 */ /* 0x000fc400000114d9 */
[-C--:B------:R-:W-:Y:S02]  /*1690*/  LEA R6, P1, R17, R0.reuse, 0x1 ;  /* 0x0000000011067211 */ /* 0x080fe400078208ff */
[----:B------:R-:W-:Y:S02]  /*16a0*/  SHF.R.S32.HI R19, RZ, 0x1f, R19 ;  /* 0x0000001fff137819 */ /* 0x000fe40000011413 */
[----:B------:R-:W-:Y:S02]  /*16b0*/  SHF.R.S32.HI R16, RZ, 0x1f, R16 ;  /* 0x0000001fff107819 */ /* 0x000fe40000011410 */
[----:B------:R-:W-:Y:S02]  /*16c0*/  LEA R2, P0, R15, R0, 0x1 ;  /* 0x000000000f027211 */ /* 0x000fe400078008ff */
[-C--:B--2---:R-:W-:Y:S02]  /*16d0*/  LEA.HI.X R9, R217, R5.reuse, R20, 0x1, P2 ;  /* 0x00000005d9097211 */ /* 0x084fe400010f0c14 */
[----:B------:R-:W-:-:S02]  /*16e0*/  LEA.HI.X R7, R17, R5, R19, 0x1, P1 ;  /* 0x0000000511077211 */ /* 0x000fc400008f0c13 */
[----:B------:R-:W-:Y:S01]  /*16f0*/  LEA.HI.X R3, R15, R5, R16, 0x1, P0 ;  /* 0x000000050f037211 */ /* 0x000fe200000f0c10 */
[----:B---3--:R-:W-:-:S05]  /*1700*/  IMAD.SHL.U32 R0, R4, 0x2, RZ ;  /* 0x0000000204007824 */ /* 0x008fca00078e00ff */
[----:B------:R-:W-:Y:S01]  /*1710*/  @!PT LDS RZ, [RZ] ;  /* 0x00000000fffff984 */ /* 0x000fe20000000800 */
[----:B------:R-:W-:Y:S01]  /*1720*/  @!PT LDS RZ, [RZ] ;  /* 0x00000000fffff984 */ /* 0x000fe20000000800 */
[----:B------:R-:W-:Y:S01]  /*1730*/  @!PT LDS RZ, [RZ] ;  /* 0x00000000fffff984 */ /* 0x000fe20000000800 */
[----:B------:R1:W-:Y:S04]  /*1740*/  LDGSTS.E.BYPASS.LTC128B.128 [R0+0x6100], [R8.64], !P6 ;  /* 0x0610000008007fae */ /* 0x0003e8000f101d46 */
[----:B------:R1:W-:Y:S04]  /*1750*/  LDGSTS.E.BYPASS.LTC128B.128 [R0+0x8100], [R6.64], !P4 ;  /* 0x0810000006007fae */ /* 0x0003e8000e101d46 */
[----:B------:R1:W-:Y:S02]  /*1760*/  LDGSTS.E.BYPASS.LTC128B.128 [R0+0xa100], [R2.64], !P3 ;  /* 0x0a10000002007fae */ /* 0x0003e4000d901d46 */
.L_x_598:
[----:B------:R-:W-:Y:S05]  /*1770*/  BSYNC B0 ;  /* 0x0000000000007941 */ /* 0x000fea0003800000 */
.L_x_597:
[----:B------:R-:W-:Y:S05]  /*1780*/  BRA.DIV ~URZ, `(.L_x_599) ;  /* 0x000102f27f007947 */ /* 0x000fea000b800000 */
[----:B--2---:R2:W3:Y:S04]  /*1790*/  SHFL.IDX PT, R5, R10, 0x1, 0x1c1f ;  /* 0x003c1f000a057f89 */ /* 0x0044e800000e0000 */
[----:B-1--4-:R2:W1:Y:S02]  /*17a0*/  SHFL.IDX PT, R0, R12, 0x1, 0x1c1f ;  /* 0x003c1f000c007f89 */ /* 0x01246400000e0000 */
.L_x_667:
[----:B------:R-:W-:Y:S01]  /*17b0*/  IADD3 R2, R11, 0x20, RZ ;  /* 0x000000200b027810 */ /* 0x000fe20007ffe0ff */
[----:B------:R-:W-:Y:S03]  /*17c0*/  BSSY B0, `(.L_x_600) ;  /* 0x0000018000007945 */ /* 0x000fe60003800000 */
[----:B------:R-:W-:-:S13]  /*17d0*/  ISETP.GE.AND P0, PT, R2, R14, PT ;  /* 0x0000000e0200720c */ /* 0x000fda0003f06270 */
[----:B------:R-:W-:Y:S05]  /*17e0*/  @P0 BRA `(.L_x_601) ;  /* 0x0000015000000947 */ /* 0x000fea0003800000 */
[----:B------:R-:W4:Y:S01]  /*17f0*/  LDL R4, [R1+0x80] ;  /* 0x0000800001047983 */ /* 0x000f220000100800 */
[C---:B------:R-:W-:Y:S02]  /*1800*/  IADD3 R17, R217.reuse, 0x20, RZ ;  /* 0x00000020d9117810 */ /* 0x040fe40007ffe0ff */
[C---:B------:R-:W-:Y:S02]  /*1810*/  IADD3 R19, R217.reuse, 0x20, RZ ;  /* 0x00000020d9137810 */ /* 0x040fe40007ffe0ff */
[C---:B------:R-:W-:Y:S02]  /*1820*/  IADD3 R15, R217.reuse, 0x40, RZ ;  /* 0x00000040d90f7810 */ /* 0x040fe40007ffe0ff */
[C---:B------:R-:W-:Y:S02]  /*1830*/  IADD3 R16, R217.reuse, 0x40, RZ ;  /* 0x00000040d9107810 */ /* 0x040fe40007ffe0ff */
[----:B-1----:R-:W-:Y:S02]  /*1840*/  LEA R8, P2, R217, R0, 0x1 ;  /* 0x00000000d9087211 */ /* 0x002fe400078408ff */
[----:B------:R-:W-:-:S02]  /*1850*/  SHF.R.S32.HI R20, RZ, 0x1f, R217 ;  /* 0x0000001fff147819 */ /* 0x000fc400000114d9 */
[-C--:B------:R-:W-:Y:S02]  /*1860*/  LEA R6, P1, R17, R0.reuse, 0x1 ;  /* 0x0000000011067211 */ /* 0x080fe400078208ff */
[----:B------:R-:W-:Y:S02]  /*1870*/  SHF.R.S32.HI R19, RZ, 0x1f, R19 ;  /* 0x0000001fff137819 */ /* 0x000fe40000011413 */
[----:B------:R-:W-:Y:S02]  /*1880*/  SHF.R.S32.HI R16, RZ, 0x1f, R16 ;  /* 0x0000001fff107819 */ /* 0x000fe40000011410 */
[----:B------:R-:W-:Y:S02]  /*1890*/  LEA R2, P0, R15, R0, 0x1 ;  /* 0x000000000f027211 */ /* 0x000fe400078008ff */
[-C--:B---3--:R-:W-:Y:S02]  /*18a0*/  LEA.HI.X R9, R217, R5.reuse, R20, 0x1, P2 ;  /* 0x00000005d9097211 */ /* 0x088fe400010f0c14 */
[----:B------:R-:W-:-:S02]  /*18b0*/  LEA.HI.X R7, R17, R5, R19, 0x1, P1 ;  /* 0x0000000511077211 */ /* 0x000fc400008f0c13 */
[----:B------:R-:W-:Y:S01]  /*18c0*/  LEA.HI.X R3, R15, R5, R16, 0x1, P0 ;  /* 0x000000050f037211 */ /* 0x000fe200000f0c10 */
[----:B----4-:R-:W-:-:S05]  /*18d0*/  IMAD.SHL.U32 R0, R4, 0x2, RZ ;  /* 0x0000000204007824 */ /* 0x010fca00078e00ff */
[----:B------:R-:W-:Y:S01]  /*18e0*/  @!PT LDS RZ, [RZ] ;  /* 0x00000000fffff984 */ /* 0x000fe20000000800 */
[----:B------:R-:W-:Y:S01]  /*18f0*/  @!PT LDS RZ, [RZ] ;  /* 0x00000000fffff984 */ /* 0x000fe20000000800 */
[----:B------:R-:W-:Y:S01]  /*1900*/  @!PT LDS RZ, [RZ] ;  /* 0x00000000fffff984 */ /* 0x000fe20000000800 */
[----:B------:R1:W-:Y:S04]  /*1910*/  LDGSTS.E.BYPASS.LTC128B.128 [R0+0x6900], [R8.64], !P6 ;  /* 0x0690000008007fae */ /* 0x0003e8000f101d46 */
[----:B------:R1:W-:Y:S04]  /*1920*/  LDGSTS.E.BYPASS.LTC128B.128 [R0+0x8900], [R6.64], !P4 ;  /* 0x0890000006007fae */ /* 0x0003e8000e101d46 */
[----:B------:R1:W-:Y:S02]  /*1930*/  LDGSTS.E.BYPASS.LTC128B.128 [R0+0xa900], [R2.64], !P3 ;  /* 0x0a90000002007fae */ /* 0x0003e4000d901d46 */
.L_x_601:
[----:B------:R-:W-:Y:S05]  /*1940*/  BSYNC B0 ;  /* 0x0000000000007941 */ /* 0x000fea0003800000 */
.L_x_600:
[----:B------:R-:W-:Y:S05]  /*1950*/  BRA.DIV ~URZ, `(.L_x_602) ;  /* 0x000101f27f007947 */ /* 0x000fea000b800000 */
[----:B---3--:R3:W4:Y:S02]  /*1960*/  SHFL.IDX PT, R5, R10, 0x2, 0x1c1f ;  /* 0x005c1f000a057f89 */ /* 0x00872400000e0000 */
.L_x_668:
[----:B------:R-:W-:Y:S05]  /*1970*/  BRA.DIV ~URZ, `(.L_x_603) ;  /* 0x000102427f007947 */ /* 0x000fea000b800000 */
[----:B-1----:R1:W2:Y:S02]  /*1980*/  SHFL.IDX PT, R0, R12, 0x2, 0x1c1f ;  /* 0x005c1f000c007f89 */ /* 0x0022a400000e0000 */
.L_x_669:
[----:B------:R-:W-:Y:S01]  /*1990*/  IADD3 R2, R11, 0x40, RZ ;  /* 0x000000400b027810 */ /* 0x000fe20007ffe0ff */
[----:B------:R-:W-:Y:S03]  /*19a0*/  BSSY B0, `(.L_x_604) ;  /* 0x0000018000007945 */ /* 0x000fe60003800000 */
[----:B------:R-:W-:-:S13]  /*19b0*/  ISETP.GE.AND P0, PT, R2, R14, PT ;  /* 0x0000000e0200720c */ /* 0x000fda0003f06270 */
[----:B------:R-:W-:Y:S05]  /*19c0*/  @P0 BRA `(.L_x_605) ;  /* 0x0000015000000947 */ /* 0x000fea0003800000 */
[----:B---3--:R-:W3:Y:S01]  /*19d0*/  LDL R4, [R1+0x80] ;  /* 0x0000800001047983 */ /* 0x008ee20000100800 */
[C---:B------:R-:W-:Y:S02]  /*19e0*/  IADD3 R17, R217.reuse, 0x20, RZ ;  /* 0x00000020d9117810 */ /* 0x040fe40007ffe0ff */
[C---:B------:R-:W-:Y:S02]  /*19f0*/  IADD3 R19, R217.reuse, 0x20, RZ ;  /* 0x00000020d9137810 */ /* 0x040fe40007ffe0ff */
[C---:B------:R-:W-:Y:S02]  /*1a00*/  IADD3 R15, R217.reuse, 0x40, RZ ;  /* 0x00000040d90f7810 */ /* 0x040fe40007ffe0ff */
[C---:B------:R-:W-:Y:S02]  /*1a10*/  IADD3 R16, R217.reuse, 0x40, RZ ;  /* 0x00000040d9107810 */ /* 0x040fe40007ffe0ff */
[----:B--2---:R-:W-:Y:S02]  /*1a20*/  LEA R8, P2, R217, R0, 0x1 ;  /* 0x00000000d9087211 */ /* 0x004fe400078408ff */
[----:B------:R-:W-:-:S02]  /*1a30*/  SHF.R.S32.HI R20, RZ, 0x1f, R217 ;  /* 0x0000001fff147819 */ /* 0x000fc400000114d9 */
[-C--:B------:R-:W-:Y:S02]  /*1a40*/  LEA R6, P1, R17, R0.reuse, 0x1 ;  /* 0x0000000011067211 */ /* 0x080fe400078208ff */
[----:B------:R-:W-:Y:S02]  /*1a50*/  SHF.R.S32.HI R19, RZ, 0x1f, R19 ;  /* 0x0000001fff137819 */ /* 0x000fe40000011413 */
[----:B------:R-:W-:Y:S02]  /*1a60*/  SHF.R.S32.HI R16, RZ, 0x1f, R16 ;  /* 0x0000001fff107819 */ /* 0x000fe40000011410 */
[----:B------:R-:W-:Y:S02]  /*1a70*/  LEA R2, P0, R15, R0, 0x1 ;  /* 0x000000000f027211 */ /* 0x000fe400078008ff */
[-C--:B----4-:R-:W-:Y:S02]  /*1a80*/  LEA.HI.X R9, R217, R5.reuse, R20, 0x1, P2 ;  /* 0x00000005d9097211 */ /* 0x090fe400010f0c14 */
        /* <DEDUP_REMOVED lines=9> */
.L_x_605:
[----:B------:R-:W-:Y:S05]  /*1b20*/  BSYNC B0 ;  /* 0x0000000000007941 */ /* 0x000fea0003800000 */
.L_x_604:
[----:B------:R-:W-:Y:S05]  /*1b30*/  BRA.DIV ~URZ, `(.L_x_606) ;  /* 0x000100f27f007947 */ /* 0x000fea000b800000 */
[----:B----4-:R4:W1:Y:S04]  /*1b40*/  SHFL.IDX PT, R5, R10, 0x3, 0x1c1f ;  /* 0x007c1f000a057f89 */ /* 0x01086800000e0000 */
[----:B--2---:R4:W2:Y:S02]  /*1b50*/  SHFL.IDX PT, R0, R12, 0x3, 0x1c1f ;  /* 0x007c1f000c007f89 */ /* 0x0048a400000e0000 */
.L_x_670:
[----:B-1--4-:R-:W4:Y:S01]  /*1b60*/  LDL R12, [R1+0x80] ;  /* 0x00008000010c7983 */ /* 0x012f220000100800 */
[----:B------:R-:W-:Y:S01]  /*1b70*/  IADD3 R11, R11, 0x60, RZ ;  /* 0x000000600b0b7810 */ /* 0x000fe20007ffe0ff */
[----:B-----5:R-:W-:Y:S01]  /*1b80*/  IMAD.WIDE.U32 R164, R13, c[0x0][0x2b0], RZ ;  /* 0x0000ac000da47a25 */ /* 0x020fe200078e00ff */
[----:B------:R-:W-:-:S02]  /*1b90*/  SHF.R.S32.HI R22, RZ, 0x1f, R217 ;  /* 0x0000001fff167819 */ /* 0x000fc400000114d9 */
[----:B------:R-:W-:Y:S02]  /*1ba0*/  ISETP.GE.AND P2, PT, R11, R14, PT ;  /* 0x0000000e0b00720c */ /* 0x000fe40003f46270 */
[C---:B------:R-:W-:Y:S01]  /*1bb0*/  IADD3 R20, R217.reuse, 0x20, RZ ;  /* 0x00000020d9147810 */ /* 0x040fe20007ffe0ff */
[----:B------:R1:W-:Y:S01]  /*1bc0*/  STL.64 [R1+0x40], R164 ;  /* 0x000040a401007387 */ /* 0x0003e20000100a00 */
[C---:B------:R-:W-:Y:S02]  /*1bd0*/  IADD3 R32, R217.reuse, 0x40, RZ ;  /* 0x00000040d9207810 */ /* 0x040fe40007ffe0ff */
[C---:B------:R-:W-:Y:S02]  /*1be0*/  IADD3 R21, R217.reuse, 0x20, RZ ;  /* 0x00000020d9157810 */ /* 0x040fe40007ffe0ff */
[----:B------:R-:W-:Y:S02]  /*1bf0*/  IADD3 R19, R217, 0x40, RZ ;  /* 0x00000040d9137810 */ /* 0x000fe40007ffe0ff */
[----:B------:R-:W-:-:S02]  /*1c00*/  SHF.R.S32.HI R21, RZ, 0x1f, R21 ;  /* 0x0000001fff157819 */ /* 0x000fc40000011415 */
[----:B------:R-:W-:Y:S02]  /*1c10*/  SHF.R.S32.HI R19, RZ, 0x1f, R19 ;  /* 0x0000001fff137819 */ /* 0x000fe40000011413 */
[CC--:B--2---:R-:W-:Y:S02]  /*1c20*/  @!P2 LEA R8, P0, R217.reuse, R0.reuse, 0x1 ;  /* 0x00000000d908a211 */ /* 0x0c4fe400078008ff */
[-C--:B------:R-:W-:Y:S02]  /*1c30*/  @!P2 LEA R6, P1, R20, R0.reuse, 0x1 ;  /* 0x000000001406a211 */ /* 0x080fe400078208ff */
[----:B------:R-:W-:Y:S02]  /*1c40*/  @!P2 LEA.HI.X R9, R217, R5, R22, 0x1, P0 ;  /* 0x00000005d909a211 */ /* 0x000fe400000f0c16 */
[----:B------:R-:W-:Y:S02]  /*1c50*/  @!P2 LEA R2, P0, R32, R0, 0x1 ;  /* 0x000000002002a211 */ /* 0x000fe400078008ff */
[----:B------:R-:W-:-:S02]  /*1c60*/  SHF.R.S32.HI R0, RZ, 0x1f, R13 ;  /* 0x0000001fff007819 */ /* 0x000fc4000001140d */
[-C--:B------:R-:W-:Y:S02]  /*1c70*/  @!P2 LEA.HI.X R7, R20, R5.reuse, R21, 0x1, P1 ;  /* 0x000000051407a211 */ /* 0x080fe400008f0c15 */
[----:B------:R-:W-:Y:S01]  /*1c80*/  @!P2 LEA.HI.X R3, R32, R5, R19, 0x1, P0 ;  /* 0x000000052003a211 */ /* 0x000fe200000f0c13 */
[----:B------:R-:W-:-:S04]  /*1c90*/  IMAD R0, R0, c[0x0][0x2b0], RZ ;  /* 0x0000ac0000007a24 */ /* 0x000fc800078e02ff */
[----:B------:R-:W-:-:S04]  /*1ca0*/  IMAD R0, R13, c[0x0][0x2b4], R0 ;  /* 0x0000ad000d007a24 */ /* 0x000fc800078e0200 */
[----:B------:R-:W-:-:S05]  /*1cb0*/  IMAD.IADD R162, R165, 0x1, R0 ;  /* 0x00000001a5a27824 */ /* 0x000fca00078e0200 */
[----:B------:R1:W-:Y:S01]  /*1cc0*/  STL [R1+0x50], R162 ;  /* 0x000050a201007387 */ /* 0x0003e20000100800 */
[----:B----4-:R-:W-:-:S05]  /*1cd0*/  IMAD.SHL.U32 R218, R12, 0x2, RZ ;  /* 0x000000020cda7824 */ /* 0x010fca00078e00ff */
[----:B------:R-:W-:Y:S01]  /*1ce0*/  @!PT LDS RZ, [RZ] ;  /* 0x00000000fffff984 */ /* 0x000fe20000000800 */
[----:B------:R-:W-:Y:S01]  /*1cf0*/  @!PT LDS RZ, [RZ] ;  /* 0x00000000fffff984 */ /* 0x000fe20000000800 */
[----:B------:R-:W-:Y:S01]  /*1d00*/  @!PT LDS RZ, [RZ] ;  /* 0x00000000fffff984 */ /* 0x000fe20000000800 */
[----:B------:R1:W-:Y:S04]  /*1d10*/  @!P2 LDGSTS.E.BYPASS.LTC128B.128 [R218+0x7900], [R8.64], !P6 ;  /* 0x0790000008daafae */ /* 0x0003e8000f101d46 */
[----:B------:R1:W-:Y:S04]  /*1d20*/  @!P2 LDGSTS.E.BYPASS.LTC128B.128 [R218+0x9900], [R6.64], !P4 ;  /* 0x0990000006daafae */ /* 0x0003e8000e101d46 */
[----:B------:R1:W-:Y:S04]  /*1d30*/  @!P2 LDGSTS.E.BYPASS.LTC128B.128 [R218+0xb900], [R2.64], !P3 ;  /* 0x0b90000002daafae */ /* 0x0003e8000d901d46 */
[----:B------:R-:W0:Y:S01]  /*1d40*/  LDGDEPBAR ;  /* 0x00000000000079af */ /* 0x000e220000000000 */
[----:B------:R-:W-:Y:S02]  /*1d50*/  WARPSYNC 0xffffffff ;  /* 0xffffffff00007948 */ /* 0x000fe40003800000 */
[----:B------:R-:W2:Y:S04]  /*1d60*/  LDL R163, [R1+0x18] ;  /* 0x0000180001a37983 */ /* 0x000ea80000100800 */
[----:B------:R-:W4:Y:S01]  /*1d70*/  LDL R166, [R1+0x38] ;  /* 0x0000380001a67983 */ /* 0x000f220000100800 */
[----:B------:R-:W-:-:S02]  /*1d80*/  MOV R15, c[0x0][0x2ac] ;  /* 0x0000ab00000f7a02 */ /* 0x000fc40000000f00 */
[----:B------:R-:W-:Y:S01]  /*1d90*/  MOV R0, c[0x0][0x2b8] ;  /* 0x0000ae0000007a02 */ /* 0x000fe20000000f00 */
[----:B------:R-:W5:Y:S02]  /*1da0*/  LDL R23, [R1+0x60] ;  /* 0x0000600001177983 */ /* 0x000f640000100800 */
[----:B------:R-:W-:Y:S01]  /*1db0*/  IMAD R15, R15, c[0x0][0x1d0], RZ ;  /* 0x000074000f0f7a24 */ /* 0x000fe200078e02ff */
[----:B------:R-:W-:Y:S02]  /*1dc0*/  ISETP.NE.AND P4, PT, R0, 0x1, PT ;  /* 0x000000010000780c */ /* 0x000fe40003f85270 */
[----:B------:R-:W-:Y:S01]  /*1dd0*/  MOV R228, RZ ;  /* 0x000000ff00e47202 */ /* 0x000fe20000000f00 */
[----:B------:R-:W-:Y:S01]  /*1de0*/  BAR.SYNC.DEFER_BLOCKING 0x0 ;  /* 0x0000000000007b1d */ /* 0x000fe20000010000 */
[----:B-12---:R-:W-:-:S04]  /*1df0*/  LEA R2, R183, R163, 0x6 ;  /* 0x000000a3b7027211 */ /* 0x006fc800078e30ff */
[----:B------:R-:W-:-:S04]  /*1e00*/  IADD3 R2, R2, -0x40, RZ ;  /* 0xffffffc002027810 */ /* 0x000fc80007ffe0ff */
[C---:B------:R-:W-:Y:S02]  /*1e10*/  ISETP.GE.AND P1, PT, R2.reuse, R15, PT ;  /* 0x0000000f0200720c */ /* 0x040fe40003f26270 */
[----:B----4-:R-:W-:Y:S02]  /*1e20*/  IADD3 R2, R2, R166, RZ ;  /* 0x000000a602027210 */ /* 0x010fe40007ffe0ff */
[----:B------:R-:W-:-:S03]  /*1e30*/  ISETP.GT.OR P1, PT, R163, 0x3f, P1 ;  /* 0x0000003fa300780c */ /* 0x000fc60000f24670 */
[----:B------:R-:W-:Y:S01]  /*1e40*/  @P4 IMAD.HI.U32 R3, R2, c[0x0][0x2bc], RZ ;  /* 0x0000af0002034a27 */ /* 0x000fe200078e00ff */
[----:B------:R-:W-:-:S04]  /*1e50*/  MOV R0, R2 ;  /* 0x0000000200007202 */ /* 0x000fc80000000f00 */
[----:B------:R-:W-:-:S05]  /*1e60*/  @P4 SHF.R.U32.HI R0, RZ, c[0x0][0x2c0], R3 ;  /* 0x0000b000ff004a19 */ /* 0x000fca0000011603 */
[----:B------:R-:W-:-:S04]  /*1e70*/  @!P1 IADD3 R3, P0, R0, R164, RZ ;  /* 0x000000a400039210 */ /* 0x000fc80007f1e0ff */
[----:B------:R-:W-:Y:S02]  /*1e80*/  @!P1 LEA.HI.X.SX32 R5, R0, R162, 0x1, P0 ;  /* 0x000000a200059211 */ /* 0x000fe400000f0eff */
[----:B------:R-:W-:-:S04]  /*1e90*/  @!P1 LEA R4, P0, R3, c[0x0][0x2a0], 0x2 ;  /* 0x0000a80003049a11 */ /* 0x000fc800078010ff */
[----:B------:R-:W-:-:S05]  /*1ea0*/  @!P1 LEA.HI.X R5, R3, c[0x0][0x2a4], R5, 0x2, P0 ;  /* 0x0000a90003059a11 */ /* 0x000fca00000f1405 */
[----:B------:R1:W2:Y:S01]  /*1eb0*/  @!P1 LDG.E R228, [R4.64] ;  /* 0x0000000604e49981 */ /* 0x0002a2000c1e1900 */
[----:B------:R-:W-:-:S05]  /*1ec0*/  IADD3 R0, -R0, RZ, RZ ;  /* 0x000000ff00007210 */ /* 0x000fca0007ffe1ff */
[----:B------:R-:W-:Y:S01]  /*1ed0*/  IMAD R230, R0, c[0x0][0x2b8], R2 ;  /* 0x0000ae0000e67a24 */ /* 0x000fe200078e0202 */
[----:B------:R-:W4:Y:S04]  /*1ee0*/  S2R R17, SR_TID.X ;  /* 0x0000000000117919 */ /* 0x000f280000002100 */
[----:B------:R-:W-:Y:S01]  /*1ef0*/  SHF.R.S32.HI R11, RZ, 0x1f, R230 ;  /* 0x0000001fff0b7819 */ /* 0x000fe200000114e6 */
[----:B------:R-:W-:-:S04]  /*1f00*/  IMAD.WIDE.U32 R2, R230, c[0x0][0x1e0], RZ ;  /* 0x00007800e6027a25 */ /* 0x000fc800078e00ff */
[----:B------:R-:W-:-:S04]  /*1f10*/  IMAD R0, R11, c[0x0][0x1e0], RZ ;  /* 0x000078000b007a24 */ /* 0x000fc800078e02ff */
[----:B------:R-:W-:-:S05]  /*1f20*/  IMAD R0, R230, c[0x0][0x1e4], R0 ;  /* 0x00007900e6007a24 */ /* 0x000fca00078e0200 */
[----:B------:R-:W-:Y:S01]  /*1f30*/  IADD3 R3, R3, R0, RZ ;  /* 0x0000000003037210 */ /* 0x000fe20007ffe0ff */
[----:B------:R-:W-:Y:S02]  /*1f40*/  IMAD R0, R18, c[0x0][0x1e8], RZ ;  /* 0x00007a0012007a24 */ /* 0x000fe400078e02ff */
[----:B-----5:R-:W-:-:S04]  /*1f50*/  IMAD.WIDE.U32 R160, R23, c[0x0][0x1e8], RZ ;  /* 0x00007a0017a07a25 */ /* 0x020fc800078e00ff */
[----:B------:R-:W-:Y:S01]  /*1f60*/  IMAD R0, R23, c[0x0][0x1ec], R0 ;  /* 0x00007b0017007a24 */ /* 0x000fe200078e0200 */
[----:B---34-:R-:W-:-:S04]  /*1f70*/  SHF.R.S32.HI R10, RZ, 0x1f, R17 ;  /* 0x0000001fff0a7819 */ /* 0x018fc80000011411 */
[----:B------:R-:W-:Y:S02]  /*1f80*/  IADD3 R159, R161, R0, RZ ;  /* 0x00000000a19f7210 */ /* 0x000fe40007ffe0ff */
[----:B-1----:R-:W-:Y:S02]  /*1f90*/  LEA R5, R183, 0xffffffc0, 0x6 ;  /* 0xffffffc0b7057811 */ /* 0x002fe400078e30ff */
[----:B------:R-:W-:Y:S02]  /*1fa0*/  LEA.HI R10, R10, R17, RZ, 0x2 ;  /* 0x000000110a0a7211 */ /* 0x000fe400078f10ff */
[----:B------:R-:W-:Y:S02]  /*1fb0*/  IADD3 R127, R15, -R5, RZ ;  /* 0x800000050f7f7210 */ /* 0x000fe40007ffe0ff */
[----:B------:R-:W-:-:S04]  /*1fc0*/  SHF.R.S32.HI R10, RZ, 0x2, R10 ;  /* 0x00000002ff0a7819 */ /* 0x000fc8000001140a */
[----:B------:R-:W-:-:S04]  /*1fd0*/  IADD3 R17, -R10, R127, RZ ;  /* 0x0000007f0a117210 */ /* 0x000fc80007ffe1ff */
[----:B------:R-:W-:-:S13]  /*1fe0*/  ISETP.GE.AND P2, PT, R17, 0x1, PT ;  /* 0x000000011100780c */ /* 0x000fda0003f46270 */
[----:B------:R-:W-:Y:S02]  /*1ff0*/  @P2 ISETP.GE.AND P1, PT, R217, c[0x0][0x1d4], PT ;  /* 0x00007500d9002a0c */ /* 0x000fe40003f26270 */
[----:B------:R-:W-:Y:S02]  /*2000*/  @P2 ISETP.GE.AND P3, PT, R20, c[0x0][0x1d4], PT ;  /* 0x0000750014002a0c */ /* 0x000fe40003f66270 */
[----:B------:R-:W-:Y:S02]  /*2010*/  ISETP.GE.AND P6, PT, R17, 0x21, PT ;  /* 0x000000211100780c */ /* 0x000fe40003fc6270 */
[----:B------:R-:W-:Y:S02]  /*2020*/  SHF.L.U32 R158, R32, 0x1, RZ ;  /* 0x00000001209e7819 */ /* 0x000fe400000006ff */
[----:B------:R-:W-:Y:S02]  /*2030*/  SHF.L.U32 R157, R20, 0x1, RZ ;  /* 0x00000001149d7819 */ /* 0x000fe400000006ff */
[----:B------:R-:W-:-:S02]  /*2040*/  SHF.L.U64.HI R124, R217, 0x1, R22 ;  /* 0x00000001d97c7819 */ /* 0x000fc40000010216 */
[----:B------:R-:W-:Y:S02]  /*2050*/  SHF.L.U64.HI R125, R32, 0x1, R19 ;  /* 0x00000001207d7819 */ /* 0x000fe40000010213 */
[----:B------:R-:W-:Y:S02]  /*2060*/  SHF.L.U32 R156, R217, 0x1, RZ ;  /* 0x00000001d99c7819 */ /* 0x000fe400000006ff */
[----:B------:R-:W-:Y:S01]  /*2070*/  SHF.L.U64.HI R126, R20, 0x1, R21 ;  /* 0x00000001147e7819 */ /* 0x000fe20000010215 */
[----:B------:R-:W-:Y:S04]  /*2080*/  STL.64 [R1+0x30], R160 ;  /* 0x000030a001007387 */ /* 0x000fe80000100a00 */
[----:B------:R-:W-:Y:S01]  /*2090*/  STL [R1+0x3c], R159 ;  /* 0x00003c9f01007387 */ /* 0x000fe20000100800 */
        /* <DEDUP_REMOVED lines=8> */
[----:B------:R-:W1:Y:S04]  /*2120*/  SHFL.IDX PT, R3, R2, RZ, 0x1c1f ;  /* 0x001c1fff02037589 */ /* 0x000e6800000e0000 */
[----:B------:R-:W2:Y:S04]  /*2130*/  SHFL.IDX PT, R4, R0, RZ, 0x1c1f ;  /* 0x001c1fff00047589 */ /* 0x000ea800000e0000 */
[----:B------:R-:W3:Y:S04]  /*2140*/  SHFL.IDX PT, R2, R2, 0x1, 0x1c1f ;  /* 0x003c1f0002027f89 */ /* 0x000ee800000e0000 */
[----:B------:R4:W5:Y:S01]  /*2150*/  SHFL.IDX PT, R10, R0, 0x1, 0x1c1f ;  /* 0x003c1f00000a7f89 */ /* 0x00096200000e0000 */
[----:B-1----:R-:W-:-:S04]  /*2160*/  @P2 LEA R6, P0, R217, R3, 0x1 ;  /* 0x00000003d9062211 */ /* 0x002fc800078008ff */
[----:B--2---:R-:W-:Y:S02]  /*2170*/  @P2 LEA.HI.X R7, R217, R4, R22, 0x1, P0 ;  /* 0x00000004d9072211 */ /* 0x004fe400000f0c16 */
[----:B------:R-:W-:Y:S02]  /*2180*/  @P2 LEA R8, P0, R20, R3, 0x1 ;  /* 0x0000000314082211 */ /* 0x000fe400078008ff */
[----:B----4-:R-:W-:-:S05]  /*2190*/  @P2 SHF.L.U32 R0, R12, 0x1, RZ ;  /* 0x000000010c002819 */ /* 0x010fca00000006ff */
[----:B------:R1:W-:Y:S01]  /*21a0*/  @P2 LDGSTS.E.BYPASS.LTC128B.128 [R0+0x3100], [R6.64], !P1 ;  /* 0x0310000006002fae */ /* 0x0003e2000c901d46 */
[----:B------:R-:W-:Y:S02]  /*21b0*/  @P2 ISETP.GE.AND P1, PT, R32, c[0x0][0x1d4], PT ;  /* 0x0000750020002a0c */ /* 0x000fe40003f26270 */
[----:B------:R-:W-:-:S05]  /*21c0*/  @P2 LEA.HI.X R9, R20, R4, R21, 0x1, P0 ;  /* 0x0000000414092211 */ /* 0x000fca00000f0c15 */
[----:B------:R3:W-:Y:S01]  /*21d0*/  @P2 LDGSTS.E.BYPASS.LTC128B.128 [R0+0x4100], [R8.64], !P3 ;  /* 0x0410000008002fae */ /* 0x0007e2000d901d46 */
[----:B-1----:R-:W-:-:S04]  /*21e0*/  @P2 LEA R6, P0, R32, R3, 0x1 ;  /* 0x0000000320062211 */ /* 0x002fc800078008ff */
[----:B------:R-:W-:Y:S02]  /*21f0*/  @P2 LEA.HI.X R7, R32, R4, R19, 0x1, P0 ;  /* 0x0000000420072211 */ /* 0x000fe400000f0c13 */
[----:B---3--:R-:W-:-:S03]  /*2200*/  @P6 LEA R8, P0, R217, R2, 0x1 ;  /* 0x00000002d9086211 */ /* 0x008fc600078008ff */
[----:B------:R1:W-:Y:S01]  /*2210*/  @P2 LDGSTS.E.BYPASS.LTC128B.128 [R0+0x5100], [R6.64], !P1 ;  /* 0x0510000006002fae */ /* 0x0003e2000c901d46 */
[C---:B------:R-:W-:Y:S02]  /*2220*/  @P6 ISETP.GE.AND P2, PT, R217.reuse, c[0x0][0x1d4], PT ;  /* 0x00007500d9006a0c */ /* 0x040fe40003f46270 */
[C---:B------:R-:W-:Y:S02]  /*2230*/  @P6 LEA R4, P3, R20.reuse, R2, 0x1 ;  /* 0x0000000214046211 */ /* 0x040fe400078608ff */
[----:B------:R-:W-:Y:S02]  /*2240*/  @P6 ISETP.GE.AND P1, PT, R20, c[0x0][0x1d4], PT ;  /* 0x0000750014006a0c */ /* 0x000fe40003f26270 */
[-C--:B-----5:R-:W-:Y:S02]  /*2250*/  @P6 LEA.HI.X R9, R217, R10.reuse, R22, 0x1, P0 ;  /* 0x0000000ad9096211 */ /* 0x0a0fe400000f0c16 */
[----:B------:R-:W-:Y:S02]  /*2260*/  @P6 ISETP.GE.AND P0, PT, R32, c[0x0][0x1d4], PT ;  /* 0x0000750020006a0c */ /* 0x000fe40003f06270 */
[----:B------:R-:W-:-:S02]  /*2270*/  @P6 LEA.HI.X R5, R20, R10, R21, 0x1, P3 ;  /* 0x0000000a14056211 */ /* 0x000fc400018f0c15 */
[----:B------:R-:W-:-:S04]  /*2280*/  @P6 LEA R2, P3, R32, R2, 0x1 ;  /* 0x0000000220026211 */ /* 0x000fc800078608ff */
[----:B------:R-:W-:Y:S02]  /*2290*/  @P6 LEA.HI.X R3, R32, R10, R19, 0x1, P3 ;  /* 0x0000000a20036211 */ /* 0x000fe400018f0c13 */
[----:B-1----:R-:W-:-:S05]  /*22a0*/  @P6 SHF.L.U32 R0, R12, 0x1, RZ ;  /* 0x000000010c006819 */ /* 0x002fca00000006ff */
[----:B------:R1:W-:Y:S04]  /*22b0*/  @P6 LDGSTS.E.BYPASS.LTC128B.128 [R0+0x3900], [R8.64], !P2 ;  /* 0x0390000008006fae */ /* 0x0003e8000d101d46 */
[----:B------:R1:W-:Y:S04]  /*22c0*/  @P6 LDGSTS.E.BYPASS.LTC128B.128 [R0+0x4900], [R4.64], !P1 ;  /* 0x0490000004006fae */ /* 0x0003e8000c901d46 */
[----:B------:R1:W-:Y:S04]  /*22d0*/  @P6 LDGSTS.E.BYPASS.LTC128B.128 [R0+0x5900], [R2.64], !P0 ;  /* 0x0590000002006fae */ /* 0x0003e8000c101d46 */
[----:B------:R-:W0:Y:S01]  /*22e0*/  LDGDEPBAR ;  /* 0x00000000000079af */ /* 0x000e220000000000 */
[----:B------:R-:W-:-:S04]  /*22f0*/  IMAD.WIDE.U32 R6, R23, c[0x0][0x210], RZ ;  /* 0x0000840017067a25 */ /* 0x000fc800078e00ff */
[----:B-1----:R-:W-:Y:S01]  /*2300*/  IMAD R0, R11, c[0x0][0x208], RZ ;  /* 0x000082000b007a24 */ /* 0x002fe200078e02ff */
[----:B------:R-:W-:-:S04]  /*2310*/  DEPBAR.LE SB0, 0x1 ;  /* 0x000080400000791a */ /* 0x000fc80000000000 */
[----:B------:R-:W-:Y:S01]  /*2320*/  IMAD.WIDE.U32 R2, R230, c[0x0][0x208], RZ ;  /* 0x00008200e6027a25 */ /* 0x000fe200078e00ff */
[----:B------:R-:W-:-:S04]  /*2330*/  DEPBAR.LE SB0, 0x0 ;  /* 0x000080000000791a */ /* 0x000fc80000000000 */
[----:B------:R-:W-:Y:S01]  /*2340*/  IMAD R0, R230, c[0x0][0x20c], R0 ;  /* 0x00008300e6007a24 */ /* 0x000fe200078e0200 */
[----:B------:R-:W-:Y:S04]  /*2350*/  BAR.SYNC.DEFER_BLOCKING 0x0 ;  /* 0x0000000000007b1d */ /* 0x000fe80000010000 */
[----:B------:R-:W-:Y:S01]  /*2360*/  IADD3 R3, R3, R0, RZ ;  /* 0x0000000003037210 */ /* 0x000fe20007ffe0ff */
[----:B------:R-:W-:Y:S02]  /*2370*/  IMAD R0, R18, c[0x0][0x210], RZ ;  /* 0x0000840012007a24 */ /* 0x000fe400078e02ff */
[----:B------:R-:W-:Y:S02]  /*2380*/  IMAD R4, R16, c[0x0][0x218], RZ ;  /* 0x0000860010047a24 */ /* 0x000fe400078e02ff */
[----:B------:R-:W-:-:S02]  /*2390*/  IMAD R0, R23, c[0x0][0x214], R0 ;  /* 0x0000850017007a24 */ /* 0x000fc400078e0200 */
[----:B------:R-:W-:-:S03]  /*23a0*/  IMAD.WIDE.U32 R2, R228, c[0x0][0x218], R2 ;  /* 0x00008600e4027a25 */ /* 0x000fc600078e0002 */
[----:B------:R-:W-:Y:S01]  /*23b0*/  IADD3 R5, R7, R0, RZ ;  /* 0x0000000007057210 */ /* 0x000fe20007ffe0ff */
[----:B------:R-:W-:Y:S01]  /*23c0*/  IMAD R4, R228, c[0x0][0x21c], R4 ;  /* 0x00008700e4047a24 */ /* 0x000fe200078e0204 */
[----:B------:R-:W-:-:S04]  /*23d0*/  IADD3 R0, P0, R2, R6, RZ ;  /* 0x0000000602007210 */ /* 0x000fc80007f1e0ff */
[----:B------:R-:W-:Y:S02]  /*23e0*/  IADD3.X R2, R5, R3, R4, P0, !PT ;  /* 0x0000000305027210 */ /* 0x000fe400007fe404 */
[C---:B------:R-:W-:Y:S01]  /*23f0*/  LEA R3, P0, R0.reuse, c[0x0][0x1f8], 0x1 ;  /* 0x00007e0000037a11 */ /* 0x040fe200078008ff */
[----:B------:R-:W-:Y:S03]  /*2400*/  LDSM.16.M88.4 R12, [R203] ;  /* 0x00000000cb0c783b */ /* 0x000fe60000000200 */
[----:B------:R-:W-:Y:S02]  /*2410*/  LEA.HI.X R16, R0, c[0x0][0x1fc], R2, 0x1, P0 ;  /* 0x00007f0000107a11 */ /* 0x000fe400000f0c02 */
[----:B------:R-:W1:Y:S04]  /*2420*/  SHFL.IDX PT, R0, R3, RZ, 0x1c1f ;  /* 0x001c1fff03007589 */ /* 0x000e6800000e0000 */
[----:B------:R-:W2:Y:S04]  /*2430*/  SHFL.IDX PT, R2, R16, RZ, 0x1c1f ;  /* 0x001c1fff10027589 */ /* 0x000ea800000e0000 */
[----:B------:R-:W3:Y:S04]  /*2440*/  SHFL.IDX PT, R3, R3, 0x1, 0x1c1f ;  /* 0x003c1f0003037f89 */ /* 0x000ee800000e0000 */
[----:B------:R-:W4:Y:S04]  /*2450*/  SHFL.IDX PT, R16, R16, 0x1, 0x1c1f ;  /* 0x003c1f0010107f89 */ /* 0x000f2800000e0000 */
[----:B------:R-:W5:Y:S01]  /*2460*/  LDSM.16.M88.4 R44, [R200] ;  /* 0x00000000c82c783b */ /* 0x000f620000000200 */
[----:B------:R-:W-:-:S02]  /*2470*/  ISETP.GE.AND P3, PT, R217, c[0x0][0x1d4], PT ;  /* 0x00007500d9007a0c */ /* 0x000fc40003f66270 */
[----:B------:R-:W-:Y:S01]  /*2480*/  ISETP.GE.AND P2, PT, R20, c[0x0][0x1d4], PT ;  /* 0x0000750014007a0c */ /* 0x000fe20003f46270 */
[----:B------:R-:W5:Y:S01]  /*2490*/  LDSM.16.M88.4 R8, [R203+0x1000] ;  /* 0x00100000cb08783b */ /* 0x000f620000000200 */
[----:B-1----:R-:W-:-:S03]  /*24a0*/  IADD3 R22, P6, R0, R158, RZ ;  /* 0x0000009e00167210 */ /* 0x002fc60007fde0ff */
[----:B------:R-:W1:Y:S01]  /*24b0*/  LDSM.16.M88.4 R48, [R200+0x400] ;  /* 0x00040000c830783b */ /* 0x000e620000000200 */
[----:B------:R-:W-:Y:S02]  /*24c0*/  IADD3 R24, P0, R0, R157, RZ ;  /* 0x0000009d00187210 */ /* 0x000fe40007f1e0ff */
[----:B--2---:R-:W-:Y:S01]  /*24d0*/  IADD3.X R23, R2, R125, RZ, P6, !PT ;  /* 0x0000007d02177210 */ /* 0x004fe200037fe4ff */
[----:B------:R-:W2:Y:S01]  /*24e0*/  LDSM.16.M88.4 R40, [R200+0x800] ;  /* 0x00080000c828783b */ /* 0x000ea20000000200 */
[----:B------:R-:W-:Y:S02]  /*24f0*/  IADD3 R26, P1, R0, R156, RZ ;  /* 0x0000009c001a7210 */ /* 0x000fe40007f3e0ff */
[----:B------:R-:W-:Y:S01]  /*2500*/  ISETP.LT.OR P6, PT, R17, 0x1, P3 ;  /* 0x000000011100780c */ /* 0x000fe20001fc1670 */
[----:B------:R-:W1:Y:S01]  /*2510*/  LDSM.16.M88.4 R28, [R200+0xc00] ;  /* 0x000c0000c81c783b */ /* 0x000e620000000200 */
[C---:B------:R-:W-:Y:S02]  /*2520*/  IADD3.X R25, R2.reuse, R126, RZ, P0, !PT ;  /* 0x0000007e02197210 */ /* 0x040fe400007fe4ff */
[----:B---3--:R-:W-:Y:S01]  /*2530*/  IADD3 R18, P0, R3, R157, RZ ;  /* 0x0000009d03127210 */ /* 0x008fe20007f1e0ff */
[----:B------:R-:W-:Y:S01]  /*2540*/  LDSM.16.M88.4 R36, [R204] ;  /* 0x00000000cc24783b */ /* 0x000fe20000000200 */
[----:B------:R-:W-:-:S02]  /*2550*/  IADD3.X R27, R2, R124, RZ, P1, !PT ;  /* 0x0000007c021b7210 */ /* 0x000fc40000ffe4ff */
[----:B------:R-:W-:Y:S01]  /*2560*/  IADD3 R20, P1, R3, R156, RZ ;  /* 0x0000009c03147210 */ /* 0x000fe20007f3e0ff */
[----:B------:R-:W3:Y:S01]  /*2570*/  LDSM.16.M88.4 R52, [R205] ;  /* 0x00000000cd34783b */ /* 0x000ee20000000200 */
[C---:B----4-:R-:W-:Y:S02]  /*2580*/  IADD3.X R19, R16.reuse, R126, RZ, P0, !PT ;  /* 0x0000007e10137210 */ /* 0x050fe400007fe4ff */
[C---:B------:R-:W-:Y:S01]  /*2590*/  ISETP.LT.OR P0, PT, R17.reuse, 0x1, P2 ;  /* 0x000000011100780c */ /* 0x040fe20001701670 */
[----:B------:R-:W-:Y:S01]  /*25a0*/  STL.64 [R1+0x48], R6 ;  /* 0x0000480601007387 */ /* 0x000fe20000100a00 */
[----:B------:R-:W-:Y:S02]  /*25b0*/  IADD3.X R21, R16, R124, RZ, P1, !PT ;  /* 0x0000007c10157210 */ /* 0x000fe40000ffe4ff */
[----:B------:R-:W-:Y:S01]  /*25c0*/  ISETP.GE.AND P1, PT, R32, c[0x0][0x1d4], PT ;  /* 0x0000750020007a0c */ /* 0x000fe20003f26270 */
[----:B------:R-:W-:Y:S01]  /*25d0*/  STL [R1+0x54], R5 ;  /* 0x0000540501007387 */ /* 0x000fe20000100800 */
[----:B------:R-:W-:-:S03]  /*25e0*/  ISETP.LT.OR P3, PT, R17, 0x21, P3 ;  /* 0x000000211100780c */ /* 0x000fc60001f61670 */
[----:B------:R-:W4:Y:S04]  /*25f0*/  LDSM.16.M88.4 R4, [R204+0x1000] ;  /* 0x00100000cc04783b */ /* 0x000f280000000200 */
[----:B------:R-:W-:Y:S04]  /*2600*/  LDSM.16.M88.4 R64, [R216] ;  /* 0x00000000d840783b */ /* 0x000fe80000000200 */
[----:B------:R-:W-:Y:S04]  /*2610*/  LDSM.16.M88.4 R84, [R215] ;  /* 0x00000000d754783b */ /* 0x000fe80000000200 */
[----:B------:R-:W-:Y:S01]  /*2620*/  LDSM.16.M88.4 R92, [R214] ;  /* 0x00000000d65c783b */ /* 0x000fe20000000200 */
[----:B------:R-:W-:-:S03]  /*2630*/  ISETP.LT.OR P2, PT, R17, 0x21, P2 ;  /* 0x000000211100780c */ /* 0x000fc60001741670 */
[----:B------:R-:W-:Y:S01]  /*2640*/  @!PT LDS RZ, [RZ] ;  /* 0x00000000fffff984 */ /* 0x000fe20000000800 */
[----:B------:R-:W-:Y:S01]  /*2650*/  @!PT LDS RZ, [RZ] ;  /* 0x00000000fffff984 */ /* 0x000fe20000000800 */
[----:B------:R-:W-:Y:S01]  /*2660*/  @!PT LDS RZ, [RZ] ;  /* 0x00000000fffff984 */ /* 0x000fe20000000800 */
[----:B------:R1:W-:Y:S01]  /*2670*/  LDGSTS.E.BYPASS.LTC128B.128 [R218+0x100], [R26.64], !P6 ;  /* 0x001000001ada7fae */ /* 0x0003e2000f101d46 */
[C---:B------:R-:W-:Y:S02]  /*2680*/  ISETP.LT.OR P6, PT, R17.reuse, 0x1, P1 ;  /* 0x000000011100780c */ /* 0x040fe40000fc1670 */
[----:B------:R-:W-:Y:S01]  /*2690*/  ISETP.LT.OR P1, PT, R17, 0x21, P1 ;  /* 0x000000211100780c */ /* 0x000fe20000f21670 */
[----:B------:R1:W-:Y:S01]  /*26a0*/  LDGSTS.E.BYPASS.LTC128B.128 [R218+0x1100], [R24.64], !P0 ;  /* 0x0110000018da7fae */ /* 0x0003e2000c101d46 */
[----:B------:R-:W-:Y:S01]  /*26b0*/  IADD3 R2, P0, R3, R158, RZ ;  /* 0x0000009e03027210 */ /* 0x000fe20007f1e0ff */
[----:B-----5:R-:W-:Y:S03]  /*26c0*/  HMMA.16816.F32.BF16 R56, R12, R44, RZ ;  /* 0x0000002c0c38723c */ /* 0x020fe600000418ff */
[----:B------:R-:W-:-:S05]  /*26d0*/  IADD3.X R3, R16, R125, RZ, P0, !PT ;  /* 0x0000007d10037210 */ /* 0x000fca00007fe4ff */
[----:B------:R5:W-:Y:S04]  /*26e0*/  LDGSTS.E.BYPASS.LTC128B.128 [R218+0x2100], [R22.64], !P6 ;  /* 0x0210000016da7fae */ /* 0x000be8000f101d46 */
[----:B------:R5:W-:Y:S04]  /*26f0*/  LDGSTS.E.BYPASS.LTC128B.128 [R218+0x900], [R20.64], !P3 ;  /* 0x0090000014da7fae */ /* 0x000be8000d901d46 */
[----:B------:R2:W-:Y:S04]  /*2700*/  LDGSTS.E.BYPASS.LTC128B.128 [R218+0x1900], [R18.64], !P2 ;  /* 0x0190000012da7fae */ /* 0x0005e8000d101d46 */
[----:B------:R3:W-:Y:S04]  /*2710*/  LDGSTS.E.BYPASS.LTC128B.128 [R218+0x2900], [R2.64], !P1 ;  /* 0x0290000002da7fae */ /* 0x0007e8000c901d46 */
[----:B------:R-:W-:Y:S04]  /*2720*/  LDSM.16.M88.4 R60, [R200+0x1000] ;  /* 0x00100000c83c783b */ /* 0x000fe80000000200 */
[----:B------:R-:W3:Y:S01]  /*2730*/  LDSM.16.M88.4 R32, [R203+0x2000] ;  /* 0x00200000cb20783b */ /* 0x000ee20000000200 */
[C---:B------:R-:W-:Y:S03]  /*2740*/  HMMA.16816.F32.BF16 R76, R8.reuse, R44, RZ ;  /* 0x0000002c084c723c */ /* 0x040fe600000418ff */
[----:B-1----:R-:W-:Y:S04]  /*2750*/  LDSM.16.M88.4 R24, [R204+0x2000] ;  /* 0x00200000cc18783b */ /* 0x002fe80000000200 */
[----:B------:R-:W0:Y:S01]  /*2760*/  LDGDEPBAR ;  /* 0x00000000000079af */ /* 0x000e220000000000 */
[C---:B------:R-:W-:Y:S08]  /*2770*/  HMMA.16816.F32.BF16 R104, R8.reuse, R48, RZ ;  /* 0x000000300868723c */ /* 0x040ff000000418ff */
[C---:B--2---:R-:W-:Y:S08]  /*2780*/  HMMA.16816.F32.BF16 R100, R8.reuse, R40, RZ ;  /* 0x000000280864723c */ /* 0x044ff000000418ff */
[C---:B------:R-:W-:Y:S08]  /*2790*/  HMMA.16816.F32.BF16 R88, R8.reuse, R28, RZ ;  /* 0x0000001c0858723c */ /* 0x040ff000000418ff */
[C---:B------:R-:W-:Y:S08]  /*27a0*/  HMMA.16816.F32.BF16 R96, R8.reuse, R46, RZ ;  /* 0x0000002e0860723c */ /* 0x040ff000000418ff */
[C---:B------:R-:W-:Y:S08]  /*27b0*/  HMMA.16816.F32.BF16 R80, R8.reuse, R50, RZ ;  /* 0x000000320850723c */ /* 0x040ff000000418ff */
[C---:B------:R-:W-:Y:S08]  /*27c0*/  HMMA.16816.F32.BF16 R68, R8.reuse, R42, RZ ;  /* 0x0000002a0844723c */ /* 0x040ff000000418ff */
[----:B-----5:R-:W-:Y:S08]  /*27d0*/  HMMA.16816.F32.BF16 R20, R8, R30, RZ ;  /* 0x0000001e0814723c */ /* 0x020ff000000418ff */
[----:B---3--:R-:W-:Y:S08]  /*27e0*/  HMMA.16816.F32.BF16 R8, R36, R52, R56 ;  /* 0x000000342408723c */ /* 0x008ff00000041838 */
[C---:B------:R-:W-:Y:S08]  /*27f0*/  HMMA.16816.F32.BF16 R108, R12.reuse, R28, RZ ;  /* 0x0000001c0c6c723c */ /* 0x040ff000000418ff */
[C---:B------:R-:W-:Y:S01]  /*2800*/  HMMA.16816.F32.BF16 R116, R12.reuse, R30, RZ ;  /* 0x0000001e0c74723c */ /* 0x040fe200000418ff */
[----:B------:R-:W1:Y:S07]  /*2810*/  LDSM.16.M88.4 R28, [R203+0x3000] ;  /* 0x00300000cb1c783b */ /* 0x000e6e0000000200 */
[C---:B------:R-:W-:Y:S08]  /*2820*/  HMMA.16816.F32.BF16 R16, R12.reuse, R48, RZ ;  /* 0x000000300c10723c */ /* 0x040ff000000418ff */
[C---:B------:R-:W-:Y:S08]  /*2830*/  HMMA.16816.F32.BF16 R112, R12.reuse, R50, RZ ;  /* 0x000000320c70723c */ /* 0x040ff000000418ff */
[C---:B------:R-:W-:Y:S08]  /*2840*/  HMMA.16816.F32.BF16 R48, R12.reuse, R40, RZ ;  /* 0x000000280c30723c */ /* 0x040ff000000418ff */
[C---:B------:R-:W-:Y:S01]  /*2850*/  HMMA.16816.F32.BF16 R120, R12.reuse, R42, RZ ;  /* 0x0000002a0c78723c */ /* 0x040fe200000418ff */
[----:B------:R-:W2:Y:S07]  /*2860*/  LDSM.16.M88.4 R40, [R213] ;  /* 0x00000000d528783b */ /* 0x000eae0000000200 */
[----:B------:R-:W-:Y:S01]  /*2870*/  HMMA.16816.F32.BF16 R72, R12, R46, RZ ;  /* 0x0000002e0c48723c */ /* 0x000fe200000418ff */
[----:B------:R-:W-:Y:S07]  /*2880*/  LDSM.16.M88.4 R44, [R200+0x2000] ;  /* 0x00200000c82c783b */ /* 0x000fee0000000200 */
[----:B----4-:R-:W-:Y:S08]  /*2890*/  HMMA.16816.F32.BF16 R12, R4, R52, R76 ;  /* 0x00000034040c723c */ /* 0x010ff0000004184c */
[----:B------:R-:W-:Y:S08]  /*28a0*/  HMMA.16816.F32.BF16 R8, R32, R60, R8 ;  /* 0x0000003c2008723c */ /* 0x000ff00000041808 */
[C---:B------:R-:W-:Y:S01]  /*28b0*/  HMMA.16816.F32.BF16 R144, R4.reuse, R94, R20 ;  /* 0x0000005e0490723c */ /* 0x040fe20000041814 */
[----:B------:R-:W3:Y:S07]  /*28c0*/  LDSM.16.M88.4 R20, [R204+0x3000] ;  /* 0x00300000cc14783b */ /* 0x000eee0000000200 */
[----:B------:R-:W-:Y:S08]  /*28d0*/  HMMA.16816.F32.BF16 R140, R4, R92, R88 ;  /* 0x0000005c048c723c */ /* 0x000ff00000041858 */
[-C--:B------:R-:W-:Y:S01]  /*28e0*/  HMMA.16816.F32.BF16 R88, R36, R64.reuse, R16 ;  /* 0x000000402458723c */ /* 0x080fe20000041810 */
[----:B------:R-:W4:Y:S07]  /*28f0*/  LDSM.16.M88.4 R16, [R203+0x4000] ;  /* 0x00400000cb10783b */ /* 0x000f2e0000000200 */
[C---:B------:R-:W-:Y:S08]  /*2900*/  HMMA.16816.F32.BF16 R104, R4.reuse, R64, R104 ;  /* 0x000000400468723c */ /* 0x040ff00000041868 */
[C---:B------:R-:W-:Y:S08]  /*2910*/  HMMA.16816.F32.BF16 R132, R4.reuse, R84, R100 ;  /* 0x000000540484723c */ /* 0x040ff00000041864 */
[C---:B------:R-:W-:Y:S08]  /*2920*/  HMMA.16816.F32.BF16 R76, R4.reuse, R54, R96 ;  /* 0x00000036044c723c */ /* 0x040ff00000041860 */
[C---:B------:R-:W-:Y:S08]  /*2930*/  HMMA.16816.F32.BF16 R128, R4.reuse, R66, R80 ;  /* 0x000000420480723c */ /* 0x040ff00000041850 */
[----:B------:R-:W-:Y:S08]  /*2940*/  HMMA.16816.F32.BF16 R136, R4, R86, R68 ;  /* 0x000000560488723c */ /* 0x000ff00000041844 */
[----:B-1----:R-:W-:Y:S01]  /*2950*/  HMMA.16816.F32.BF16 R4, R28, R60, R12 ;  /* 0x0000003c1c04723c */ /* 0x002fe2000004180c */
[----:B------:R-:W1:Y:S07]  /*2960*/  LDSM.16.M88.4 R12, [R203+0x5000] ;  /* 0x00500000cb0c783b */ /* 0x000e6e0000000200 */
[----:B------:R-:W-:Y:S08]  /*2970*/  HMMA.16816.F32.BF16 R72, R36, R54, R72 ;  /* 0x000000362448723c */ /* 0x000ff00000041848 */
[----:B--2---:R-:W-:Y:S01]  /*2980*/  HMMA.16816.F32.BF16 R56, R24, R40, R8 ;  /* 0x000000281838723c */ /* 0x004fe20000041808 */
[----:B------:R-:W-:Y:S07]  /*2990*/  LDSM.16.M88.4 R8, [R204+0x4000] ;  /* 0x00400000cc08783b */ /* 0x000fee0000000200 */
[----:B------:R-:W-:Y:S01]  /*29a0*/  HMMA.16816.F32.BF16 R100, R36, R84, R48 ;  /* 0x000000542464723c */ /* 0x000fe20000041830 */
[----:B------:R-:W2:Y:S07]  /*29b0*/  LDSM.16.M88.4 R48, [R209] ;  /* 0x00000000d130783b */ /* 0x000eae0000000200 */
[----:B---3--:R-:W-:Y:S01]  /*29c0*/  HMMA.16816.F32.BF16 R52, R20, R40, R4 ;  /* 0x000000281434723c */ /* 0x008fe20000041804 */
[----:B------:R-:W-:Y:S07]  /*29d0*/  LDSM.16.M88.4 R4, [R204+0x5000] ;  /* 0x00500000cc04783b */ /* 0x000fee0000000200 */
[-C--:B------:R-:W-:Y:S08]  /*29e0*/  HMMA.16816.F32.BF16 R72, R32, R62.reuse, R72 ;  /* 0x0000003e2048723c */ /* 0x080ff00000041848 */
[----:B------:R-:W-:Y:S01]  /*29f0*/  HMMA.16816.F32.BF16 R76, R28, R62, R76 ;  /* 0x0000003e1c4c723c */ /* 0x000fe2000004184c */
[----:B------:R-:W-:Y:S07]  /*2a00*/  LDSM.16.M88.4 R60, [R212] ;  /* 0x00000000d43c783b */ /* 0x000fee0000000200 */
[----:B----4-:R-:W-:Y:S01]  /*2a10*/  HMMA.16816.F32.BF16 R68, R16, R44, R56 ;  /* 0x0000002c1044723c */ /* 0x010fe20000041838 */
[----:B------:R-:W3:Y:S07]  /*2a20*/  LDSM.16.M88.4 R56, [R200+0x1400] ;  /* 0x00140000c838783b */ /* 0x000eee0000000200 */
[----:B------:R-:W-:Y:S08]  /*2a30*/  HMMA.16816.F32.BF16 R96, R36, R66, R112 ;  /* 0x000000422460723c */ /* 0x000ff00000041870 */
[----:B-1----:R-:W-:Y:S08]  /*2a40*/  HMMA.16816.F32.BF16 R52, R12, R44, R52 ;  /* 0x0000002c0c34723c */ /* 0x002ff00000041834 */
[-C--:B------:R-:W-:Y:S08]  /*2a50*/  HMMA.16816.F32.BF16 R64, R24, R42.reuse, R72 ;  /* 0x0000002a1840723c */ /* 0x080ff00000041848 */
[----:B------:R-:W-:Y:S01]  /*2a60*/  HMMA.16816.F32.BF16 R72, R20, R42, R76 ;  /* 0x0000002a1448723c */ /* 0x000fe2000004184c */
[----:B------:R-:W1:Y:S07]  /*2a70*/  LDSM.16.M88.4 R40, [R200+0x2400] ;  /* 0x00240000c828783b */ /* 0x000e6e0000000200 */
[----:B--2---:R-:W-:Y:S08]  /*2a80*/  HMMA.16816.F32.BF16 R80, R8, R48, R68 ;  /* 0x000000300850723c */ /* 0x004ff00000041844 */
[----:B---3--:R-:W-:Y:S08]  /*2a90*/  HMMA.16816.F32.BF16 R68, R32, R56, R88 ;  /* 0x000000382044723c */ /* 0x008ff00000041858 */
[----:B------:R-:W-:Y:S08]  /*2aa0*/  HMMA.16816.F32.BF16 R120, R36, R86, R120 ;  /* 0x000000562478723c */ /* 0x000ff00000041878 */
[----:B------:R-:W-:Y:S08]  /*2ab0*/  HMMA.16816.F32.BF16 R84, R4, R48, R52 ;  /* 0x000000300454723c */ /* 0x000ff00000041834 */
[-C--:B------:R-:W-:Y:S08]  /*2ac0*/  HMMA.16816.F32.BF16 R52, R16, R46.reuse, R64 ;  /* 0x0000002e1034723c */ /* 0x080ff00000041840 */
[----:B------:R-:W-:Y:S08]  /*2ad0*/  HMMA.16816.F32.BF16 R64, R12, R46, R72 ;  /* 0x0000002e0c40723c */ /* 0x000ff00000041848 */
[C---:B------:R-:W-:Y:S08]  /*2ae0*/  HMMA.16816.F32.BF16 R108, R36.reuse, R92, R108 ;  /* 0x0000005c246c723c */ /* 0x040ff0000004186c */
[----:B------:R-:W-:Y:S08]  /*2af0*/  HMMA.16816.F32.BF16 R116, R36, R94, R116 ;  /* 0x0000005e2474723c */ /* 0x000ff00000041874 */
[----:B------:R-:W-:Y:S01]  /*2b00*/  HMMA.16816.F32.BF16 R36, R28, R56, R104 ;  /* 0x000000381c24723c */ /* 0x000fe20000041868 */
[----:B------:R-:W-:-:S04]  /*2b10*/  FMUL.FTZ R0, R80, c[0x0][0x320] ;  /* 0x0000c80050007a20 */ /* 0x000fc80000410000 */
[----:B------:R2:W3:Y:S03]  /*2b20*/  MUFU.TANH R149, R0 ;  /* 0x0000000000957308 */ /* 0x0004e60000002400 */
[----:B------:R-:W-:Y:S01]  /*2b30*/  HMMA.16816.F32.BF16 R68, R24, R60, R68 ;  /* 0x0000003c1844723c */ /* 0x000fe20000041844 */
[----:B--2---:R-:W-:-:S04]  /*2b40*/  FMUL.FTZ R0, R81, c[0x0][0x320] ;  /* 0x0000c80051007a20 */ /* 0x004fc80000410000 */
[----:B------:R2:W4:Y:S03]  /*2b50*/  MUFU.TANH R148, R0 ;  /* 0x0000000000947308 */ /* 0x0005260000002400 */
[----:B------:R-:W-:Y:S08]  /*2b60*/  HMMA.16816.F32.BF16 R88, R4, R50, R64 ;  /* 0x000000320458723c */ /* 0x000ff00000041840 */
[----:B------:R-:W-:Y:S01]  /*2b70*/  HMMA.16816.F32.BF16 R64, R32, R58, R96 ;  /* 0x0000003a2040723c */ /* 0x000fe20000041860 */
[----:B--2---:R-:W-:-:S07]  /*2b80*/  FMUL.FTZ R0, R82, c[0x0][0x320] ;  /* 0x0000c80052007a20 */ /* 0x004fce0000410000 */
[----:B------:R-:W-:Y:S01]  /*2b90*/  HMMA.16816.F32.BF16 R44, R20, R60, R36 ;  /* 0x0000003c142c723c */ /* 0x000fe20000041824 */
[----:B------:R-:W2:Y:S01]  /*2ba0*/  LDSM.16.M88.4 R36, [R208] ;  /* 0x00000000d024783b */ /* 0x000ea20000000200 */
[----:B------:R5:W1:Y:S06]  /*2bb0*/  MUFU.TANH R155, R0 ;  /* 0x00000000009b7308 */ /* 0x000a6c0000002400 */
[----:B------:R-:W-:Y:S01]  /*2bc0*/  HMMA.16816.F32.BF16 R76, R8, R50, R52 ;  /* 0x00000032084c723c */ /* 0x000fe20000041834 */
[----:B------:R-:W2:Y:S01]  /*2bd0*/  LDSM.16.M88.4 R52, [R200+0x1800] ;  /* 0x00180000c834783b */ /* 0x000ea20000000200 */
[----:B-----5:R-:W-:-:S06]  /*2be0*/  FMUL.FTZ R0, R83, c[0x0][0x320] ;  /* 0x0000c80053007a20 */ /* 0x020fcc0000410000 */
[----:B------:R-:W-:Y:S01]  /*2bf0*/  HMMA.16816.F32.BF16 R72, R28, R58, R128 ;  /* 0x0000003a1c48723c */ /* 0x000fe20000041880 */
[----:B------:R5:W1:Y:S02]  /*2c00*/  MUFU.TANH R154, R0 ;  /* 0x00000000009a7308 */ /* 0x000a640000002400 */
[----:B-----5:R-:W-:-:S06]  /*2c10*/  FMUL.FTZ R0, R84, c[0x0][0x320] ;  /* 0x0000c80054007a20 */ /* 0x020fcc0000410000 */
[----:B------:R5:W2:Y:S01]  /*2c20*/  MUFU.TANH R152, R0 ;  /* 0x0000000000987308 */ /* 0x000aa20000002400 */
[----:B-1----:R-:W-:Y:S01]  /*2c30*/  HMMA.16816.F32.BF16 R68, R16, R40, R68 ;  /* 0x000000281044723c */ /* 0x002fe20000041844 */
[----:B-----5:R-:W-:-:S06]  /*2c40*/  FMUL.FTZ R0, R85, c[0x0][0x320] ;  /* 0x0000c80055007a20 */ /* 0x020fcc0000410000 */
[----:B------:R1:W1:Y:S01]  /*2c50*/  MUFU.TANH R150, R0 ;  /* 0x0000000000967308 */ /* 0x0002620000002400 */
[----:B------:R-:W-:Y:S01]  /*2c60*/  HMMA.16816.F32.BF16 R56, R24, R62, R64 ;  /* 0x0000003e1838723c */ /* 0x000fe20000041840 */
[----:B-1----:R-:W-:-:S06]  /*2c70*/  FMUL.FTZ R0, R86, c[0x0][0x320] ;  /* 0x0000c80056007a20 */ /* 0x002fcc0000410000 */
[----:B------:R1:W1:Y:S01]  /*2c80*/  MUFU.TANH R153, R0 ;  /* 0x0000000000997308 */ /* 0x0002620000002400 */
[----:B------:R-:W-:Y:S01]  /*2c90*/  HMMA.16816.F32.BF16 R48, R12, R40, R44 ;  /* 0x000000280c30723c */ /* 0x000fe2000004182c */
[----:B------:R-:W5:Y:S01]  /*2ca0*/  LDSM.16.M88.4 R44, [R211] ;  /* 0x00000000d32c783b */ /* 0x000f620000000200 */
[----:B-1----:R-:W-:-:S05]  /*2cb0*/  FMUL.FTZ R0, R87, c[0x0][0x320] ;  /* 0x0000c80057007a20 */ /* 0x002fca0000410000 */
[----:B------:R1:W1:Y:S01]  /*2cc0*/  MUFU.TANH R151, R0 ;  /* 0x0000000000977308 */ /* 0x0002620000002400 */
[----:B------:R-:W-:Y:S01]  /*2cd0*/  HMMA.16816.F32.BF16 R64, R20, R62, R72 ;  /* 0x0000003e1440723c */ /* 0x000fe20000041848 */
[----:B-1----:R-:W-:-:S06]  /*2ce0*/  FMUL.FTZ R0, R76, c[0x0][0x320] ;  /* 0x0000c8004c007a20 */ /* 0x002fcc0000410000 */
[----:B------:R1:W1:Y:S02]  /*2cf0*/  MUFU.TANH R106, R0 ;  /* 0x00000000006a7308 */ /* 0x0002640000002400 */
[----:B-1----:R-:W-:-:S06]  /*2d00*/  FMUL.FTZ R0, R77, c[0x0][0x320] ;  /* 0x0000c8004d007a20 */ /* 0x002fcc0000410000 */
[----:B------:R1:W1:Y:S01]  /*2d10*/  MUFU.TANH R105, R0 ;  /* 0x0000000000697308 */ /* 0x0002620000002400 */
[----:B------:R-:W-:Y:S01]  /*2d20*/  HMMA.16816.F32.BF16 R60, R16, R42, R56 ;  /* 0x0000002a103c723c */ /* 0x000fe20000041838 */
[----:B------:R-:W3:Y:S01]  /*2d30*/  LDSM.16.M88.4 R56, [R200+0x2800] ;  /* 0x00280000c838783b */ /* 0x000ee20000000200 */
[----:B-1----:R-:W-:-:S05]  /*2d40*/  FMUL.FTZ R0, R78, c[0x0][0x320] ;  /* 0x0000c8004e007a20 */ /* 0x002fca0000410000 */
[----:B------:R1:W1:Y:S01]  /*2d50*/  MUFU.TANH R128, R0 ;  /* 0x0000000000807308 */ /* 0x0002620000002400 */
[----:B--2---:R-:W-:Y:S01]  /*2d60*/  HMMA.16816.F32.BF16 R80, R4, R36, R48 ;  /* 0x000000240450723c */ /* 0x004fe20000041830 */
[----:B-1----:R-:W-:-:S07]  /*2d70*/  FMUL.FTZ R0, R79, c[0x0][0x320] ;  /* 0x0000c8004f007a20 */ /* 0x002fce0000410000 */
[----:B------:R-:W-:Y:S01]  /*2d80*/  HMMA.16816.F32.BF16 R76, R8, R36, R68 ;  /* 0x00000024084c723c */ /* 0x000fe20000041844 */
[----:B------:R1:W2:Y:S07]  /*2d90*/  MUFU.TANH R115, R0 ;  /* 0x0000000000737308 */ /* 0x0002ae0000002400 */
[----:B------:R-:W-:Y:S01]  /*2da0*/  HMMA.16816.F32.BF16 R68, R32, R52, R100 ;  /* 0x000000342044723c */ /* 0x000fe20000041864 */
[----:B-1----:R-:W-:-:S04]  /*2db0*/  FMUL.FTZ R0, R88, c[0x0][0x320] ;  /* 0x0000c80058007a20 */ /* 0x002fc80000410000 */
[----:B------:R1:W1:Y:S03]  /*2dc0*/  MUFU.TANH R113, R0 ;  /* 0x0000000000717308 */ /* 0x0002660000002400 */
[----:B------:R-:W-:Y:S08]  /*2dd0*/  HMMA.16816.F32.BF16 R48, R28, R52, R132 ;  /* 0x000000341c30723c */ /* 0x000ff00000041884 */
[----:B------:R-:W-:Y:S01]  /*2de0*/  HMMA.16816.F32.BF16 R64, R12, R42, R64 ;  /* 0x0000002a0c40723c */ /* 0x000fe20000041840 */
[----:B-1----:R-:W-:-:S04]  /*2df0*/  FMUL.FTZ R0, R89, c[0x0][0x320] ;  /* 0x0000c80059007a20 */ /* 0x002fc80000410000 */
[----:B------:R1:W1:Y:S03]  /*2e00*/  MUFU.TANH R107, R0 ;  /* 0x00000000006b7308 */ /* 0x0002660000002400 */
[----:B-----5:R-:W-:Y:S01]  /*2e10*/  HMMA.16816.F32.BF16 R68, R24, R44, R68 ;  /* 0x0000002c1844723c */ /* 0x020fe20000041844 */
[----:B-1----:R-:W-:-:S04]  /*2e20*/  FMUL.FTZ R0, R90, c[0x0][0x320] ;  /* 0x0000c8005a007a20 */ /* 0x002fc80000410000 */
[----:B------:R1:W1:Y:S03]  /*2e30*/  MUFU.TANH R114, R0 ;  /* 0x0000000000727308 */ /* 0x0002660000002400 */
[----:B------:R-:W-:Y:S01]  /*2e40*/  HMMA.16816.F32.BF16 R72, R8, R38, R60 ;  /* 0x000000260848723c */ /* 0x000fe2000004183c */
[----:B-1----:R-:W-:-:S04]  /*2e50*/  FMUL.FTZ R0, R91, c[0x0][0x320] ;  /* 0x0000c8005b007a20 */ /* 0x002fc80000410000 */
[----:B------:R1:W1:Y:S03]  /*2e60*/  MUFU.TANH R112, R0 ;  /* 0x0000000000707308 */ /* 0x0002660000002400 */
[----:B------:R-:W-:Y:S01]  /*2e70*/  HMMA.16816.F32.BF16 R60, R32, R54, R120 ;  /* 0x00000036203c723c */ /* 0x000fe20000041878 */
[----:B-1----:R-:W-:-:S04]  /*2e80*/  FMUL.FTZ R0, R76, c[0x0][0x320] ;  /* 0x0000c8004c007a20 */ /* 0x002fc80000410000 */
[----:B------:R1:W1:Y:S03]  /*2e90*/  MUFU.TANH R98, R0 ;  /* 0x0000000000627308 */ /* 0x0002660000002400 */
[----:B------:R-:W-:Y:S01]  /*2ea0*/  HMMA.16816.F32.BF16 R40, R20, R44, R48 ;  /* 0x0000002c1428723c */ /* 0x000fe20000041830 */
[----:B------:R-:W5:Y:S01]  /*2eb0*/  LDSM.16.M88.4 R48, [R207] ;  /* 0x00000000cf30783b */ /* 0x000f620000000200 */
[----:B-1----:R-:W-:-:S04]  /*2ec0*/  FMUL.FTZ R0, R77, c[0x0][0x320] ;  /* 0x0000c8004d007a20 */ /* 0x002fc80000410000 */
[----:B------:R1:W1:Y:S02]  /*2ed0*/  MUFU.TANH R97, R0 ;  /* 0x0000000000617308 */ /* 0x0002640000002400 */
[----:B------:R-:W-:Y:S01]  /*2ee0*/  HMMA.16816.F32.BF16 R84, R4, R38, R64 ;  /* 0x000000260454723c */ /* 0x000fe20000041840 */
[----:B------:R-:W2:Y:S01]  /*2ef0*/  LDSM.16.M88.4 R36, [R200+0x1c00] ;  /* 0x001c0000c824783b */ /* 0x000ea20000000200 */
[----:B-1----:R-:W-:-:S04]  /*2f00*/  FMUL.FTZ R0, R78, c[0x0][0x320] ;  /* 0x0000c8004e007a20 */ /* 0x002fc80000410000 */
[----:B------:R1:W1:Y:S02]  /*2f10*/  MUFU.TANH R104, R0 ;  /* 0x0000000000687308 */ /* 0x0002640000002400 */
[----:B---3--:R-:W-:Y:S01]  /*2f20*/  HMMA.16816.F32.BF16 R64, R16, R56, R68 ;  /* 0x000000381040723c */ /* 0x008fe20000041844 */
[----:B-1----:R-:W-:-:S05]  /*2f30*/  FMUL.FTZ R0, R79, c[0x0][0x320] ;  /* 0x0000c8004f007a20 */ /* 0x002fca0000410000 */
[----:B------:R1:W3:Y:S02]  /*2f40*/  MUFU.TANH R103, R0 ;  /* 0x0000000000677308 */ /* 0x0002e40000002400 */
[----:B------:R-:W-:Y:S01]  /*2f50*/  HMMA.16816.F32.BF16 R68, R28, R54, R136 ;  /* 0x000000361c44723c */ /* 0x000fe20000041888 */
[----:B------:R-:W2:Y:S01]  /*2f60*/  LDSM.16.M88.4 R52, [R210] ;  /* 0x00000000d234783b */ /* 0x000ea20000000200 */
[----:B-1----:R-:W-:-:S04]  /*2f70*/  FMUL.FTZ R0, R80, c[0x0][0x320] ;  /* 0x0000c80050007a20 */ /* 0x002fc80000410000 */
[----:B------:R1:W1:Y:S02]  /*2f80*/  MUFU.TANH R101, R0 ;  /* 0x0000000000657308 */ /* 0x0002640000002400 */
[----:B------:R-:W-:Y:S01]  /*2f90*/  HMMA.16816.F32.BF16 R60, R24, R46, R60 ;  /* 0x0000002e183c723c */ /* 0x000fe2000004183c */
[----:B-1----:R-:W-:-:S05]  /*2fa0*/  FMUL.FTZ R0, R81, c[0x0][0x320] ;  /* 0x0000c80051007a20 */ /* 0x002fca0000410000 */
[----:B------:R1:W1:Y:S02]  /*2fb0*/  MUFU.TANH R99, R0 ;  /* 0x0000000000637308 */ /* 0x0002640000002400 */
[----:B------:R-:W-:Y:S01]  /*2fc0*/  HMMA.16816.F32.BF16 R40, R12, R56, R40 ;  /* 0x000000380c28723c */ /* 0x000fe20000041828 */
[----:B-1----:R-:W-:-:S05]  /*2fd0*/  FMUL.FTZ R0, R82, c[0x0][0x320] ;  /* 0x0000c80052007a20 */ /* 0x002fca0000410000 */
[----:B------:R1:W1:Y:S02]  /*2fe0*/  MUFU.TANH R102, R0 ;  /* 0x0000000000667308 */ /* 0x0002640000002400 */
[----:B-1----:R-:W-:-:S06]  /*2ff0*/  FMUL.FTZ R0, R83, c[0x0][0x320] ;  /* 0x0000c80053007a20 */ /* 0x002fcc0000410000 */
[----:B------:R1:W1:Y:S01]  /*3000*/  MUFU.TANH R100, R0 ;  /* 0x0000000000647308 */ /* 0x0002620000002400 */
[----:B-----5:R-:W-:Y:S01]  /*3010*/  HMMA.16816.F32.BF16 R76, R8, R48, R64 ;  /* 0x00000030084c723c */ /* 0x020fe20000041840 */
[----:B-1----:R-:W-:-:S06]  /*3020*/  FMUL.FTZ R0, R72, c[0x0][0x320] ;  /* 0x0000c80048007a20 */ /* 0x002fcc0000410000 */
[----:B------:R1:W1:Y:S01]  /*3030*/  MUFU.TANH R90, R0 ;  /* 0x00000000005a7308 */ /* 0x0002620000002400 */
[----:B------:R-:W-:Y:S01]  /*3040*/  HMMA.16816.F32.BF16 R68, R20, R46, R68 ;  /* 0x0000002e1444723c */ /* 0x000fe20000041844 */
[----:B-1----:R-:W-:-:S06]  /*3050*/  FMUL.FTZ R0, R73, c[0x0][0x320] ;  /* 0x0000c80049007a20 */ /* 0x002fcc0000410000 */
[----:B------:R1:W1:Y:S01]  /*3060*/  MUFU.TANH R89, R0 ;  /* 0x0000000000597308 */ /* 0x0002620000002400 */
[----:B--2---:R-:W-:Y:S08]  /*3070*/  HMMA.16816.F32.BF16 R64, R32, R36, R108 ;  /* 0x000000242040723c */ /* 0x004ff0000004186c */
[----:B------:R-:W-:Y:S01]  /*3080*/  HMMA.16816.F32.BF16 R44, R16, R58, R60 ;  /* 0x0000003a102c723c */ /* 0x000fe2000004183c */
[----:B-1----:R-:W-:-:S07]  /*3090*/  FMUL.FTZ R0, R74, c[0x0][0x320] ;  /* 0x0000c8004a007a20 */ /* 0x002fce0000410000 */
[----:B------:R-:W-:Y:S01]  /*30a0*/  HMMA.16816.F32.BF16 R60, R32, R38, R116 ;  /* 0x00000026203c723c */ /* 0x000fe20000041874 */
[----:B------:R-:W-:Y:S01]  /*30b0*/  LDSM.16.M88.4 R32, [R206] ;  /* 0x00000000ce20783b */ /* 0x000fe20000000200 */
[----:B------:R1:W2:Y:S06]  /*30c0*/  MUFU.TANH R96, R0 ;  /* 0x0000000000607308 */ /* 0x0002ac0000002400 */
[----:B------:R-:W-:Y:S01]  /*30d0*/  HMMA.16816.F32.BF16 R80, R4, R48, R40 ;  /* 0x000000300450723c */ /* 0x000fe20000041828 */
[----:B------:R-:W5:Y:S01]  /*30e0*/  LDSM.16.M88.4 R40, [R200+0x2c00] ;  /* 0x002c0000c828783b */ /* 0x000f620000000200 */
[----:B------:R-:W-:Y:S01]  /*30f0*/  ISETP.GE.AND P0, PT, R183, 0x2, PT ;  /* 0x00000002b700780c */ /* 0x000fe20003f06270 */
[----:B------:R-:W-:-:S04]  /*3100*/  DEPBAR.LE SB0, 0x0 ;  /* 0x000080000000791a */ /* 0x000fc80000000000 */
[----:B-1----:R-:W-:Y:S02]  /*3110*/  FMUL.FTZ R0, R75, c[0x0][0x320] ;  /* 0x0000c8004b007a20 */ /* 0x002fe40000410000 */
[C---:B------:R-:W-:Y:S08]  /*3120*/  HMMA.16816.F32.BF16 R72, R28.reuse, R36, R140 ;  /* 0x000000241c48723c */ /* 0x040ff0000004188c */
[----:B------:R-:W-:Y:S01]  /*3130*/  HMMA.16816.F32.BF16 R28, R28, R38, R144 ;  /* 0x000000261c1c723c */ /* 0x000fe20000041890 */
[----:B------:R1:W1:Y:S02]  /*3140*/  MUFU.TANH R95, R0 ;  /* 0x00000000005f7308 */ /* 0x0002640000002400 */
[----:B-1----:R-:W-:-:S06]  /*3150*/  FMUL.FTZ R0, R84, c[0x0][0x320] ;  /* 0x0000c80054007a20 */ /* 0x002fcc0000410000 */
[----:B------:R1:W1:Y:S01]  /*3160*/  MUFU.TANH R94, R0 ;  /* 0x00000000005e7308 */ /* 0x0002620000002400 */
[----:B------:R-:W-:Y:S01]  /*3170*/  HMMA.16816.F32.BF16 R68, R12, R58, R68 ;  /* 0x0000003a0c44723c */ /* 0x000fe20000041844 */
[----:B-1----:R-:W-:-:S06]  /*3180*/  FMUL.FTZ R0, R85, c[0x0][0x320] ;  /* 0x0000c80055007a20 */ /* 0x002fcc0000410000 */
[----:B------:R1:W1:Y:S01]  /*3190*/  MUFU.TANH R91, R0 ;  /* 0x00000000005b7308 */ /* 0x0002620000002400 */
[-C--:B------:R-:W-:Y:S08]  /*31a0*/  HMMA.16816.F32.BF16 R56, R24, R52.reuse, R64 ;  /* 0x000000341838723c */ /* 0x080ff00000041840 */
[----:B------:R-:W-:Y:S01]  /*31b0*/  HMMA.16816.F32.BF16 R64, R20, R52, R72 ;  /* 0x000000341440723c */ /* 0x000fe20000041848 */
[----:B-1----:R-:W-:-:S07]  /*31c0*/  FMUL.FTZ R0, R86, c[0x0][0x320] ;  /* 0x0000c80056007a20 */ /* 0x002fce0000410000 */
[-C--:B------:R-:W-:Y:S01]  /*31d0*/  HMMA.16816.F32.BF16 R24, R24, R54.reuse, R60 ;  /* 0x000000361818723c */ /* 0x080fe2000004183c */
[----:B------:R1:W1:Y:S07]  /*31e0*/  MUFU.TANH R93, R0 ;  /* 0x00000000005d7308 */ /* 0x00026e0000002400 */
[----:B------:R-:W-:Y:S01]  /*31f0*/  HMMA.16816.F32.BF16 R52, R20, R54, R28 ;  /* 0x000000361434723c */ /* 0x000fe2000004181c */
[----:B-1----:R-:W-:-:S04]  /*3200*/  FMUL.FTZ R0, R87, c[0x0][0x320] ;  /* 0x0000c80057007a20 */ /* 0x002fc80000410000 */
[----:B------:R1:W1:Y:S02]  /*3210*/  MUFU.TANH R92, R0 ;  /* 0x00000000005c7308 */ /* 0x0002640000002400 */
[----:B-1----:R-:W-:-:S06]  /*3220*/  FMUL.FTZ R0, R76, c[0x0][0x320] ;  /* 0x0000c8004c007a20 */ /* 0x002fcc0000410000 */
[----:B------:R1:W1:Y:S01]  /*3230*/  MUFU.TANH R85, R0 ;  /* 0x0000000000557308 */ /* 0x0002620000002400 */
[----:B-----5:R-:W-:Y:S01]  /*3240*/  HMMA.16816.F32.BF16 R36, R12, R40, R64 ;  /* 0x000000280c24723c */ /* 0x020fe20000041840 */
[----:B-1----:R-:W-:-:S06]  /*3250*/  FMUL.FTZ R0, R77, c[0x0][0x320] ;  /* 0x0000c8004d007a20 */ /* 0x002fcc0000410000 */
[----:B------:R1:W1:Y:S03]  /*3260*/  MUFU.TANH R84, R0 ;  /* 0x0000000000547308 */ /* 0x0002660000002400 */
[----:B------:R-:W-:Y:S01]  /*3270*/  HMMA.16816.F32.BF16 R12, R12, R42, R52 ;  /* 0x0000002a0c0c723c */ /* 0x000fe20000041834 */
[----:B-1----:R-:W-:-:S04]  /*3280*/  FMUL.FTZ R0, R78, c[0x0][0x320] ;  /* 0x0000c8004e007a20 */ /* 0x002fc80000410000 */
[----:B------:R1:W1:Y:S02]  /*3290*/  MUFU.TANH R88, R0 ;  /* 0x0000000000587308 */ /* 0x0002640000002400 */
[----:B-1----:R-:W-:Y:S02]  /*32a0*/  FMUL.FTZ R0, R79, c[0x0][0x320] ;  /* 0x0000c8004f007a20 */ /* 0x002fe40000410000 */
[----:B------:R-:W-:Y:S08]  /*32b0*/  HMMA.16816.F32.BF16 R76, R8, R50, R44 ;  /* 0x00000032084c723c */ /* 0x000ff0000004182c */
[C---:B------:R-:W-:Y:S08]  /*32c0*/  HMMA.16816.F32.BF16 R44, R16.reuse, R40, R56 ;  /* 0x00000028102c723c */ /* 0x040ff00000041838 */
[----:B------:R-:W-:Y:S01]  /*32d0*/  HMMA.16816.F32.BF16 R16, R16, R42, R24 ;  /* 0x0000002a1010723c */ /* 0x000fe20000041818 */
[----:B------:R1:W1:Y:S07]  /*32e0*/  MUFU.TANH R87, R0 ;  /* 0x0000000000577308 */ /* 0x00026e0000002400 */
[----:B------:R-:W-:Y:S08]  /*32f0*/  HMMA.16816.F32.BF16 R68, R4, R50, R68 ;  /* 0x000000320444723c */ /* 0x000ff00000041844 */
[----:B------:R-:W-:Y:S01]  /*3300*/  HMMA.16816.F32.BF16 R44, R8, R32, R44 ;  /* 0x00000020082c723c */ /* 0x000fe2000004182c */
[----:B-1----:R-:W-:-:S07]  /*3310*/  FMUL.FTZ R0, R80, c[0x0][0x320] ;  /* 0x0000c80050007a20 */ /* 0x002fce0000410000 */
[----:B------:R-:W-:Y:S08]  /*3320*/  HMMA.16816.F32.BF16 R20, R4, R32, R36 ;  /* 0x000000200414723c */ /* 0x000ff00000041824 */
[-C--:B------:R-:W-:Y:S08]  /*3330*/  HMMA.16816.F32.BF16 R8, R8, R34.reuse, R16 ;  /* 0x000000220808723c */ /* 0x080ff00000041810 */
[----:B------:R-:W-:Y:S01]  /*3340*/  HMMA.16816.F32.BF16 R4, R4, R34, R12 ;  /* 0x000000220404723c */ /* 0x000fe2000004180c */
[----:B------:R1:W1:Y:S01]  /*3350*/  MUFU.TANH R86, R0 ;  /* 0x0000000000567308 */ /* 0x0002620000002400 */
[----:B------:R-:W-:-:S02]  /*3360*/  FMUL.FTZ R77, R77, c[0x0][0x320] ;  /* 0x0000c8004d4d7a20 */ /* 0x000fc40000410000 */
[----:B------:R-:W-:Y:S02]  /*3370*/  FMUL.FTZ R78, R78, c[0x0][0x320] ;  /* 0x0000c8004e4e7a20 */ /* 0x000fe40000410000 */
[----:B-1----:R-:W-:-:S04]  /*3380*/  FMUL.FTZ R0, R81, c[0x0][0x320] ;  /* 0x0000c80051007a20 */ /* 0x002fc80000410000 */
[----:B------:R1:W1:Y:S01]  /*3390*/  MUFU.TANH R80, R0 ;  /* 0x0000000000507308 */ /* 0x0002620000002400 */
[----:B------:R-:W-:Y:S02]  /*33a0*/  FMUL.FTZ R79, R79, c[0x0][0x320] ;  /* 0x0000c8004f4f7a20 */ /* 0x000fe40000410000 */
[----:B------:R-:W-:Y:S02]  /*33b0*/  FMUL.FTZ R68, R68, c[0x0][0x320] ;  /* 0x0000c80044447a20 */ /* 0x000fe40000410000 */
[----:B------:R-:W-:Y:S02]  /*33c0*/  FMUL.FTZ R69, R69, c[0x0][0x320] ;  /* 0x0000c80045457a20 */ /* 0x000fe40000410000 */
[----:B------:R-:W-:Y:S02]  /*33d0*/  FMUL.FTZ R70, R70, c[0x0][0x320] ;  /* 0x0000c80046467a20 */ /* 0x000fe40000410000 */
[----:B-1----:R-:W-:-:S04]  /*33e0*/  FMUL.FTZ R0, R82, c[0x0][0x320] ;  /* 0x0000c80052007a20 */ /* 0x002fc80000410000 */
[----:B------:R1:W1:Y:S01]  /*33f0*/  MUFU.TANH R72, R0 ;  /* 0x0000000000487308 */ /* 0x0002620000002400 */
[----:B------:R-:W-:Y:S02]  /*3400*/  FMUL.FTZ R71, R71, c[0x0][0x320] ;  /* 0x0000c80047477a20 */ /* 0x000fe40000410000 */
[----:B------:R-:W-:Y:S02]  /*3410*/  FMUL.FTZ R44, R44, c[0x0][0x320] ;  /* 0x0000c8002c2c7a20 */ /* 0x000fe40000410000 */
[----:B------:R-:W-:Y:S02]  /*3420*/  FMUL.FTZ R45, R45, c[0x0][0x320] ;  /* 0x0000c8002d2d7a20 */ /* 0x000fe40000410000 */
[----:B------:R-:W-:Y:S02]  /*3430*/  FMUL.FTZ R46, R46, c[0x0][0x320] ;  /* 0x0000c8002e2e7a20 */ /* 0x000fe40000410000 */
[----:B------:R-:W-:Y:S02]  /*3440*/  FMUL.FTZ R47, R47, c[0x0][0x320] ;  /* 0x0000c8002f2f7a20 */ /* 0x000fe40000410000 */
[----:B------:R-:W-:-:S02]  /*3450*/  FMUL.FTZ R20, R20, c[0x0][0x320] ;  /* 0x0000c80014147a20 */ /* 0x000fc40000410000 */
[----:B-1----:R-:W-:Y:S02]  /*3460*/  FMUL.FTZ R0, R83, c[0x0][0x320] ;  /* 0x0000c80053007a20 */ /* 0x002fe40000410000 */
[----:B------:R-:W-:Y:S02]  /*3470*/  FMUL.FTZ R21, R21, c[0x0][0x320] ;  /* 0x0000c80015157a20 */ /* 0x000fe40000410000 */
[----:B------:R1:W1:Y:S01]  /*3480*/  MUFU.TANH R50, R0 ;  /* 0x0000000000327308 */ /* 0x0002620000002400 */
[----:B------:R-:W-:Y:S02]  /*3490*/  FMUL.FTZ R22, R22, c[0x0][0x320] ;  /* 0x0000c80016167a20 */ /* 0x000fe40000410000 */
[----:B------:R-:W-:Y:S02]  /*34a0*/  FMUL.FTZ R23, R23, c[0x0][0x320] ;  /* 0x0000c80017177a20 */ /* 0x000fe40000410000 */
[----:B------:R-:W-:Y:S02]  /*34b0*/  FMUL.FTZ R8, R8, c[0x0][0x320] ;  /* 0x0000c80008087a20 */ /* 0x000fe40000410000 */
[----:B------:R-:W-:-:S02]  /*34c0*/  FMUL.FTZ R9, R9, c[0x0][0x320] ;  /* 0x0000c80009097a20 */ /* 0x000fc40000410000 */
[----:B------:R-:W-:Y:S02]  /*34d0*/  FMUL.FTZ R10, R10, c[0x0][0x320] ;  /* 0x0000c8000a0a7a20 */ /* 0x000fe40000410000 */
[----:B------:R-:W-:Y:S02]  /*34e0*/  FMUL.FTZ R11, R11, c[0x0][0x320] ;  /* 0x0000c8000b0b7a20 */ /* 0x000fe40000410000 */
[----:B------:R-:W-:Y:S02]  /*34f0*/  FMUL.FTZ R4, R4, c[0x0][0x320] ;  /* 0x0000c80004047a20 */ /* 0x000fe40000410000 */
[----:B------:R-:W-:Y:S02]  /*3500*/  FMUL.FTZ R5, R5, c[0x0][0x320] ;  /* 0x0000c80005057a20 */ /* 0x000fe40000410000 */
[----:B-1----:R-:W-:Y:S02]  /*3510*/  FMUL.FTZ R0, R76, c[0x0][0x320] ;  /* 0x0000c8004c007a20 */ /* 0x002fe40000410000 */
[----:B------:R-:W-:-:S02]  /*3520*/  FMUL.FTZ R6, R6, c[0x0][0x320] ;  /* 0x0000c80006067a20 */ /* 0x000fc40000410000 */
[----:B------:R-:W-:Y:S01]  /*3530*/  FMUL.FTZ R7, R7, c[0x0][0x320] ;  /* 0x0000c80007077a20 */ /* 0x000fe20000410000 */
[----:B------:R1:W1:Y:S08]  /*3540*/  MUFU.TANH R40, R46 ;  /* 0x0000002e00287308 */ /* 0x0002700000002400 */
[----:B------:R1:W1:Y:S08]  /*3550*/  MUFU.TANH R49, R0 ;  /* 0x0000000000317308 */ /* 0x0002700000002400 */
[----:B------:R-:W1:Y:S08]  /*3560*/  MUFU.TANH R77, R77 ;  /* 0x0000004d004d7308 */ /* 0x000e700000002400 */
        /* <DEDUP_REMOVED lines=9> */
[----:B------:R1:W1:Y:S08]  /*3600*/  MUFU.TANH R38, R20 ;  /* 0x0000001400267308 */ /* 0x0002700000002400 */
        /* <DEDUP_REMOVED lines=10> */
[----:B------:R1:W1:Y:S01]  /*36b0*/  MUFU.TANH R48, R7 ;  /* 0x0000000700307308 */ /* 0x0002620000002400 */
[----:B------:R-:W-:Y:S01]  /*36c0*/  BSSY B0, `(.L_x_607) ;  /* 0x000004c000007945 */ /* 0x000fe20003800000 */
[----:B------:R-:W-:Y:S01]  /*36d0*/  BAR.SYNC.DEFER_BLOCKING 0x0 ;  /* 0x0000000000007b1d */ /* 0x000fe20000010000 */
[----:B------:R-:W-:-:S05]  /*36e0*/  ISETP.GT.AND P3, PT, R163, 0x3f, PT ;  /* 0x0000003fa300780c */ /* 0x000fca0003f64270 */
[----:B------:R-:W-:Y:S05]  /*36f0*/  @!P0 BRA `(.L_x_608) ;  /* 0x0000048000008947 */ /* 0x000fea0003800000 */
[----:B--234-:R-:W-:Y:S01]  /*3700*/  IMAD R2, R183, 0x40, R166 ;  /* 0x00000040b7027824 */ /* 0x01cfe200078e02a6 */
[----:B------:R-:W-:-:S04]  /*3710*/  MOV R228, RZ ;  /* 0x000000ff00e47202 */ /* 0x000fc80000000f00 */
[----:B------:R-:W-:-:S05]  /*3720*/  IADD3 R2, R2, -0x80, R163 ;  /* 0xffffff8002027810 */ /* 0x000fca0007ffe0a3 */
[----:B------:R-:W-:-:S04]  /*3730*/  @P4 IMAD.HI.U32 R3, R2, c[0x0][0x2bc], RZ ;  /* 0x0000af0002034a27 */ /* 0x000fc800078e00ff */
[----:B-1----:R-:W-:Y:S01]  /*3740*/  IMAD.MOV.U32 R0, RZ, RZ, R2 ;  /* 0x000000ffff007224 */ /* 0x002fe200078e0002 */
[----:B------:R-:W-:-:S04]  /*3750*/  @P4 SHF.R.U32.HI R0, RZ, c[0x0][0x2c0], R3 ;  /* 0x0000b000ff004a19 */ /* 0x000fc80000011603 */
[----:B------:R-:W-:-:S04]  /*3760*/  @!P3 IADD3 R3, P0, R0, R164, RZ ;  /* 0x000000a40003b210 */ /* 0x000fc80007f1e0ff */
[----:B------:R-:W-:Y:S02]  /*3770*/  @!P3 LEA.HI.X.SX32 R5, R0, R162, 0x1, P0 ;  /* 0x000000a20005b211 */ /* 0x000fe400000f0eff */
[----:B------:R-:W-:-:S04]  /*3780*/  @!P3 LEA R4, P0, R3, c[0x0][0x2a0], 0x2 ;  /* 0x0000a8000304ba11 */ /* 0x000fc800078010ff */
[----:B------:R-:W-:-:S05]  /*3790*/  @!P3 LEA.HI.X R5, R3, c[0x0][0x2a4], R5, 0x2, P0 ;  /* 0x0000a9000305ba11 */ /* 0x000fca00000f1405 */
[----:B------:R-:W2:Y:S01]  /*37a0*/  @!P3 LDG.E R228, [R4.64] ;  /* 0x0000000604e4b981 */ /* 0x000ea2000c1e1900 */
[----:B------:R-:W-:-:S04]  /*37b0*/  IMAD.MOV R0, RZ, RZ, -R0 ;  /* 0x000000ffff007224 */ /* 0x000fc800078e0a00 */
[----:B------:R-:W-:-:S04]  /*37c0*/  IMAD R230, R0, c[0x0][0x2b8], R2 ;  /* 0x0000ae0000e67a24 */ /* 0x000fc800078e0202 */
[----:B------:R-:W-:Y:S01]  /*37d0*/  IMAD.WIDE.U32 R2, R230, c[0x0][0x1e0], RZ ;  /* 0x00007800e6027a25 */ /* 0x000fe200078e00ff */
[----:B------:R-:W-:-:S05]  /*37e0*/  SHF.R.S32.HI R0, RZ, 0x1f, R230 ;  /* 0x0000001fff007819 */ /* 0x000fca00000114e6 */
[----:B------:R-:W-:-:S04]  /*37f0*/  IMAD R0, R0, c[0x0][0x1e0], RZ ;  /* 0x0000780000007a24 */ /* 0x000fc800078e02ff */
[----:B------:R-:W-:-:S05]  /*3800*/  IMAD R0, R230, c[0x0][0x1e4], R0 ;  /* 0x00007900e6007a24 */ /* 0x000fca00078e0200 */
[----:B------:R-:W-:Y:S02]  /*3810*/  IADD3 R3, R3, R0, RZ ;  /* 0x0000000003037210 */ /* 0x000fe40007ffe0ff */
[----:B--2---:R-:W-:-:S03]  /*3820*/  SHF.R.S32.HI R10, RZ, 0x1f, R228 ;  /* 0x0000001fff0a7819 */ /* 0x004fc600000114e4 */
[----:B------:R-:W-:-:S04]  /*3830*/  IMAD.WIDE.U32 R2, R228, c[0x0][0x1f0], R2 ;  /* 0x00007c00e4027a25 */ /* 0x000fc800078e0002 */
[----:B------:R-:W-:Y:S01]  /*3840*/  IMAD R10, R10, c[0x0][0x1f0], RZ ;  /* 0x00007c000a0a7a24 */ /* 0x000fe200078e02ff */
[----:B------:R-:W-:-:S03]  /*3850*/  IADD3 R0, P1, R160, R2, RZ ;  /* 0x00000002a0007210 */ /* 0x000fc60007f3e0ff */
[----:B------:R-:W-:Y:S01]  /*3860*/  IMAD R10, R228, c[0x0][0x1f4], R10 ;  /* 0x00007d00e40a7a24 */ /* 0x000fe200078e020a */
[----:B------:R-:W-:-:S04]  /*3870*/  LEA R13, P0, R0, c[0x0][0x1c8], 0x1 ;  /* 0x00007200000d7a11 */ /* 0x000fc800078008ff */
[----:B------:R-:W-:-:S04]  /*3880*/  IADD3.X R10, R159, R3, R10, P1, !PT ;  /* 0x000000039f0a7210 */ /* 0x000fc80000ffe40a */
[----:B------:R-:W-:Y:S01]  /*3890*/  LEA.HI.X R10, R0, c[0x0][0x1cc], R10, 0x1, P0 ;  /* 0x00007300000a7a11 */ /* 0x000fe200000f0c0a */
[----:B------:R-:W-:Y:S05]  /*38a0*/  BRA.DIV ~URZ, `(.L_x_609) ;  /* 0x0000e4527f007947 */ /* 0x000fea000b800000 */
[----:B------:R1:W2:Y:S02]  /*38b0*/  SHFL.IDX PT, R5, R10, RZ, 0x1c1f ;  /* 0x001c1fff0a057589 */ /* 0x0002a400000e0000 */
.L_x_671:
[----:B------:R-:W-:Y:S05]  /*38c0*/  BRA.DIV ~URZ, `(.L_x_610) ;  /* 0x0000e4a27f007947 */ /* 0x000fea000b800000 */
[----:B------:R-:W3:Y:S01]  /*38d0*/  SHFL.IDX PT, R0, R13, RZ, 0x1c1f ;  /* 0x001c1fff0d007589 */ /* 0x000ee200000e0000 */
[C---:B------:R-:W-:Y:S02]  /*38e0*/  IADD3 R2, R217.reuse, 0x20, RZ ;  /* 0x00000020d9027810 */ /* 0x040fe40007ffe0ff */
[C---:B------:R-:W-:Y:S02]  /*38f0*/  IADD3 R4, R217.reuse, 0x40, RZ ;  /* 0x00000040d9047810 */ /* 0x040fe40007ffe0ff */
[----:B------:R-:W-:Y:S02]  /*3900*/  ISETP.GE.AND P1, PT, R2, c[0x0][0x1d4], PT ;  /* 0x0000750002007a0c */ /* 0x000fe40003f26270 */
[----:B------:R-:W-:Y:S02]  /*3910*/  ISETP.GE.AND P2, PT, R217, c[0x0][0x1d4], PT ;  /* 0x00007500d9007a0c */ /* 0x000fe40003f46270 */
[----:B------:R-:W-:-:S02]  /*3920*/  SEL R11, RZ, 0x10, P1 ;  /* 0x00000010ff0b7807 */ /* 0x000fc40000800000 */
[----:B------:R-:W-:Y:S02]  /*3930*/  SEL R12, RZ, 0x10, P2 ;  /* 0x00000010ff0c7807 */ /* 0x000fe40001000000 */
[C---:B---3--:R-:W-:Y:S02]  /*3940*/  IADD3 R6, P0, R0.reuse, R156, RZ ;  /* 0x0000009c00067210 */ /* 0x048fe40007f1e0ff */
[----:B------:R-:W-:-:S03]  /*3950*/  IADD3 R2, P6, R0, R157, RZ ;  /* 0x0000009d00027210 */ /* 0x000fc60007fde0ff */
[C---:B--2---:R-:W-:Y:S01]  /*3960*/  IMAD.X R7, R5.reuse, 0x1, R124, P0 ;  /* 0x0000000105077824 */ /* 0x044fe200000e067c */
[----:B------:R-:W-:Y:S01]  /*3970*/  ISETP.GE.AND P0, PT, R4, c[0x0][0x1d4], PT ;  /* 0x0000750004007a0c */ /* 0x000fe20003f06270 */
[C---:B------:R-:W-:Y:S01]  /*3980*/  IMAD.X R3, R5.reuse, 0x1, R126, P6 ;  /* 0x0000000105037824 */ /* 0x040fe200030e067e */
[----:B------:R-:W-:Y:S02]  /*3990*/  IADD3 R8, P6, R0, R158, RZ ;  /* 0x0000009e00087210 */ /* 0x000fe40007fde0ff */
[----:B------:R-:W-:Y:S01]  /*39a0*/  @!PT LDS RZ, [RZ] ;  /* 0x00000000fffff984 */ /* 0x000fe20000000800 */
[----:B------:R-:W-:Y:S01]  /*39b0*/  @!PT LDS RZ, [RZ] ;  /* 0x00000000fffff984 */ /* 0x000fe20000000800 */
[----:B------:R2:W-:Y:S03]  /*39c0*/  LDGSTS.E.BYPASS.LTC128B.128 [R218+0x3100], [R6.64], !P2 ;  /* 0x0310000006da7fae */ /* 0x0005e6000d101d46 */
[----:B------:R-:W-:Y:S01]  /*39d0*/  IMAD.X R9, R5, 0x1, R125, P6 ;  /* 0x0000000105097824 */ /* 0x000fe200030e067d */
[----:B------:R2:W-:Y:S04]  /*39e0*/  LDGSTS.E.BYPASS.LTC128B.128 [R218+0x4100], [R2.64], !P1 ;  /* 0x0410000002da7fae */ /* 0x0005e8000c901d46 */
[----:B------:R-:W3:Y:S04]  /*39f0*/  SHFL.IDX PT, R0, R13, 0x1, 0x1c1f ;  /* 0x003c1f000d007f89 */ /* 0x000ee800000e0000 */
[----:B------:R2:W-:Y:S04]  /*3a00*/  LDGSTS.E.BYPASS.LTC128B.128 [R218+0x5100], [R8.64], !P0 ;  /* 0x0510000008da7fae */ /* 0x0005e8000c101d46 */
[----:B------:R4:W1:Y:S02]  /*3a10*/  SHFL.IDX PT, R5, R10, 0x1, 0x1c1f ;  /* 0x003c1f000a057f89 */ /* 0x00086400000e0000 */
[----:B-1--4-:R-:W-:-:S02]  /*3a20*/  SEL R10, RZ, 0x10, P0 ;  /* 0x00000010ff0a7807 */ /* 0x012fc40000000000 */
.L_x_672:
[----:B--23--:R-:W-:Y:S02]  /*3a30*/  IADD3 R8, -R12, 0x10, RZ ;  /* 0x000000100c087810 */ /* 0x00cfe40007ffe1ff */
[----:B------:R-:W-:-:S02]  /*3a40*/  IADD3 R2, -R11, 0x10, RZ ;  /* 0x000000100b027810 */ /* 0x000fc40007ffe1ff */
[----:B------:R-:W-:Y:S02]  /*3a50*/  LOP3.LUT R8, R8, 0xf, RZ, 0xc0, !PT ;  /* 0x0000000f08087812 */ /* 0x000fe400078ec0ff */
[----:B------:R-:W-:Y:S02]  /*3a60*/  IADD3 R3, -R10, 0x10, RZ ;  /* 0x000000100a037810 */ /* 0x000fe40007ffe1ff */
[----:B------:R-:W-:Y:S02]  /*3a70*/  LOP3.LUT R6, R2, 0xf, RZ, 0xc0, !PT ;  /* 0x0000000f02067812 */ /* 0x000fe400078ec0ff */
[-C--:B------:R-:W-:Y:S02]  /*3a80*/  IADD3 R8, P1, P0, R8, R0.reuse, R156 ;  /* 0x0000000008087210 */ /* 0x080fe4000783e09c */
[----:B------:R-:W-:Y:S02]  /*3a90*/  LOP3.LUT R2, R3, 0xf, RZ, 0xc0, !PT ;  /* 0x0000000f03027812 */ /* 0x000fe400078ec0ff */
[----:B------:R-:W-:-:S02]  /*3aa0*/  IADD3 R6, P6, P2, R6, R0, R157 ;  /* 0x0000000006067210 */ /* 0x000fc40007ade09d */
[-C--:B------:R-:W-:Y:S02]  /*3ab0*/  IADD3.X R9, RZ, R5.reuse, R124, P1, P0 ;  /* 0x00000005ff097210 */ /* 0x080fe40000fe047c */
[----:B------:R-:W-:Y:S02]  /*3ac0*/  IADD3 R2, P1, P0, R2, R0, R158 ;  /* 0x0000000002027210 */ /* 0x000fe4000783e09e */
[-C--:B------:R-:W-:Y:S02]  /*3ad0*/  IADD3.X R7, RZ, R5.reuse, R126, P6, P2 ;  /* 0x00000005ff077210 */ /* 0x080fe400037e447e */
[----:B------:R-:W-:Y:S02]  /*3ae0*/  ISETP.NE.U32.AND P6, PT, R12, RZ, PT ;  /* 0x000000ff0c00720c */ /* 0x000fe40003fc5070 */
[----:B------:R-:W-:Y:S02]  /*3af0*/  ISETP.NE.U32.AND P2, PT, R11, RZ, PT ;  /* 0x000000ff0b00720c */ /* 0x000fe40003f45070 */
[----:B------:R-:W-:-:S02]  /*3b00*/  IADD3.X R3, RZ, R5, R125, P1, P0 ;  /* 0x00000005ff037210 */ /* 0x000fc40000fe047d */
[----:B------:R-:W-:-:S07]  /*3b10*/  ISETP.NE.U32.AND P0, PT, R10, RZ, PT ;  /* 0x000000ff0a00720c */ /* 0x000fce0003f05070 */
[----:B------:R-:W-:Y:S01]  /*3b20*/  @!PT LDS RZ, [RZ] ;  /* 0x00000000fffff984 */ /* 0x000fe20000000800 */
[----:B------:R-:W-:Y:S01]  /*3b30*/  @!PT LDS RZ, [RZ] ;  /* 0x00000000fffff984 */ /* 0x000fe20000000800 */
[----:B------:R-:W-:Y:S01]  /*3b40*/  @!PT LDS RZ, [RZ] ;  /* 0x00000000fffff984 */ /* 0x000fe20000000800 */
[----:B------:R1:W-:Y:S04]  /*3b50*/  LDGSTS.E.BYPASS.LTC128B.128.ZFILL [R218+0x3900], [R8.64], P6 ;  /* 0x0390000008da7fae */ /* 0x0003e8000b141d46 */
[----:B------:R1:W-:Y:S04]  /*3b60*/  LDGSTS.E.BYPASS.LTC128B.128.ZFILL [R218+0x4900], [R6.64], P2 ;  /* 0x0490000006da7fae */ /* 0x0003e80009141d46 */
[----:B------:R1:W-:Y:S02]  /*3b70*/  LDGSTS.E.BYPASS.LTC128B.128.ZFILL [R218+0x5900], [R2.64], P0 ;  /* 0x0590000002da7fae */ /* 0x0003e40008141d46 */
.L_x_608:
[----:B--234-:R-:W-:Y:S05]  /*3b80*/  BSYNC B0 ;  /* 0x0000000000007941 */ /* 0x01cfea0003800000 */
.L_x_607:
[----:B-1----:R-:W2:Y:S04]  /*3b90*/  LDL R3, [R1+0x58] ;  /* 0x0000580001037983 */ /* 0x002ea80000100800 */
[----:B------:R-:W2:Y:S04]  /*3ba0*/  LDL R2, [R1+0x68] ;  /* 0x0000680001027983 */ /* 0x000ea80000100800 */
[----:B------:R-:W3:Y:S01]  /*3bb0*/  LDL R6, [R1+0x64] ;  /* 0x0000640001067983 */ /* 0x000ee20000100800 */
[----:B------:R-:W-:-:S03]  /*3bc0*/  MOV R0, 0xffffffc0 ;  /* 0xffffffc000007802 */ /* 0x000fc60000000f00 */
[----:B------:R-:W0:Y:S02]  /*3bd0*/  LDGDEPBAR ;  /* 0x00000000000079af */ /* 0x000e240000000000 */
[----:B------:R-:W-:Y:S01]  /*3be0*/  IMAD R0, R183, R0, 0x41 ;  /* 0x00000041b7007424 */ /* 0x000fe200078e0200 */
[----:B--2---:R-:W-:Y:S02]  /*3bf0*/  IADD3 R4, R2, R3, RZ ;  /* 0x0000000302047210 */ /* 0x004fe40007ffe0ff */
[----:B------:R-:W-:Y:S02]  /*3c00*/  MOV R3, c[0x0][0x2ac] ;  /* 0x0000ab0000037a02 */ /* 0x000fe40000000f00 */
[----:B---3--:R-:W-:Y:S01]  /*3c10*/  IADD3 R5, -R6, R127, RZ ;  /* 0x0000007f06057210 */ /* 0x008fe20007ffe1ff */
[----:B------:R-:W-:-:S04]  /*3c20*/  @P5 IMAD.HI.U32 R2, R4, c[0x0][0x2c8], RZ ;  /* 0x0000b20004025a27 */ /* 0x000fc800078e00ff */
[----:B------:R-:W-:Y:S01]  /*3c30*/  IMAD R0, R3, c[0x0][0x1d0], R0 ;  /* 0x0000740003007a24 */ /* 0x000fe200078e0200 */
[----:B------:R-:W-:-:S04]  /*3c40*/  @P5 SHF.R.U32.HI R4, RZ, c[0x0][0x2cc], R2 ;  /* 0x0000b300ff045a19 */ /* 0x000fc80000011602 */
[----:B------:R-:W-:Y:S01]  /*3c50*/  IADD3 R0, R0, -c[0x0][0x168], -R6 ;  /* 0x80005a0000007a10 */ /* 0x000fe20007ffe806 */
[----:B------:R-:W-:Y:S05]  /*3c60*/  BRA.DIV ~URZ, `(.L_x_611) ;  /* 0x0000e3627f007947 */ /* 0x000fea000b800000 */
[----:B------:R1:W2:Y:S02]  /*3c70*/  SHFL.IDX PT, R2, R4, RZ, 0x1c1f ;  /* 0x001c1fff04027589 */ /* 0x0002a400000e0000 */
.L_x_673:
[----:B--2---:R-:W-:-:S05]  /*3c80*/  IMAD.IADD R2, R0, 0x1, R2 ;  /* 0x0000000100027824 */ /* 0x004fca00078e0202 */
[----:B------:R-:W-:-:S04]  /*3c90*/  IMNMX R2, R5, R2, PT ;  /* 0x0000000205027217 */ /* 0x000fc80003800200 */
[C---:B------:R-:W-:Y:S02]  /*3ca0*/  ISETP.GT.AND P6, PT, R2.reuse, RZ, PT ;  /* 0x000000ff0200720c */ /* 0x040fe40003fc4270 */
[C---:B------:R-:W-:Y:S02]  /*3cb0*/  ISETP.GT.AND P2, PT, R2.reuse, 0x1, PT ;  /* 0x000000010200780c */ /* 0x040fe40003f44270 */
[C---:B------:R-:W-:Y:S02]  /*3cc0*/  ISETP.GT.AND P1, PT, R2.reuse, 0x8, PT ;  /* 0x000000080200780c */ /* 0x040fe40003f24270 */
[----:B------:R-:W-:Y:S02]  /*3cd0*/  ISETP.GT.AND P0, PT, R2, 0x9, PT ;  /* 0x000000090200780c */ /* 0x000fe40003f04270 */
[----:B------:R-:W-:Y:S02]  /*3ce0*/  FSEL R7, R149, -INF , P6 ;  /* 0xff80000095077808 */ /* 0x000fe40003000000 */
[----:B------:R-:W-:-:S02]  /*3cf0*/  FSEL R9, R148, -INF , P2 ;  /* 0xff80000094097808 */ /* 0x000fc40001000000 */
[----:B------:R-:W-:Y:S02]  /*3d00*/  FSEL R11, R106, -INF , P1 ;  /* 0xff8000006a0b7808 */ /* 0x000fe40000800000 */
[----:B------:R-:W-:Y:S02]  /*3d10*/  FSEL R13, R105, -INF , P0 ;  /* 0xff800000690d7808 */ /* 0x000fe40000000000 */
[C---:B------:R-:W-:Y:S02]  /*3d20*/  ISETP.GT.AND P6, PT, R2.reuse, 0x10, PT ;  /* 0x000000100200780c */ /* 0x040fe40003fc4270 */
[C---:B------:R-:W-:Y:S02]  /*3d30*/  ISETP.GT.AND P2, PT, R2.reuse, 0x11, PT ;  /* 0x000000110200780c */ /* 0x040fe40003f44270 */
[C---:B------:R-:W-:Y:S02]  /*3d40*/  ISETP.GT.AND P1, PT, R2.reuse, 0x18, PT ;  /* 0x000000180200780c */ /* 0x040fe40003f24270 */
[----:B------:R-:W-:-:S02]  /*3d50*/  ISETP.GT.AND P0, PT, R2, 0x19, PT ;  /* 0x000000190200780c */ /* 0x000fc40003f04270 */
[----:B------:R-:W-:Y:S02]  /*3d60*/  FSEL R15, R98, -INF , P6 ;  /* 0xff800000620f7808 */ /* 0x000fe40003000000 */
[----:B------:R-:W-:Y:S02]  /*3d70*/  FSEL R18, R97, -INF , P2 ;  /* 0xff80000061127808 */ /* 0x000fe40001000000 */
[----:B------:R-:W-:Y:S02]  /*3d80*/  FSEL R20, R90, -INF , P1 ;  /* 0xff8000005a147808 */ /* 0x000fe40000800000 */
[----:B------:R-:W-:Y:S02]  /*3d90*/  FSEL R22, R89, -INF , P0 ;  /* 0xff80000059167808 */ /* 0x000fe40000000000 */
[C---:B------:R-:W-:Y:S02]  /*3da0*/  ISETP.GT.AND P6, PT, R2.reuse, 0x20, PT ;  /* 0x000000200200780c */ /* 0x040fe40003fc4270 */
[----:B------:R-:W-:-:S02]  /*3db0*/  ISETP.GT.AND P2, PT, R2, 0x21, PT ;  /* 0x000000210200780c */ /* 0x000fc40003f44270 */
[C---:B------:R-:W-:Y:S02]  /*3dc0*/  ISETP.GT.AND P1, PT, R2.reuse, 0x28, PT ;  /* 0x000000280200780c */ /* 0x040fe40003f24270 */
[----:B------:R-:W-:Y:S02]  /*3dd0*/  ISETP.GT.AND P0, PT, R2, 0x29, PT ;  /* 0x000000290200780c */ /* 0x000fe40003f04270 */
[----:B------:R-:W-:Y:S02]  /*3de0*/  FSEL R163, R85, -INF , P6 ;  /* 0xff80000055a37808 */ /* 0x000fe40003000000 */
[----:B------:R-:W-:Y:S02]  /*3df0*/  FSEL R162, R84, -INF , P2 ;  /* 0xff80000054a27808 */ /* 0x000fe40001000000 */
[----:B------:R-:W-:Y:S02]  /*3e00*/  FSEL R161, R49, -INF , P1 ;  /* 0xff80000031a17808 */ /* 0x000fe40000800000 */
[----:B------:R-:W-:-:S02]  /*3e10*/  FSEL R160, R77, -INF , P0 ;  /* 0xff8000004da07808 */ /* 0x000fc40000000000 */
[C---:B------:R-:W-:Y:S02]  /*3e20*/  ISETP.GT.AND P6, PT, R2.reuse, 0x30, PT ;  /* 0x000000300200780c */ /* 0x040fe40003fc4270 */
[C---:B------:R-:W-:Y:S02]  /*3e30*/  ISETP.GT.AND P2, PT, R2.reuse, 0x31, PT ;  /* 0x000000310200780c */ /* 0x040fe40003f44270 */
[C---:B------:R-:W-:Y:S02]  /*3e40*/  ISETP.GT.AND P1, PT, R2.reuse, 0x38, PT ;  /* 0x000000380200780c */ /* 0x040fe40003f24270 */
[----:B------:R-:W-:Y:S02]  /*3e50*/  ISETP.GT.AND P0, PT, R2, 0x39, PT ;  /* 0x000000390200780c */ /* 0x000fe40003f04270 */
[----:B------:R-:W-:Y:S02]  /*3e60*/  FSEL R192, R44, -INF , P6 ;  /* 0xff8000002cc07808 */ /* 0x000fe40003000000 */
[----:B------:R-:W-:-:S02]  /*3e70*/  FSEL R191, R45, -INF , P2 ;  /* 0xff8000002dbf7808 */ /* 0x000fc40001000000 */
[----:B------:R-:W-:Y:S02]  /*3e80*/  FSEL R190, R16, -INF , P1 ;  /* 0xff80000010be7808 */ /* 0x000fe40000800000 */
[----:B------:R-:W-:Y:S01]  /*3e90*/  FSEL R189, R14, -INF , P0 ;  /* 0xff8000000ebd7808 */ /* 0x000fe20000000000 */
[----:B------:R-:W-:Y:S05]  /*3ea0*/  BRA.DIV ~URZ, `(.L_x_612) ;  /* 0x0000e1827f007947 */ /* 0x000fea000b800000 */
[----:B------:R-:W2:Y:S04]  /*3eb0*/  SHFL.IDX PT, R2, R4, 0x2, 0x1c1f ;  /* 0x005c1f0004027f89 */ /* 0x000ea800000e0000 */
[----:B------:R-:W3:Y:S04]  /*3ec0*/  SHFL.IDX PT, R3, R4, 0x1, 0x1c1f ;  /* 0x003c1f0004037f89 */ /* 0x000ee800000e0000 */
[----:B-1----:R-:W1:Y:S01]  /*3ed0*/  SHFL.IDX PT, R4, R4, 0x3, 0x1c1f ;  /* 0x007c1f0004047f89 */ /* 0x002e6200000e0000 */
[----:B--2---:R-:W-:-:S02]  /*3ee0*/  IMAD.IADD R2, R0, 0x1, R2 ;  /* 0x0000000100027824 */ /* 0x004fc400078e0202 */
[----:B---3--:R-:W-:-:S03]  /*3ef0*/  IMAD.IADD R3, R0, 0x1, R3 ;  /* 0x0000000100037824 */ /* 0x008fc600078e0203 */
[----:B------:R-:W-:Y:S01]  /*3f00*/  IMNMX R2, R5, R2, PT ;  /* 0x0000000205027217 */ /* 0x000fe20003800200 */
[----:B-1----:R-:W-:-:S03]  /*3f10*/  IMAD.IADD R0, R0, 0x1, R4 ;  /* 0x0000000100007824 */ /* 0x002fc600078e0204 */
        /* <DEDUP_REMOVED lines=28> */
[----:B------:R-:W-:Y:S02]  /*40e0*/  IMNMX R3, R5, R3, PT ;  /* 0x0000000305037217 */ /* 0x000fe40003800200 */
[----:B------:R-:W-:-:S02]  /*40f0*/  FSEL R188, R38, -INF , P6 ;  /* 0xff80000026bc7808 */ /* 0x000fc40003000000 */
[----:B------:R-:W-:Y:S02]  /*4100*/  FSEL R187, R37, -INF , P2 ;  /* 0xff80000025bb7808 */ /* 0x000fe40001000000 */
[----:B------:R-:W-:Y:S02]  /*4110*/  FSEL R186, R29, -INF , P1 ;  /* 0xff8000001dba7808 */ /* 0x000fe40000800000 */
[----:B------:R-:W-:Y:S02]  /*4120*/  FSEL R185, R27, -INF , P0 ;  /* 0xff8000001bb97808 */ /* 0x000fe40000000000 */
[C---:B------:R-:W-:Y:S02]  /*4130*/  ISETP.GT.AND P6, PT, R3.reuse, RZ, PT ;  /* 0x000000ff0300720c */ /* 0x040fe40003fc4270 */
[C---:B------:R-:W-:Y:S02]  /*4140*/  ISETP.GT.AND P2, PT, R3.reuse, 0x1, PT ;  /* 0x000000010300780c */ /* 0x040fe40003f44270 */
[----:B------:R-:W-:-:S02]  /*4150*/  ISETP.GT.AND P1, PT, R3, 0x8, PT ;  /* 0x000000080300780c */ /* 0x000fc40003f24270 */
[----:B------:R-:W-:Y:S02]  /*4160*/  ISETP.GT.AND P0, PT, R3, 0x9, PT ;  /* 0x000000090300780c */ /* 0x000fe40003f04270 */
[----:B------:R-:W-:Y:S02]  /*4170*/  FSEL R8, R155, -INF , P6 ;  /* 0xff8000009b087808 */ /* 0x000fe40003000000 */
[----:B------:R-:W-:Y:S02]  /*4180*/  FSEL R10, R154, -INF , P2 ;  /* 0xff8000009a0a7808 */ /* 0x000fe40001000000 */
[----:B------:R-:W-:Y:S02]  /*4190*/  FSEL R12, R128, -INF , P1 ;  /* 0xff800000800c7808 */ /* 0x000fe40000800000 */
[----:B------:R-:W-:Y:S02]  /*41a0*/  FSEL R14, R115, -INF , P0 ;  /* 0xff800000730e7808 */ /* 0x000fe40000000000 */
[----:B------:R-:W-:-:S02]  /*41b0*/  ISETP.GT.AND P6, PT, R3, 0x10, PT ;  /* 0x000000100300780c */ /* 0x000fc40003fc4270 */
[C---:B------:R-:W-:Y:S02]  /*41c0*/  ISETP.GT.AND P2, PT, R3.reuse, 0x11, PT ;  /* 0x000000110300780c */ /* 0x040fe40003f44270 */
[C---:B------:R-:W-:Y:S02]  /*41d0*/  ISETP.GT.AND P1, PT, R3.reuse, 0x18, PT ;  /* 0x000000180300780c */ /* 0x040fe40003f24270 */
[----:B------:R-:W-:Y:S02]  /*41e0*/  ISETP.GT.AND P0, PT, R3, 0x19, PT ;  /* 0x000000190300780c */ /* 0x000fe40003f04270 */
[----:B------:R-:W-:Y:S02]  /*41f0*/  FSEL R17, R104, -INF , P6 ;  /* 0xff80000068117808 */ /* 0x000fe40003000000 */
[----:B------:R-:W-:Y:S02]  /*4200*/  FSEL R19, R103, -INF , P2 ;  /* 0xff80000067137808 */ /* 0x000fe40001000000 */
[----:B------:R-:W-:-:S02]  /*4210*/  FSEL R21, R96, -INF , P1 ;  /* 0xff80000060157808 */ /* 0x000fc40000800000 */
[----:B------:R-:W-:Y:S02]  /*4220*/  FSEL R24, R95, -INF , P0 ;  /* 0xff8000005f187808 */ /* 0x000fe40000000000 */
[C---:B------:R-:W-:Y:S02]  /*4230*/  ISETP.GT.AND P6, PT, R3.reuse, 0x20, PT ;  /* 0x000000200300780c */ /* 0x040fe40003fc4270 */
[C---:B------:R-:W-:Y:S02]  /*4240*/  ISETP.GT.AND P2, PT, R3.reuse, 0x21, PT ;  /* 0x000000210300780c */ /* 0x040fe40003f44270 */
[C---:B------:R-:W-:Y:S02]  /*4250*/  ISETP.GT.AND P1, PT, R3.reuse, 0x28, PT ;  /* 0x000000280300780c */ /* 0x040fe40003f24270 */
[----:B------:R-:W-:Y:S02]  /*4260*/  ISETP.GT.AND P0, PT, R3, 0x29, PT ;  /* 0x000000290300780c */ /* 0x000fe40003f04270 */
[----:B------:R-:W-:-:S02]  /*4270*/  FSEL R140, R88, -INF , P6 ;  /* 0xff800000588c7808 */ /* 0x000fc40003000000 */
[----:B------:R-:W-:Y:S02]  /*4280*/  FSEL R143, R87, -INF , P2 ;  /* 0xff800000578f7808 */ /* 0x000fe40001000000 */
[----:B------:R-:W-:Y:S02]  /*4290*/  FSEL R142, R78, -INF , P1 ;  /* 0xff8000004e8e7808 */ /* 0x000fe40000800000 */
[----:B------:R-:W-:Y:S02]  /*42a0*/  FSEL R141, R79, -INF , P0 ;  /* 0xff8000004f8d7808 */ /* 0x000fe40000000000 */
[C---:B------:R-:W-:Y:S02]  /*42b0*/  ISETP.GT.AND P6, PT, R3.reuse, 0x30, PT ;  /* 0x000000300300780c */ /* 0x040fe40003fc4270 */
[C---:B------:R-:W-:Y:S02]  /*42c0*/  ISETP.GT.AND P2, PT, R3.reuse, 0x31, PT ;  /* 0x000000310300780c */ /* 0x040fe40003f44270 */
[----:B------:R-:W-:-:S02]  /*42d0*/  ISETP.GT.AND P1, PT, R3, 0x38, PT ;  /* 0x000000380300780c */ /* 0x000fc40003f24270 */
[----:B------:R-:W-:Y:S02]  /*42e0*/  ISETP.GT.AND P0, PT, R3, 0x39, PT ;  /* 0x000000390300780c */ /* 0x000fe40003f04270 */
[----:B------:R-:W-:Y:S02]  /*42f0*/  IMNMX R0, R5, R0, PT ;  /* 0x0000000005007217 */ /* 0x000fe40003800200 */
[----:B------:R-:W-:Y:S02]  /*4300*/  FSEL R184, R40, -INF , P6 ;  /* 0xff80000028b87808 */ /* 0x000fe40003000000 */
[----:B------:R-:W-:Y:S02]  /*4310*/  FSEL R182, R47, -INF , P2 ;  /* 0xff8000002fb67808 */ /* 0x000fe40001000000 */
[----:B------:R-:W-:Y:S02]  /*4320*/  FSEL R181, R33, -INF , P1 ;  /* 0xff80000021b57808 */ /* 0x000fe40000800000 */
[----:B------:R-:W-:-:S02]  /*4330*/  FSEL R180, R31, -INF , P0 ;  /* 0xff8000001fb47808 */ /* 0x000fc40000000000 */
        /* <DEDUP_REMOVED lines=20> */
[----:B------:R-:W-:Y:S02]  /*4480*/  FMNMX.FTZ R4, R7, R9, !PT ;  /* 0x0000000907047209 */ /* 0x000fe40007810000 */
[----:B------:R-:W-:Y:S02]  /*4490*/  FSEL R100, R72, -INF , P6 ;  /* 0xff80000048647808 */ /* 0x000fe40003000000 */
[----:B------:R-:W-:Y:S02]  /*44a0*/  FSEL R105, R50, -INF , P2 ;  /* 0xff80000032697808 */ /* 0x000fe40001000000 */
[----:B------:R-:W-:-:S02]  /*44b0*/  FSEL R107, R70, -INF , P1 ;  /* 0xff800000466b7808 */ /* 0x000fc40000800000 */
[----:B------:R-:W-:Y:S02]  /*44c0*/  FSEL R106, R71, -INF , P0 ;  /* 0xff800000476a7808 */ /* 0x000fe40000000000 */
[----:B------:R-:W-:Y:S02]  /*44d0*/  FMNMX.FTZ R2, R11, R4, !PT ;  /* 0x000000040b027209 */ /* 0x000fe40007810000 */
[C---:B------:R-:W-:Y:S02]  /*44e0*/  ISETP.GT.AND P6, PT, R0.reuse, 0x30, PT ;  /* 0x000000300000780c */ /* 0x040fe40003fc4270 */
[C---:B------:R-:W-:Y:S02]  /*44f0*/  ISETP.GT.AND P2, PT, R0.reuse, 0x31, PT ;  /* 0x000000310000780c */ /* 0x040fe40003f44270 */
[C---:B------:R-:W-:Y:S02]  /*4500*/  ISETP.GT.AND P1, PT, R0.reuse, 0x38, PT ;  /* 0x000000380000780c */ /* 0x040fe40003f24270 */
[----:B------:R-:W-:-:S02]  /*4510*/  ISETP.GT.AND P0, PT, R0, 0x39, PT ;  /* 0x000000390000780c */ /* 0x000fc40003f04270 */
[----:B------:R-:W-:Y:S02]  /*4520*/  FMNMX.FTZ R0, R8, R10, !PT ;  /* 0x0000000a08007209 */ /* 0x000fe40007810000 */
[----:B------:R-:W-:Y:S02]  /*4530*/  FMNMX.FTZ R3, R23, R25, !PT ;  /* 0x0000001917037209 */ /* 0x000fe40007810000 */
[----:B------:R-:W-:Y:S02]  /*4540*/  FMNMX.FTZ R2, R13, R2, !PT ;  /* 0x000000020d027209 */ /* 0x000fe40007810000 */
[----:B------:R-:W-:Y:S02]  /*4550*/  FMNMX.FTZ R0, R12, R0, !PT ;  /* 0x000000000c007209 */ /* 0x000fe40007810000 */
[----:B------:R-:W-:Y:S02]  /*4560*/  FMNMX.FTZ R3, R26, R3, !PT ;  /* 0x000000031a037209 */ /* 0x000fe40007810000 */
[----:B------:R-:W-:-:S02]  /*4570*/  FMNMX.FTZ R4, R27, R29, !PT ;  /* 0x0000001d1b047209 */ /* 0x000fc40007810000 */
        /* <DEDUP_REMOVED lines=36> */
[----:B------:R-:W-:Y:S02]  /*47c0*/  FSEL R175, R46, -INF , P6 ;  /* 0xff8000002eaf7808 */ /* 0x000fe40003000000 */
[----:B------:R-:W-:Y:S02]  /*47d0*/  FMNMX.FTZ R0, R192, R0, !PT ;  /* 0x00000000c0007209 */ /* 0x000fe40007810000 */
[----:B------:R-:W-:Y:S02]  /*47e0*/  FMNMX.FTZ R103, R184, R103, !PT ;  /* 0x00000067b8677209 */ /* 0x000fe40007810000 */
[----:B------:R-:W-:Y:S02]  /*47f0*/  FMNMX.FTZ R3, R106, R3, !PT ;  /* 0x000000036a037209 */ /* 0x000fe40007810000 */
[----:B------:R-:W-:Y:S02]  /*4800*/  FMNMX.FTZ R2, R187, R2, !PT ;  /* 0x00000002bb027209 */ /* 0x000fe40007810000 */
[----:B------:R-:W-:-:S02]  /*4810*/  FSEL R174, R39, -INF , P2 ;  /* 0xff80000027ae7808 */ /* 0x000fc40001000000 */
        /* <DEDUP_REMOVED lines=11> */
[----:B------:R-:W1:Y:S01]  /*48d0*/  SHFL.BFLY PT, R5, R102, 0x2, 0x1f ;  /* 0x0c401f0066057f89 */ /* 0x000e6200000e0000 */
[----:B------:R-:W-:-:S02]  /*48e0*/  FSEL R172, R48, -INF , P0 ;  /* 0xff80000030ac7808 */ /* 0x000fc40000000000 */
[----:B------:R-:W-:Y:S01]  /*48f0*/  FMNMX.FTZ R2, R173, R3, !PT ;  /* 0x00000003ad027209 */ /* 0x000fe20007810000 */
[----:B------:R-:W2:Y:S03]  /*4900*/  SHFL.BFLY PT, R4, R0, 0x2, 0x1f ;  /* 0x0c401f0000047f89 */ /* 0x000ea600000e0000 */
[----:B------:R-:W-:Y:S01]  /*4910*/  FMNMX.FTZ R2, R172, R2, !PT ;  /* 0x00000002ac027209 */ /* 0x000fe20007810000 */
[----:B------:R-:W3:Y:S04]  /*4920*/  SHFL.BFLY PT, R3, R103, 0x2, 0x1f ;  /* 0x0c401f0067037f89 */ /* 0x000ee800000e0000 */
[----:B------:R-:W4:Y:S01]  /*4930*/  SHFL.BFLY PT, R6, R2, 0x2, 0x1f ;  /* 0x0c401f0002067f89 */ /* 0x000f2200000e0000 */
[----:B-1----:R-:W-:-:S02]  /*4940*/  FMNMX.FTZ R102, R102, R5, !PT ;  /* 0x0000000566667209 */ /* 0x002fc40007810000 */
[----:B--2---:R-:W-:-:S03]  /*4950*/  FMNMX.FTZ R0, R4, R0, !PT ;  /* 0x0000000004007209 */ /* 0x004fc60007810000 */
[----:B------:R-:W1:Y:S01]  /*4960*/  SHFL.BFLY PT, R4, R102, 0x1, 0x1f ;  /* 0x0c201f0066047f89 */ /* 0x000e6200000e0000 */
[----:B---3--:R-:W-:-:S03]  /*4970*/  FMNMX.FTZ R103, R103, R3, !PT ;  /* 0x0000000367677209 */ /* 0x008fc60007810000 */
[----:B------:R-:W2:Y:S01]  /*4980*/  SHFL.BFLY PT, R104, R0, 0x1, 0x1f ;  /* 0x0c201f0000687f89 */ /* 0x000ea200000e0000 */
[----:B----4-:R-:W-:-:S03]  /*4990*/  FMNMX.FTZ R101, R2, R6, !PT ;  /* 0x0000000602657209 */ /* 0x010fc60007810000 */
[----:B------:R-:W3:Y:S04]  /*49a0*/  SHFL.BFLY PT, R3, R103, 0x1, 0x1f ;  /* 0x0c201f0067037f89 */ /* 0x000ee800000e0000 */
[----:B------:R4:W4:Y:S01]  /*49b0*/  SHFL.BFLY PT, R6, R101, 0x1, 0x1f ;  /* 0x0c201f0065067f89 */ /* 0x00092200000e0000 */
[----:B-1----:R-:W-:Y:S02]  /*49c0*/  FMNMX.FTZ R102, R102, R4, !PT ;  /* 0x0000000466667209 */ /* 0x002fe40007810000 */
[----:B--2---:R-:W-:Y:S02]  /*49d0*/  FMNMX.FTZ R104, R0, R104, !PT ;  /* 0x0000006800687209 */ /* 0x004fe40007810000 */
[----:B---3--:R-:W-:-:S03]  /*49e0*/  FMNMX.FTZ R103, R103, R3, !PT ;  /* 0x0000000367677209 */ /* 0x008fc60007810000 */
.L_x_674:
[C---:B------:R-:W-:Y:S01]  /*49f0*/  FMUL.FTZ R16, R104.reuse, c[0x0][0x2d0] ;  /* 0x0000b40068107a20 */ /* 0x040fe20000410000 */
[----:B------:R-:W-:Y:S01]  /*4a00*/  FSETP.NEU.FTZ.AND P0, PT, R104, -INF , PT ;  /* 0xff8000006800780b */ /* 0x000fe20003f1d000 */
[C---:B------:R-:W-:Y:S01]  /*4a10*/  FMUL.FTZ R3, R103.reuse, c[0x0][0x2d0] ;  /* 0x0000b40067037a20 */ /* 0x040fe20000410000 */
[----:B----4-:R-:W-:Y:S01]  /*4a20*/  FMNMX.FTZ R101, R6, R101, !PT ;  /* 0x0000006506657209 */ /* 0x010fe20007810000 */
[----:B------:R-:W-:Y:S01]  /*4a30*/  WARPSYNC 0xffffffff ;  /* 0xffffffff00007948 */ /* 0x000fe20003800000 */
[----:B------:R-:W-:Y:S01]  /*4a40*/  FSEL R16, R16, RZ, P0 ;  /* 0x000000ff10107208 */ /* 0x000fe20000000000 */
[----:B------:R-:W1:Y:S01]  /*4a50*/  LDSM.16.MT88.4 R36, [R201] ;  /* 0x00000000c924783b */ /* 0x000e620000004200 */
[----:B------:R-:W-:-:S03]  /*4a60*/  FSETP.NEU.FTZ.AND P0, PT, R103, -INF , PT ;  /* 0xff8000006700780b */ /* 0x000fc60003f1d000 */
[--C-:B------:R-:W-:Y:S01]  /*4a70*/  FFMA.FTZ R0, R7, c[0x0][0x2d0], -R16.reuse ;  /* 0x0000b40007007a23 */ /* 0x100fe20000010810 */
[----:B------:R-:W-:Y:S01]  /*4a80*/  FSEL R3, R3, RZ, P0 ;  /* 0x000000ff03037208 */ /* 0x000fe20000000000 */
[----:B------:R-:W2:Y:S01]  /*4a90*/  LDSM.16.MT88.4 R52, [R202] ;  /* 0x00000000ca34783b */ /* 0x000ea20000004200 */
[----:B------:R-:W-:Y:S01]  /*4aa0*/  FSETP.NEU.FTZ.AND P0, PT, R102, -INF , PT ;  /* 0xff8000006600780b */ /* 0x000fe20003f1d000 */
[----:B------:R3:W-:Y:S02]  /*4ab0*/  MUFU.EX2 R227, R0 ;  /* 0x0000000000e37308 */ /* 0x0007e40000000800 */
[----:B------:R-:W4:Y:S04]  /*4ac0*/  LDSM.16.MT88.4 R44, [R201+0x1000] ;  /* 0x00100000c92c783b */ /* 0x000f280000004200 */
[----:B------:R-:W5:Y:S04]  /*4ad0*/  LDSM.16.MT88.4 R64, [R201+0x400] ;  /* 0x00040000c940783b */ /* 0x000f680000004200 */
[----:B------:R-:W1:Y:S04]  /*4ae0*/  LDSM.16.MT88.4 R60, [R202+0x400] ;  /* 0x00040000ca3c783b */ /* 0x000e680000004200 */
[----:B------:R-:W1:Y:S01]  /*4af0*/  LDSM.16.MT88.4 R56, [R201+0x1400] ;  /* 0x00140000c938783b */ /* 0x000e620000004200 */
[----:B---3--:R-:W-:-:S03]  /*4b00*/  FFMA.FTZ R0, R9, c[0x0][0x2d0], -R16 ;  /* 0x0000b40009007a23 */ /* 0x008fc60000010810 */
[----:B------:R-:W-:Y:S01]  /*4b10*/  LDSM.16.MT88.4 R48, [R202+0x1400] ;  /* 0x00140000ca30783b */ /* 0x000fe20000004200 */
[----:B------:R3:W-:Y:S02]  /*4b20*/  MUFU.EX2 R226, R0 ;  /* 0x0000000000e27308 */ /* 0x0007e40000000800 */
[----:B---3--:R-:W-:-:S06]  /*4b30*/  FFMA.FTZ R0, R11, c[0x0][0x2d0], -R16 ;  /* 0x0000b4000b007a23 */ /* 0x008fcc0000010810 */
[----:B------:R3:W-:Y:S02]  /*4b40*/  MUFU.EX2 R250, R0 ;  /* 0x0000000000fa7308 */ /* 0x0007e40000000800 */
[----:B---3--:R-:W-:-:S06]  /*4b50*/  FFMA.FTZ R0, R13, c[0x0][0x2d0], -R16 ;  /* 0x0000b4000d007a23 */ /* 0x008fcc0000010810 */
[----:B------:R3:W1:Y:S02]  /*4b60*/  MUFU.EX2 R2, R0 ;  /* 0x0000000000027308 */ /* 0x0006640000000800 */
[----:B---3--:R-:W-:-:S06]  /*4b70*/  FFMA.FTZ R0, R15, c[0x0][0x2d0], -R16 ;  /* 0x0000b4000f007a23 */ /* 0x008fcc0000010810 */
[----:B------:R3:W-:Y:S02]  /*4b80*/  MUFU.EX2 R5, R0 ;  /* 0x0000000000057308 */ /* 0x0007e40000000800 */
[--C-:B---3--:R-:W-:Y:S01]  /*4b90*/  FFMA.FTZ R0, R18, c[0x0][0x2d0], -R16.reuse ;  /* 0x0000b40012007a23 */ /* 0x108fe20000010810 */
[----:B-1----:R-:W-:Y:S01]  /*4ba0*/  MOV R18, R2 ;  /* 0x0000000200127202 */ /* 0x002fe20000000f00 */
[----:B------:R-:W-:Y:S01]  /*4bb0*/  FFMA.FTZ R2, R20, c[0x0][0x2d0], -R16 ;  /* 0x0000b40014027a23 */ /* 0x000fe20000010810 */
[----:B------:R-:W-:-:S03]  /*4bc0*/  F2FP.BF16.PACK_AB R20, R226, R227 ;  /* 0x000000e3e214723e */ /* 0x000fc600000010ff */
[----:B------:R1:W-:Y:S08]  /*4bd0*/  MUFU.EX2 R4, R0 ;  /* 0x0000000000047308 */ /* 0x0003f00000000800 */
[----:B------:R3:W-:Y:S01]  /*4be0*/  MUFU.EX2 R194, R2 ;  /* 0x0000000200c27308 */ /* 0x0007e20000000800 */
[----:B-1----:R-:W-:Y:S01]  /*4bf0*/  FFMA.FTZ R0, R22, c[0x0][0x2d0], -R16 ;  /* 0x0000b40016007a23 */ /* 0x002fe20000010810 */
[----:B------:R-:W-:-:S06]  /*4c00*/  F2FP.BF16.PACK_AB R22, R18, R250 ;  /* 0x000000fa1216723e */ /* 0x000fcc00000010ff */
[----:B------:R1:W1:Y:S01]  /*4c10*/  MUFU.EX2 R193, R0 ;  /* 0x0000000000c17308 */ /* 0x0002620000000800 */
[----:B---3--:R-:W-:-:S05]  /*4c20*/  FMUL.FTZ R2, R102, c[0x0][0x2d0] ;  /* 0x0000b40066027a20 */ /* 0x008fca0000410000 */
[----:B------:R-:W-:Y:S02]  /*4c30*/  FSEL R2, R2, RZ, P0 ;  /* 0x000000ff02027208 */ /* 0x000fe40000000000 */
[----:B------:R-:W-:Y:S01]  /*4c40*/  FSETP.NEU.FTZ.AND P0, PT, R101, -INF , PT ;  /* 0xff8000006500780b */ /* 0x000fe20003f1d000 */
[----:B-1----:R-:W-:-:S04]  /*4c50*/  FFMA.FTZ R0, R8, c[0x0][0x2d0], -R3 ;  /* 0x0000b40008007a23 */ /* 0x002fc80000010803 */
[----:B------:R1:W-:Y:S02]  /*4c60*/  MUFU.EX2 R225, R0 ;  /* 0x0000000000e17308 */ /* 0x0003e40000000800 */
[----:B-1----:R-:W-:Y:S01]  /*4c70*/  FFMA.FTZ R0, R10, c[0x0][0x2d0], -R3 ;  /* 0x0000b4000a007a23 */ /* 0x002fe20000010803 */
[----:B------:R-:W-:-:S05]  /*4c80*/  F2FP.BF16.PACK_AB R10, R193, R194 ;  /* 0x000000c2c10a723e */ /* 0x000fca00000010ff */
[----:B------:R1:W3:Y:S02]  /*4c90*/  MUFU.EX2 R224, R0 ;  /* 0x0000000000e07308 */ /* 0x0002e40000000800 */
[----:B-1----:R-:W-:-:S06]  /*4ca0*/  FFMA.FTZ R0, R12, c[0x0][0x2d0], -R3 ;  /* 0x0000b4000c007a23 */ /* 0x002fcc0000010803 */
[----:B------:R1:W-:Y:S02]  /*4cb0*/  MUFU.EX2 R245, R0 ;  /* 0x0000000000f57308 */ /* 0x0003e40000000800 */
[----:B-1----:R-:W-:-:S06]  /*4cc0*/  FFMA.FTZ R0, R14, c[0x0][0x2d0], -R3 ;  /* 0x0000b4000e007a23 */ /* 0x002fcc0000010803 */
[----:B------:R1:W-:Y:S02]  /*4cd0*/  MUFU.EX2 R247, R0 ;  /* 0x0000000000f77308 */ /* 0x0003e40000000800 */
[----:B-1----:R-:W-:Y:S01]  /*4ce0*/  FFMA.FTZ R0, R17, c[0x0][0x2d0], -R3 ;  /* 0x0000b40011007a23 */ /* 0x002fe20000010803 */
[----:B------:R-:W-:-:S05]  /*4cf0*/  MOV R17, R5 ;  /* 0x0000000500117202 */ /* 0x000fca0000000f00 */
[----:B------:R1:W-:Y:S02]  /*4d00*/  MUFU.EX2 R248, R0 ;  /* 0x0000000000f87308 */ /* 0x0003e40000000800 */
[--C-:B-1----:R-:W-:Y:S01]  /*4d10*/  FFMA.FTZ R0, R19, c[0x0][0x2d0], -R3.reuse ;  /* 0x0000b40013007a23 */ /* 0x102fe20000010803 */
[----:B------:R-:W-:Y:S01]  /*4d20*/  MOV R19, R4 ;  /* 0x0000000400137202 */ /* 0x000fe20000000f00 */
[----:B------:R-:W-:Y:S01]  /*4d30*/  FFMA.FTZ R4, R21, c[0x0][0x2d0], -R3 ;  /* 0x0000b40015047a23 */ /* 0x000fe20000010803 */
[----:B---3--:R-:W-:-:S03]  /*4d40*/  F2FP.BF16.PACK_AB R21, R224, R225 ;  /* 0x000000e1e015723e */ /* 0x008fc600000010ff */
[----:B------:R1:W3:Y:S01]  /*4d50*/  MUFU.EX2 R249, R0 ;  /* 0x0000000000f97308 */ /* 0x0002e20000000800 */
[----:B------:R-:W-:-:S07]  /*4d60*/  F2FP.BF16.PACK_AB R8, R19, R17 ;  /* 0x000000111308723e */ /* 0x000fce00000010ff */
[----:B------:R2:W-:Y:S01]  /*4d70*/  MUFU.EX2 R251, R4 ;  /* 0x0000000400fb7308 */ /* 0x0005e20000000800 */
[----:B-1----:R-:W-:Y:S01]  /*4d80*/  FFMA.FTZ R0, R24, c[0x0][0x2d0], -R3 ;  /* 0x0000b40018007a23 */ /* 0x002fe20000010803 */
[----:B---3--:R-:W-:-:S06]  /*4d90*/  F2FP.BF16.PACK_AB R9, R249, R248 ;  /* 0x000000f8f909723e */ /* 0x008fcc00000010ff */
[----:B------:R1:W3:Y:S01]  /*4da0*/  MUFU.EX2 R252, R0 ;  /* 0x0000000000fc7308 */ /* 0x0002e20000000800 */
[----:B--2---:R-:W-:-:S07]  /*4db0*/  FFMA.FTZ R4, R32, c[0x0][0x2d0], -R2 ;  /* 0x0000b40020047a23 */ /* 0x004fce0000010802 */
[----:B------:R2:W-:Y:S01]  /*4dc0*/  MUFU.EX2 R243, R4 ;  /* 0x0000000400f37308 */ /* 0x0005e20000000800 */
[----:B-1----:R-:W-:Y:S01]  /*4dd0*/  FFMA.FTZ R0, R23, c[0x0][0x2d0], -R2 ;  /* 0x0000b40017007a23 */ /* 0x002fe20000010802 */
[----:B------:R-:W-:Y:S02]  /*4de0*/  F2FP.BF16.PACK_AB R23, R247, R245 ;  /* 0x000000f5f717723e */ /* 0x000fe400000010ff */
[----:B---3--:R-:W-:-:S04]  /*4df0*/  F2FP.BF16.PACK_AB R11, R252, R251 ;  /* 0x000000fbfc0b723e */ /* 0x008fc800000010ff */
[----:B------:R1:W-:Y:S01]  /*4e00*/  MUFU.EX2 R236, R0 ;  /* 0x0000000000ec7308 */ /* 0x0003e20000000800 */
[--C-:B--2---:R-:W-:Y:S01]  /*4e10*/  FFMA.FTZ R4, R34, c[0x0][0x2d0], -R2.reuse ;  /* 0x0000b40022047a23 */ /* 0x104fe20000010802 */
[C---:B------:R-:W-:Y:S06]  /*4e20*/  HMMA.16816.F32.BF16 R88, R20.reuse, R36, RZ ;  /* 0x000000241458723c */ /* 0x040fec00000418ff */
[----:B------:R-:W-:Y:S02]  /*4e30*/  MUFU.EX2 R246, R4 ;  /* 0x0000000400f67308 */ /* 0x000fe40000000800 */
[----:B------:R-:W-:Y:S01]  /*4e40*/  HMMA.16816.F32.BF16 R84, R20, R52, RZ ;  /* 0x000000341454723c */ /* 0x000fe200000418ff */
[----:B-1----:R-:W-:-:S05]  /*4e50*/  FFMA.FTZ R0, R25, c[0x0][0x2d0], -R2 ;  /* 0x0000b40019007a23 */ /* 0x002fca0000010802 */
[----:B------:R1:W2:Y:S02]  /*4e60*/  MUFU.EX2 R235, R0 ;  /* 0x0000000000eb7308 */ /* 0x0002a40000000800 */
[----:B----4-:R-:W-:Y:S08]  /*4e70*/  HMMA.16816.F32.BF16 R80, R20, R44, RZ ;  /* 0x0000002c1450723c */ /* 0x010ff000000418ff */
[----:B-----5:R-:W-:Y:S01]  /*4e80*/  HMMA.16816.F32.BF16 R124, R8, R64, R88 ;  /* 0x00000040087c723c */ /* 0x020fe20000041858 */
[----:B-1----:R-:W-:Y:S01]  /*4e90*/  FFMA.FTZ R0, R26, c[0x0][0x2d0], -R2 ;  /* 0x0000b4001a007a23 */ /* 0x002fe20000010802 */
[----:B--2---:R-:W-:-:S06]  /*4ea0*/  F2FP.BF16.PACK_AB R12, R235, R236 ;  /* 0x000000eceb0c723e */ /* 0x004fcc00000010ff */
[C---:B------:R-:W-:Y:S01]  /*4eb0*/  HMMA.16816.F32.BF16 R164, R8.reuse, R60, R84 ;  /* 0x0000003c08a4723c */ /* 0x040fe20000041854 */
[----:B------:R1:W-:Y:S07]  /*4ec0*/  MUFU.EX2 R240, R0 ;  /* 0x0000000000f07308 */ /* 0x0003ee0000000800 */
[----:B------:R-:W-:Y:S01]  /*4ed0*/  HMMA.16816.F32.BF16 R168, R8, R56, R80 ;  /* 0x0000003808a8723c */ /* 0x000fe20000041850 */
[----:B-1----:R-:W-:-:S04]  /*4ee0*/  FFMA.FTZ R0, R28, c[0x0][0x2d0], -R2 ;  /* 0x0000b4001c007a23 */ /* 0x002fc80000010802 */
[----:B------:R1:W2:Y:S02]  /*4ef0*/  MUFU.EX2 R241, R0 ;  /* 0x0000000000f17308 */ /* 0x0002a40000000800 */
[----:B-1----:R-:W-:Y:S01]  /*4f00*/  FFMA.FTZ R0, R30, c[0x0][0x2d0], -R2 ;  /* 0x0000b4001e007a23 */ /* 0x002fe20000010802 */
[----:B--2---:R-:W-:-:S05]  /*4f10*/  F2FP.BF16.PACK_AB R14, R241, R240 ;  /* 0x000000f0f10e723e */ /* 0x004fca00000010ff */
[----:B------:R1:W-:Y:S02]  /*4f20*/  MUFU.EX2 R244, R0 ;  /* 0x0000000000f47308 */ /* 0x0003e40000000800 */
[----:B-1----:R-:W-:-:S05]  /*4f30*/  FMUL.FTZ R0, R101, c[0x0][0x2d0] ;  /* 0x0000b40065007a20 */ /* 0x002fca0000410000 */
[----:B------:R-:W-:-:S05]  /*4f40*/  FSEL R0, R0, RZ, P0 ;  /* 0x000000ff00007208 */ /* 0x000fca0000000000 */
[--C-:B------:R-:W-:Y:S02]  /*4f50*/  FFMA.FTZ R4, R27, c[0x0][0x2d0], -R0.reuse ;  /* 0x0000b4001b047a23 */ /* 0x100fe40000010800 */
[----:B------:R-:W-:Y:S02]  /*4f60*/  LDSM.16.MT88.4 R24, [R202+0x2000] ;  /* 0x00200000ca18783b */ /* 0x000fe40000004200 */
[----:B------:R1:W-:Y:S02]  /*4f70*/  MUFU.EX2 R232, R4 ;  /* 0x0000000400e87308 */ /* 0x0003e40000000800 */
[----:B-1----:R-:W-:-:S06]  /*4f80*/  FFMA.FTZ R4, R29, c[0x0][0x2d0], -R0 ;  /* 0x0000b4001d047a23 */ /* 0x002fcc0000010800 */
[----:B------:R1:W2:Y:S02]  /*4f90*/  MUFU.EX2 R229, R4 ;  /* 0x0000000400e57308 */ /* 0x0002a40000000800 */
[--C-:B-1----:R-:W-:Y:S01]  /*4fa0*/  FFMA.FTZ R4, R31, c[0x0][0x2d0], -R0.reuse ;  /* 0x0000b4001f047a23 */ /* 0x102fe20000010800 */
[----:B--2---:R-:W-:Y:S01]  /*4fb0*/  F2FP.BF16.PACK_AB R13, R229, R232 ;  /* 0x000000e8e50d723e */ /* 0x004fe200000010ff */
[----:B------:R-:W1:Y:S04]  /*4fc0*/  LDSM.16.MT88.4 R28, [R201+0x2000] ;  /* 0x00200000c91c783b */ /* 0x000e680000004200 */
[----:B------:R2:W-:Y:S02]  /*4fd0*/  MUFU.EX2 R231, R4 ;  /* 0x0000000400e77308 */ /* 0x0005e40000000800 */
[----:B--2---:R-:W-:-:S06]  /*4fe0*/  FFMA.FTZ R4, R33, c[0x0][0x2d0], -R0 ;  /* 0x0000b40021047a23 */ /* 0x004fcc0000010800 */
[----:B------:R2:W3:Y:S02]  /*4ff0*/  MUFU.EX2 R234, R4 ;  /* 0x0000000400ea7308 */ /* 0x0004e40000000800 */
[----:B--2---:R-:W-:Y:S01]  /*5000*/  FFMA.FTZ R4, R41, c[0x0][0x2d0], -R2 ;  /* 0x0000b40029047a23 */ /* 0x004fe20000010802 */
[----:B---3--:R-:W-:Y:S01]  /*5010*/  F2FP.BF16.PACK_AB R15, R234, R231 ;  /* 0x000000e7ea0f723e */ /* 0x008fe200000010ff */
[----:B-1----:R-:W-:Y:S04]  /*5020*/  HMMA.16816.F32.BF16 R80, R20, R28, RZ ;  /* 0x0000001c1450723c */ /* 0x002fe800000418ff */
[----:B------:R1:W2:Y:S04]  /*5030*/  MUFU.EX2 R242, R4 ;  /* 0x0000000400f27308 */ /* 0x0002a80000000800 */
[C---:B------:R-:W-:Y:S08]  /*5040*/  HMMA.16816.F32.BF16 R76, R12.reuse, R36, RZ ;  /* 0x000000240c4c723c */ /* 0x040ff000000418ff */
[C---:B------:R-:W-:Y:S01]  /*5050*/  HMMA.16816.F32.BF16 R72, R12.reuse, R52, RZ ;  /* 0x000000340c48723c */ /* 0x040fe200000418ff */
[--C-:B-1----:R-:W-:Y:S01]  /*5060*/  FFMA.FTZ R4, R35, c[0x0][0x2d0], -R0.reuse ;  /* 0x0000b40023047a23 */ /* 0x102fe20000010800 */
[----:B--2---:R-:W-:Y:S01]  /*5070*/  F2FP.BF16.PACK_AB R6, R242, R246 ;  /* 0x000000f6f206723e */ /* 0x004fe200000010ff */
[----:B------:R-:W1:Y:S02]  /*5080*/  LDSM.16.MT88.4 R32, [R202+0x1000] ;  /* 0x00100000ca20783b */ /* 0x000e640000004200 */
[----:B------:R2:W-:Y:S03]  /*5090*/  MUFU.EX2 R233, R4 ;  /* 0x0000000400e97308 */ /* 0x0005e60000000800 */
[C---:B------:R-:W-:Y:S08]  /*50a0*/  HMMA.16816.F32.BF16 R68, R12.reuse, R44, RZ ;  /* 0x0000002c0c44723c */ /* 0x040ff000000418ff */
[----:B------:R-:W-:Y:S01]  /*50b0*/  HMMA.16816.F32.BF16 R88, R12, R38, RZ ;  /* 0x000000260c58723c */ /* 0x000fe200000418ff */
[----:B--2---:R-:W-:-:S07]  /*50c0*/  FFMA.FTZ R4, R40, c[0x0][0x2d0], -R0 ;  /* 0x0000b40028047a23 */ /* 0x004fce0000010800 */
[C---:B------:R-:W-:Y:S01]  /*50d0*/  HMMA.16816.F32.BF16 R96, R12.reuse, R54, RZ ;  /* 0x000000360c60723c */ /* 0x040fe200000418ff */
[----:B------:R2:W3:Y:S07]  /*50e0*/  MUFU.EX2 R239, R4 ;  /* 0x0000000400ef7308 */ /* 0x0004ee0000000800 */
[C---:B------:R-:W-:Y:S08]  /*50f0*/  HMMA.16816.F32.BF16 R108, R12.reuse, R46, RZ ;  /* 0x0000002e0c6c723c */ /* 0x040ff000000418ff */
[----:B------:R-:W-:Y:S01]  /*5100*/  HMMA.16816.F32.BF16 R116, R12, R30, RZ ;  /* 0x0000001e0c74723c */ /* 0x000fe200000418ff */
[----:B--2---:R-:W-:Y:S01]  /*5110*/  FFMA.FTZ R4, R42, c[0x0][0x2d0], -R0 ;  /* 0x0000b4002a047a23 */ /* 0x004fe20000010800 */
[----:B---3--:R-:W-:-:S03]  /*5120*/  F2FP.BF16.PACK_AB R5, R239, R233 ;  /* 0x000000e9ef05723e */ /* 0x008fc600000010ff */
[----:B------:R2:W-:Y:S03]  /*5130*/  MUFU.EX2 R238, R4 ;  /* 0x0000000400ee7308 */ /* 0x0005e60000000800 */
[C---:B-1----:R-:W-:Y:S08]  /*5140*/  HMMA.16816.F32.BF16 R92, R12.reuse, R32, RZ ;  /* 0x000000200c5c723c */ /* 0x042ff000000418ff */
[----:B------:R-:W-:Y:S01]  /*5150*/  HMMA.16816.F32.BF16 R112, R12, R34, RZ ;  /* 0x000000220c70723c */ /* 0x000fe200000418ff */
[----:B--2---:R-:W-:-:S07]  /*5160*/  FFMA.FTZ R4, R43, c[0x0][0x2d0], -R0 ;  /* 0x0000b4002b047a23 */ /* 0x004fce0000010800 */
[----:B------:R-:W-:Y:S01]  /*5170*/  HMMA.16816.F32.BF16 R120, R12, R26, RZ ;  /* 0x0000001a0c78723c */ /* 0x000fe200000418ff */
[----:B------:R-:W1:Y:S01]  /*5180*/  LDSM.16.MT88.4 R40, [R201+0x2400] ;  /* 0x00240000c928783b */ /* 0x000e620000004200 */
[----:B------:R2:W3:Y:S06]  /*5190*/  MUFU.EX2 R237, R4 ;  /* 0x0000000400ed7308 */ /* 0x0004ec0000000800 */
[C---:B------:R-:W-:Y:S08]  /*51a0*/  HMMA.16816.F32.BF16 R84, R20.reuse, R32, RZ ;  /* 0x000000201454723c */ /* 0x040ff000000418ff */
[----:B------:R-:W-:Y:S01]  /*51b0*/  HMMA.16816.F32.BF16 R52, R20, R54, RZ ;  /* 0x000000361434723c */ /* 0x000fe200000418ff */
[----:B--2---:R-:W-:-:S02]  /*51c0*/  F2FP.BF16.PACK_AB R4, R243, R244 ;  /* 0x000000f4f304723e */ /* 0x004fc400000010ff */
[----:B---3--:R-:W-:-:S05]  /*51d0*/  F2FP.BF16.PACK_AB R7, R237, R238 ;  /* 0x000000eeed07723e */ /* 0x008fca00000010ff */
[----:B------:R-:W-:Y:S08]  /*51e0*/  HMMA.16816.F32.BF16 R44, R20, R46, RZ ;  /* 0x0000002e142c723c */ /* 0x000ff000000418ff */
[C---:B------:R-:W-:Y:S08]  /*51f0*/  HMMA.16816.F32.BF16 R128, R4.reuse, R64, R76 ;  /* 0x000000400480723c */ /* 0x040ff0000004184c */
[----:B------:R-:W-:Y:S08]  /*5200*/  HMMA.16816.F32.BF16 R156, R4, R60, R72 ;  /* 0x0000003c049c723c */ /* 0x000ff00000041848 */
[C---:B------:R-:W-:Y:S08]  /*5210*/  HMMA.16816.F32.BF16 R76, R12.reuse, R28, RZ ;  /* 0x0000001c0c4c723c */ /* 0x040ff000000418ff */
[----:B------:R-:W-:Y:S01]  /*5220*/  HMMA.16816.F32.BF16 R72, R12, R24, RZ ;  /* 0x000000180c48723c */ /* 0x000fe200000418ff */
[----:B------:R-:W2:Y:S07]  /*5230*/  LDSM.16.MT88.4 R12, [R202+0x2400] ;  /* 0x00240000ca0c783b */ /* 0x000eae0000004200 */
[----:B------:R-:W-:Y:S08]  /*5240*/  HMMA.16816.F32.BF16 R176, R4, R56, R68 ;  /* 0x0000003804b0723c */ /* 0x000ff00000041844 */
[C---:B------:R-:W-:Y:S08]  /*5250*/  HMMA.16816.F32.BF16 R68, R20.reuse, R38, RZ ;  /* 0x000000261444723c */ /* 0x040ff000000418ff */
[C---:B------:R-:W-:Y:S08]  /*5260*/  HMMA.16816.F32.BF16 R36, R20.reuse, R34, RZ ;  /* 0x000000221424723c */ /* 0x040ff000000418ff */
[C---:B------:R-:W-:Y:S08]  /*5270*/  HMMA.16816.F32.BF16 R32, R20.reuse, R30, RZ ;  /* 0x0000001e1420723c */ /* 0x040ff000000418ff */
[C---:B------:R-:W-:Y:S08]  /*5280*/  HMMA.16816.F32.BF16 R28, R20.reuse, R24, RZ ;  /* 0x00000018141c723c */ /* 0x040ff000000418ff */
[----:B------:R-:W-:Y:S01]  /*5290*/  HMMA.16816.F32.BF16 R20, R20, R26, RZ ;  /* 0x0000001a1414723c */ /* 0x000fe200000418ff */
[----:B------:R-:W-:Y:S07]  /*52a0*/  LDSM.16.MT88.4 R24, [R202+0x800] ;  /* 0x00080000ca18783b */ /* 0x000fee0000004200 */
[C---:B------:R-:W-:Y:S08]  /*52b0*/  HMMA.16816.F32.BF16 R136, R8.reuse, R62, R52 ;  /* 0x0000003e0888723c */ /* 0x040ff00000041834 */
[C---:B------:R-:W-:Y:S08]  /*52c0*/  HMMA.16816.F32.BF16 R152, R8.reuse, R58, R44 ;  /* 0x0000003a0898723c */ /* 0x040ff0000004182c */
[C---:B------:R-:W-:Y:S08]  /*52d0*/  HMMA.16816.F32.BF16 R84, R8.reuse, R48, R84 ;  /* 0x000000300854723c */ /* 0x040ff00000041854 */
[C---:B-1----:R-:W-:Y:S08]  /*52e0*/  HMMA.16816.F32.BF16 R80, R8.reuse, R40, R80 ;  /* 0x000000280850723c */ /* 0x042ff00000041850 */
[C---:B--2---:R-:W-:Y:S01]  /*52f0*/  HMMA.16816.F32.BF16 R132, R8.reuse, R12, R28 ;  /* 0x0000000c0884723c */ /* 0x044fe2000004181c */
[----:B------:R-:W-:Y:S07]  /*5300*/  LDSM.16.MT88.4 R28, [R201+0x2800] ;  /* 0x00280000c91c783b */ /* 0x000fee0000004200 */
[C---:B------:R-:W-:Y:S08]  /*5310*/  HMMA.16816.F32.BF16 R68, R8.reuse, R66, R68 ;  /* 0x000000420844723c */ /* 0x040ff00000041844 */
[C---:B------:R-:W-:Y:S08]  /*5320*/  HMMA.16816.F32.BF16 R52, R8.reuse, R50, R36 ;  /* 0x000000320834723c */ /* 0x040ff00000041824 */
[C---:B------:R-:W-:Y:S08]  /*5330*/  HMMA.16816.F32.BF16 R32, R8.reuse, R42, R32 ;  /* 0x0000002a0820723c */ /* 0x040ff00000041820 */
[----:B------:R-:W-:Y:S01]  /*5340*/  HMMA.16816.F32.BF16 R44, R8, R14, R20 ;  /* 0x0000000e082c723c */ /* 0x000fe20000041814 */
[----:B------:R-:W-:Y:S06]  /*5350*/  LDSM.16.MT88.4 R20, [R201+0x1800] ;  /* 0x00180000c914783b */ /* 0x000fec0000004200 */
[--C-:B------:R-:W-:Y:S01]  /*5360*/  FFMA.FTZ R8, R163, c[0x0][0x2d0], -R16.reuse ;  /* 0x0000b400a3087a23 */ /* 0x100fe20000010810 */
[C---:B------:R-:W-:Y:S03]  /*5370*/  HMMA.16816.F32.BF16 R92, R4.reuse, R48, R92 ;  /* 0x00000030045c723c */ /* 0x040fe6000004185c */
[----:B------:R1:W-:Y:S05]  /*5380*/  MUFU.EX2 R220, R8 ;  /* 0x0000000800dc7308 */ /* 0x0003ea0000000800 */
[C---:B------:R-:W-:Y:S08]  /*5390*/  HMMA.16816.F32.BF16 R76, R4.reuse, R40, R76 ;  /* 0x00000028044c723c */ /* 0x040ff0000004184c */
[----:B------:R-:W-:Y:S01]  /*53a0*/  HMMA.16816.F32.BF16 R148, R4, R12, R72 ;  /* 0x0000000c0494723c */ /* 0x000fe20000041848 */
[----:B-1----:R-:W-:-:S04]  /*53b0*/  FFMA.FTZ R8, R162, c[0x0][0x2d0], -R16 ;  /* 0x0000b400a2087a23 */ /* 0x002fc80000010810 */
[----:B------:R1:W-:Y:S03]  /*53c0*/  MUFU.EX2 R221, R8 ;  /* 0x0000000800dd7308 */ /* 0x0003e60000000800 */
[----:B------:R-:W-:Y:S01]  /*53d0*/  HMMA.16816.F32.BF16 R64, R4, R66, R88 ;  /* 0x000000420440723c */ /* 0x000fe20000041858 */
[----:B------:R-:W-:Y:S02]  /*53e0*/  MOV R74, R193 ;  /* 0x000000c1004a7202 */ /* 0x000fe40000000f00 */
[----:B------:R-:W-:-:S05]  /*53f0*/  MOV R75, R194 ;  /* 0x000000c2004b7202 */ /* 0x000fca0000000f00 */
[----:B------:R-:W-:Y:S01]  /*5400*/  HMMA.16816.F32.BF16 R60, R4, R62, R96 ;  /* 0x0000003e043c723c */ /* 0x000fe20000041860 */
[----:B-1----:R-:W-:-:S07]  /*5410*/  FFMA.FTZ R8, R161, c[0x0][0x2d0], -R16 ;  /* 0x0000b400a1087a23 */ /* 0x002fce0000010810 */
[C---:B------:R-:W-:Y:S01]  /*5420*/  HMMA.16816.F32.BF16 R56, R4.reuse, R58, R108 ;  /* 0x0000003a0438723c */ /* 0x040fe2000004186c */
[----:B------:R1:W-:Y:S07]  /*5430*/  MUFU.EX2 R222, R8 ;  /* 0x0000000800de7308 */ /* 0x0003ee0000000800 */
[C---:B------:R-:W-:Y:S08]  /*5440*/  HMMA.16816.F32.BF16 R48, R4.reuse, R50, R112 ;  /* 0x000000320430723c */ /* 0x040ff00000041870 */
[----:B------:R-:W-:Y:S01]  /*5450*/  HMMA.16816.F32.BF16 R40, R4, R42, R116 ;  /* 0x0000002a0428723c */ /* 0x000fe20000041874 */
[----:B------:R-:W-:Y:S01]  /*5460*/  LDSM.16.MT88.4 R116, [R201+0xc00] ;  /* 0x000c0000c974783b */ /* 0x000fe20000004200 */
[----:B-1----:R-:W-:-:S04]  /*5470*/  FFMA.FTZ R8, R160, c[0x0][0x2d0], -R16 ;  /* 0x0000b400a0087a23 */ /* 0x002fc80000010810 */
[----:B------:R1:W2:Y:S02]  /*5480*/  MUFU.EX2 R223, R8 ;  /* 0x0000000800df7308 */ /* 0x0002a40000000800 */
[----:B------:R-:W-:Y:S01]  /*5490*/  HMMA.16816.F32.BF16 R36, R4, R14, R120 ;  /* 0x0000000e0424723c */ /* 0x000fe20000041878 */
[----:B------:R-:W3:Y:S06]  /*54a0*/  LDSM.16.MT88.4 R12, [R201+0x800] ;  /* 0x00080000c90c783b */ /* 0x000eec0000004200 */
[----:B------:R-:W-:-:S04]  /*54b0*/  FFMA.FTZ R4, R147, c[0x0][0x2d0], -R2 ;  /* 0x0000b40093047a23 */ /* 0x000fc80000010802 */
[----:B------:R4:W-:Y:S01]  /*54c0*/  MUFU.EX2 R193, R4 ;  /* 0x0000000400c17308 */ /* 0x0009e20000000800 */
[----:B-1----:R-:W-:Y:S01]  /*54d0*/  FFMA.FTZ R8, R140, c[0x0][0x2d0], -R3 ;  /* 0x0000b4008c087a23 */ /* 0x002fe20000010803 */
[----:B--2---:R-:W-:-:S06]  /*54e0*/  F2FP.BF16.PACK_AB R10, R223, R222 ;  /* 0x000000dedf0a723e */ /* 0x004fcc00000010ff */
[----:B------:R1:W-:Y:S01]  /*54f0*/  MUFU.EX2 R197, R8 ;  /* 0x0000000800c57308 */ /* 0x0003e20000000800 */
[----:B----4-:R-:W-:-:S07]  /*5500*/  FFMA.FTZ R4, R100, c[0x0][0x2d0], -R0 ;  /* 0x0000b40064047a23 */ /* 0x010fce0000010800 */
[----:B------:R2:W-:Y:S01]  /*5510*/  MUFU.EX2 R100, R4 ;  /* 0x0000000400647308 */ /* 0x0005e20000000800 */
[----:B-1----:R-:W-:-:S07]  /*5520*/  FFMA.FTZ R8, R143, c[0x0][0x2d0], -R3 ;  /* 0x0000b4008f087a23 */ /* 0x002fce0000010803 */
[----:B------:R1:W4:Y:S01]  /*5530*/  MUFU.EX2 R198, R8 ;  /* 0x0000000800c67308 */ /* 0x0003220000000800 */
[----:B--2---:R-:W-:-:S07]  /*5540*/  FFMA.FTZ R4, R105, c[0x0][0x2d0], -R0 ;  /* 0x0000b40069047a23 */ /* 0x004fce0000010800 */
[----:B------:R2:W5:Y:S01]  /*5550*/  MUFU.EX2 R105, R4 ;  /* 0x0000000400697308 */ /* 0x0005620000000800 */
[----:B-1----:R-:W-:Y:S01]  /*5560*/  FFMA.FTZ R8, R142, c[0x0][0x2d0], -R3 ;  /* 0x0000b4008e087a23 */ /* 0x002fe20000010803 */
[----:B----4-:R-:W-:-:S06]  /*5570*/  F2FP.BF16.PACK_AB R9, R198, R197 ;  /* 0x000000c5c609723e */ /* 0x010fcc00000010ff */
[----:B------:R1:W-:Y:S01]  /*5580*/  MUFU.EX2 R199, R8 ;  /* 0x0000000800c77308 */ /* 0x0003e20000000800 */
[----:B--2---:R-:W-:Y:S01]  /*5590*/  FFMA.FTZ R4, R107, c[0x0][0x2d0], -R0 ;  /* 0x0000b4006b047a23 */ /* 0x004fe20000010800 */
[----:B-----5:R-:W-:-:S06]  /*55a0*/  F2FP.BF16.PACK_AB R5, R105, R100 ;  /* 0x000000646905723e */ /* 0x020fcc00000010ff */
[----:B------:R2:W-:Y:S01]  /*55b0*/  MUFU.EX2 R107, R4 ;  /* 0x00000004006b7308 */ /* 0x0005e20000000800 */
[----:B-1----:R-:W-:-:S07]  /*55c0*/  FFMA.FTZ R8, R141, c[0x0][0x2d0], -R3 ;  /* 0x0000b4008d087a23 */ /* 0x002fce0000010803 */
[----:B------:R1:W4:Y:S01]  /*55d0*/  MUFU.EX2 R219, R8 ;  /* 0x0000000800db7308 */ /* 0x0003220000000800 */
[----:B--2---:R-:W-:-:S07]  /*55e0*/  FFMA.FTZ R4, R106, c[0x0][0x2d0], -R0 ;  /* 0x0000b4006a047a23 */ /* 0x004fce0000010800 */
[----:B------:R-:W2:Y:S01]  /*55f0*/  MUFU.EX2 R106, R4 ;  /* 0x00000004006a7308 */ /* 0x000ea20000000800 */
[----:B-1----:R-:W-:Y:S01]  /*5600*/  FFMA.FTZ R8, R146, c[0x0][0x2d0], -R2 ;  /* 0x0000b40092087a23 */ /* 0x002fe20000010802 */
[----:B----4-:R-:W-:-:S06]  /*5610*/  F2FP.BF16.PACK_AB R11, R219, R199 ;  /* 0x000000c7db0b723e */ /* 0x010fcc00000010ff */
[----:B------:R1:W-:Y:S01]  /*5620*/  MUFU.EX2 R194, R8 ;  /* 0x0000000800c27308 */ /* 0x0003e20000000800 */
[----:B--2---:R-:W-:Y:S01]  /*5630*/  F2FP.BF16.PACK_AB R7, R106, R107 ;  /* 0x0000006b6a07723e */ /* 0x004fe200000010ff */
[----:B-1----:R-:W-:-:S06]  /*5640*/  FFMA.FTZ R8, R145, c[0x0][0x2d0], -R2 ;  /* 0x0000b40091087a23 */ /* 0x002fcc0000010802 */
[----:B------:R1:W2:Y:S02]  /*5650*/  MUFU.EX2 R195, R8 ;  /* 0x0000000800c37308 */ /* 0x0002a40000000800 */
[----:B-1----:R-:W-:Y:S01]  /*5660*/  FFMA.FTZ R8, R144, c[0x0][0x2d0], -R2 ;  /* 0x0000b40090087a23 */ /* 0x002fe20000010802 */
[----:B--2---:R-:W-:-:S05]  /*5670*/  F2FP.BF16.PACK_AB R4, R195, R194 ;  /* 0x000000c2c304723e */ /* 0x004fca00000010ff */
[----:B------:R1:W2:Y:S02]  /*5680*/  MUFU.EX2 R196, R8 ;  /* 0x0000000800c47308 */ /* 0x0002a40000000800 */
[----:B-1----:R-:W-:Y:S02]  /*5690*/  F2FP.BF16.PACK_AB R8, R221, R220 ;  /* 0x000000dcdd08723e */ /* 0x002fe400000010ff */
[----:B--2---:R-:W-:-:S05]  /*56a0*/  F2FP.BF16.PACK_AB R6, R193, R196 ;  /* 0x000000c4c106723e */ /* 0x004fca00000010ff */
[C---:B---3--:R-:W-:Y:S08]  /*56b0*/  HMMA.16816.F32.BF16 R120, R8.reuse, R14, R68 ;  /* 0x0000000e0878723c */ /* 0x048ff00000041844 */
[-C--:B------:R-:W-:Y:S08]  /*56c0*/  HMMA.16816.F32.BF16 R108, R8, R12.reuse, R124 ;  /* 0x0000000c086c723c */ /* 0x080ff0000004187c */
[C---:B------:R-:W-:Y:S08]  /*56d0*/  HMMA.16816.F32.BF16 R112, R4.reuse, R12, R128 ;  /* 0x0000000c0470723c */ /* 0x040ff00000041880 */
[----:B------:R-:W-:Y:S01]  /*56e0*/  HMMA.16816.F32.BF16 R64, R4, R14, R64 ;  /* 0x0000000e0440723c */ /* 0x000fe20000041840 */
[----:B------:R-:W1:Y:S07]  /*56f0*/  LDSM.16.MT88.4 R12, [R202+0x1800] ;  /* 0x00180000ca0c783b */ /* 0x000e6e0000004200 */
[C---:B------:R-:W-:Y:S08]  /*5700*/  HMMA.16816.F32.BF16 R68, R8.reuse, R28, R80 ;  /* 0x0000001c0844723c */ /* 0x040ff00000041850 */
[----:B------:R-:W-:Y:S01]  /*5710*/  HMMA.16816.F32.BF16 R80, R8, R30, R32 ;  /* 0x0000001e0850723c */ /* 0x000fe20000041820 */
[----:B------:R-:W2:Y:S07]  /*5720*/  LDSM.16.MT88.4 R32, [R202+0x2800] ;  /* 0x00280000ca20783b */ /* 0x000eae0000004200 */
[-C--:B------:R-:W-:Y:S08]  /*5730*/  HMMA.16816.F32.BF16 R128, R4, R24.reuse, R156 ;  /* 0x000000180480723c */ /* 0x080ff0000004189c */
[C---:B------:R-:W-:Y:S01]  /*5740*/  HMMA.16816.F32.BF16 R124, R8.reuse, R24, R164 ;  /* 0x00000018087c723c */ /* 0x040fe200000418a4 */
[----:B------:R-:W-:Y:S07]  /*5750*/  LDSM.16.MT88.4 R164, [R202+0x1c00] ;  /* 0x001c0000caa4783b */ /* 0x000fee0000004200 */
[C---:B------:R-:W-:Y:S08]  /*5760*/  HMMA.16816.F32.BF16 R140, R8.reuse, R20, R168 ;  /* 0x00000014088c723c */ /* 0x040ff000000418a8 */
[C---:B-1----:R-:W-:Y:S08]  /*5770*/  HMMA.16816.F32.BF16 R156, R8.reuse, R12, R84 ;  /* 0x0000000c089c723c */ /* 0x042ff00000041854 */
[C---:B------:R-:W-:Y:S08]  /*5780*/  HMMA.16816.F32.BF16 R136, R8.reuse, R26, R136 ;  /* 0x0000001a0888723c */ /* 0x040ff00000041888 */
[C---:B------:R-:W-:Y:S08]  /*5790*/  HMMA.16816.F32.BF16 R152, R8.reuse, R22, R152 ;  /* 0x000000160898723c */ /* 0x040ff00000041898 */
[C---:B------:R-:W-:Y:S08]  /*57a0*/  HMMA.16816.F32.BF16 R52, R8.reuse, R14, R52 ;  /* 0x0000000e0834723c */ /* 0x040ff00000041834 */
[C---:B--2---:R-:W-:Y:S01]  /*57b0*/  HMMA.16816.F32.BF16 R84, R8.reuse, R32, R132 ;  /* 0x000000200854723c */ /* 0x044fe20000041884 */
[----:B------:R-:W-:Y:S07]  /*57c0*/  LDSM.16.MT88.4 R132, [R202+0xc00] ;  /* 0x000c0000ca84783b */ /* 0x000fee0000004200 */
[----:B------:R-:W-:Y:S07]  /*57d0*/  HMMA.16816.F32.BF16 R44, R8, R34, R44 ;  /* 0x00000022082c723c */ /* 0x000fee000004182c */
[--C-:B------:R-:W-:Y:S01]  /*57e0*/  FFMA.FTZ R8, R192, c[0x0][0x2d0], -R16.reuse ;  /* 0x0000b400c0087a23 */ /* 0x100fe20000010810 */
[C---:B------:R-:W-:Y:S01]  /*57f0*/  HMMA.16816.F32.BF16 R56, R4.reuse, R22, R56 ;  /* 0x000000160438723c */ /* 0x040fe20000041838 */
[----:B------:R-:W2:Y:S02]  /*5800*/  LDL R192, [R1+0x58] ;  /* 0x0000580001c07983 */ /* 0x000ea40000100800 */
[----:B------:R1:W-:Y:S05]  /*5810*/  MUFU.EX2 R23, R8 ;  /* 0x0000000800177308 */ /* 0x0003ea0000000800 */
[C---:B------:R-:W-:Y:S07]  /*5820*/  HMMA.16816.F32.BF16 R60, R4.reuse, R26, R60 ;  /* 0x0000001a043c723c */ /* 0x040fee000004183c */
[----:B------:R-:W-:Y:S01]  /*5830*/  MOV R27, R74 ;  /* 0x0000004a001b7202 */ /* 0x000fe20000000f00 */
[----:B------:R-:W-:Y:S01]  /*5840*/  HMMA.16816.F32.BF16 R144, R4, R20, R176 ;  /* 0x000000140490723c */ /* 0x000fe200000418b0 */
[----:B-1----:R-:W-:-:S04]  /*5850*/  FFMA.FTZ R8, R191, c[0x0][0x2d0], -R16 ;  /* 0x0000b400bf087a23 */ /* 0x002fc80000010810 */
[----:B------:R1:W3:Y:S02]  /*5860*/  MUFU.EX2 R24, R8 ;  /* 0x0000000800187308 */ /* 0x0002e40000000800 */
[----:B------:R-:W-:Y:S01]  /*5870*/  MOV R178, R19 ;  /* 0x0000001300b27202 */ /* 0x000fe20000000f00 */
[----:B------:R-:W-:Y:S01]  /*5880*/  HMMA.16816.F32.BF16 R48, R4, R14, R48 ;  /* 0x0000000e0430723c */ /* 0x000fe20000041830 */
[----:B------:R-:W-:Y:S02]  /*5890*/  MOV R177, R17 ;  /* 0x0000001100b17202 */ /* 0x000fe40000000f00 */
[----:B------:R-:W-:-:S05]  /*58a0*/  MOV R179, R75 ;  /* 0x0000004b00b37202 */ /* 0x000fca0000000f00 */
[C---:B------:R-:W-:Y:S08]  /*58b0*/  HMMA.16816.F32.BF16 R160, R4.reuse, R12, R92 ;  /* 0x0000000c04a0723c */ /* 0x040ff0000004185c */
[----:B------:R-:W-:Y:S01]  /*58c0*/  HMMA.16816.F32.BF16 R40, R4, R30, R40 ;  /* 0x0000001e0428723c */ /* 0x000fe20000041828 */
[----:B-1----:R-:W-:-:S07]  /*58d0*/  FFMA.FTZ R8, R190, c[0x0][0x2d0], -R16 ;  /* 0x0000b400be087a23 */ /* 0x002fce0000010810 */
[C---:B------:R-:W-:Y:S01]  /*58e0*/  HMMA.16816.F32.BF16 R88, R4.reuse, R32, R148 ;  /* 0x000000200458723c */ /* 0x040fe20000041894 */
[----:B------:R1:W-:Y:S07]  /*58f0*/  MUFU.EX2 R26, R8 ;  /* 0x00000008001a7308 */ /* 0x0003ee0000000800 */
[----:B------:R-:W-:Y:S01]  /*5900*/  HMMA.16816.F32.BF16 R36, R4, R34, R36 ;  /* 0x000000220424723c */ /* 0x000fe20000041824 */
[----:B------:R-:W-:Y:S01]  /*5910*/  MOV R9, c[0x0][0x2ac] ;  /* 0x0000ab0000097a02 */ /* 0x000fe20000000f00 */
[----:B------:R-:W-:Y:S01]  /*5920*/  FADD.FTZ R10, R225, R224 ;  /* 0x000000e0e10a7221 */ /* 0x000fe20000010000 */
[----:B------:R-:W-:Y:S01]  /*5930*/  MOV R176, R18 ;  /* 0x0000001200b07202 */ /* 0x000fe20000000f00 */
[----:B------:R-:W-:Y:S01]  /*5940*/  LDSM.16.MT88.4 R148, [R201+0x1c00] ;  /* 0x001c0000c994783b */ /* 0x000fe20000004200 */
[----:B-1----:R-:W-:-:S04]  /*5950*/  FFMA.FTZ R8, R189, c[0x0][0x2d0], -R16 ;  /* 0x0000b400bd087a23 */ /* 0x002fc80000010810 */
[----:B------:R1:W-:Y:S02]  /*5960*/  MUFU.EX2 R25, R8 ;  /* 0x0000000800197308 */ /* 0x0003e40000000800 */
[----:B-1----:R-:W-:-:S06]  /*5970*/  FFMA.FTZ R8, R184, c[0x0][0x2d0], -R3 ;  /* 0x0000b400b8087a23 */ /* 0x002fcc0000010803 */
[----:B------:R1:W-:Y:S02]  /*5980*/  MUFU.EX2 R19, R8 ;  /* 0x0000000800137308 */ /* 0x0003e40000000800 */
[----:B-1----:R-:W-:-:S06]  /*5990*/  FFMA.FTZ R8, R182, c[0x0][0x2d0], -R3 ;  /* 0x0000b400b6087a23 */ /* 0x002fcc0000010803 */
[----:B------:R1:W4:Y:S02]  /*59a0*/  MUFU.EX2 R20, R8 ;  /* 0x0000000800147308 */ /* 0x0003240000000800 */
[--C-:B-1----:R-:W-:Y:S02]  /*59b0*/  FFMA.FTZ R8, R181, c[0x0][0x2d0], -R3.reuse ;  /* 0x0000b400b5087a23 */ /* 0x102fe40000010803 */
[----:B------:R-:W-:-:S04]  /*59c0*/  FFMA.FTZ R3, R180, c[0x0][0x2d0], -R3 ;  /* 0x0000b400b4037a23 */ /* 0x000fc80000010803 */
[----:B------:R1:W-:Y:S02]  /*59d0*/  MUFU.EX2 R21, R3 ;  /* 0x0000000300157308 */ /* 0x0003e40000000800 */
[----:B-1----:R-:W-:-:S06]  /*59e0*/  FFMA.FTZ R3, R188, c[0x0][0x2d0], -R2 ;  /* 0x0000b400bc037a23 */ /* 0x002fcc0000010802 */
[----:B------:R1:W-:Y:S01]  /*59f0*/  MUFU.EX2 R15, R3 ;  /* 0x00000003000f7308 */ /* 0x0003e20000000800 */
[----:B------:R-:W-:Y:S01]  /*5a00*/  HMMA.16816.F32.BF16 R72, R4, R28, R76 ;  /* 0x0000001c0448723c */ /* 0x000fe2000004184c */
[----:B------:R-:W5:Y:S01]  /*5a10*/  LDSM.16.MT88.4 R4, [R202+0x2c00] ;  /* 0x002c0000ca04783b */ /* 0x000f620000004200 */
[----:B------:R-:W-:Y:S01]  /*5a20*/  IMAD R9, R9, c[0x0][0x1d0], RZ ;  /* 0x0000740009097a24 */ /* 0x000fe200078e02ff */
[----:B---3--:R-:W-:Y:S02]  /*5a30*/  F2FP.BF16.PACK_AB R96, R24, R23 ;  /* 0x000000171860723e */ /* 0x008fe400000010ff */
[----:B----4-:R-:W-:Y:S01]  /*5a40*/  F2FP.BF16.PACK_AB R97, R20, R19 ;  /* 0x000000131461723e */ /* 0x010fe200000010ff */
[----:B------:R-:W3:Y:S01]  /*5a50*/  LDSM.16.MT88.4 R76, [R201+0x2c00] ;  /* 0x002c0000c94c783b */ /* 0x000ee20000004200 */
[----:B-1----:R-:W-:-:S04]  /*5a60*/  FFMA.FTZ R3, R187, c[0x0][0x2d0], -R2 ;  /* 0x0000b400bb037a23 */ /* 0x002fc80000010802 */
[----:B------:R1:W4:Y:S02]  /*5a70*/  MUFU.EX2 R17, R3 ;  /* 0x0000000300117308 */ /* 0x0003240000000800 */
[--C-:B-1----:R-:W-:Y:S02]  /*5a80*/  FFMA.FTZ R3, R186, c[0x0][0x2d0], -R2.reuse ;  /* 0x0000b400ba037a23 */ /* 0x102fe40000010802 */
[----:B------:R-:W-:-:S04]  /*5a90*/  FFMA.FTZ R2, R185, c[0x0][0x2d0], -R2 ;  /* 0x0000b400b9027a23 */ /* 0x000fc80000010802 */
[----:B------:R1:W-:Y:S02]  /*5aa0*/  MUFU.EX2 R16, R2 ;  /* 0x0000000200107308 */ /* 0x0003e40000000800 */
[----:B-1----:R-:W-:-:S06]  /*5ab0*/  FFMA.FTZ R2, R175, c[0x0][0x2d0], -R0 ;  /* 0x0000b400af027a23 */ /* 0x002fcc0000010800 */
[----:B------:R1:W-:Y:S02]  /*5ac0*/  MUFU.EX2 R11, R2 ;  /* 0x00000002000b7308 */ /* 0x0003e40000000800 */
[----:B-1----:R-:W-:-:S06]  /*5ad0*/  FFMA.FTZ R2, R174, c[0x0][0x2d0], -R0 ;  /* 0x0000b400ae027a23 */ /* 0x002fcc0000010800 */
[----:B------:R1:W-:Y:S02]  /*5ae0*/  MUFU.EX2 R12, R2 ;  /* 0x00000002000c7308 */ /* 0x0003e40000000800 */
[--C-:B-1----:R-:W-:Y:S02]  /*5af0*/  FFMA.FTZ R2, R173, c[0x0][0x2d0], -R0.reuse ;  /* 0x0000b400ad027a23 */ /* 0x102fe40000010800 */
[----:B------:R-:W-:-:S04]  /*5b00*/  FFMA.FTZ R0, R172, c[0x0][0x2d0], -R0 ;  /* 0x0000b400ac007a23 */ /* 0x000fc80000010800 */
[----:B------:R-:W-:Y:S08]  /*5b10*/  MUFU.EX2 R13, R2 ;  /* 0x00000002000d7308 */ /* 0x000ff00000000800 */
[----:B------:R-:W-:Y:S08]  /*5b20*/  MUFU.EX2 R14, R0 ;  /* 0x00000000000e7308 */ /* 0x000ff00000000800 */
[----:B------:R1:W1:Y:S08]  /*5b30*/  MUFU.EX2 R22, R8 ;  /* 0x0000000800167308 */ /* 0x0002700000000800 */
[----:B------:R2:W2:Y:S01]  /*5b40*/  MUFU.EX2 R18, R3 ;  /* 0x0000000300127308 */ /* 0x0004a20000000800 */
[----:B------:R-:W-:-:S02]  /*5b50*/  F2FP.BF16.PACK_AB R98, R25, R26 ;  /* 0x0000001a1962723e */ /* 0x000fc400000010ff */
[----:B----4-:R-:W-:Y:S01]  /*5b60*/  F2FP.BF16.PACK_AB R92, R17, R15 ;  /* 0x0000000f115c723e */ /* 0x010fe200000010ff */
[----:B-1----:R-:W-:Y:S02]  /*5b70*/  FADD.FTZ R8, R236, R235 ;  /* 0x000000ebec087221 */ /* 0x002fe40000010000 */
[----:B--2---:R-:W-:Y:S01]  /*5b80*/  @P5 IMAD.HI.U32 R2, R192, c[0x0][0x2c8], RZ ;  /* 0x0000b200c0025a27 */ /* 0x004fe200078e00ff */
[----:B------:R-:W-:-:S04]  /*5b90*/  MOV R0, R192 ;  /* 0x000000c000007202 */ /* 0x000fc80000000f00 */
[----:B------:R-:W-:-:S04]  /*5ba0*/  @P5 SHF.R.U32.HI R0, RZ, c[0x0][0x2cc], R2 ;  /* 0x0000b300ff005a19 */ /* 0x000fc80000011602 */
[----:B------:R-:W-:Y:S01]  /*5bb0*/  IADD3 R0, R0, -c[0x0][0x168], R9 ;  /* 0x80005a0000007a10 */ /* 0x000fe20007ffe009 */
[----:B------:R-:W-:-:S03]  /*5bc0*/  FADD.FTZ R3, R227, R226 ;  /* 0x000000e2e3037221 */ /* 0x000fc60000010000 */
[----:B------:R-:W-:Y:S01]  /*5bd0*/  SHF.R.S32.HI R2, RZ, 0x1f, R0 ;  /* 0x0000001fff027819 */ /* 0x000fe20000011400 */
[----:B------:R-:W-:-:S03]  /*5be0*/  FADD.FTZ R3, R250, R3 ;  /* 0x00000003fa037221 */ /* 0x000fc60000010000 */
[----:B------:R-:W-:Y:S01]  /*5bf0*/  LEA.HI R9, R2, R0, RZ, 0x6 ;  /* 0x0000000002097211 */ /* 0x000fe200078f30ff */
[----:B------:R-:W-:Y:S01]  /*5c00*/  FADD.FTZ R2, R245, R10 ;  /* 0x0000000af5027221 */ /* 0x000fe20000010000 */
[----:B------:R-:W-:Y:S01]  /*5c10*/  F2FP.BF16.PACK_AB R99, R21, R22 ;  /* 0x000000161563723e */ /* 0x000fe200000010ff */
[----:B------:R-:W-:Y:S01]  /*5c20*/  FADD.FTZ R0, R240, R8 ;  /* 0x00000008f0007221 */ /* 0x000fe20000010000 */
[----:B------:R-:W-:Y:S01]  /*5c30*/  F2FP.BF16.PACK_AB R94, R16, R18 ;  /* 0x00000012105e723e */ /* 0x000fe200000010ff */
[----:B------:R-:W-:Y:S01]  /*5c40*/  FADD.FTZ R8, R232, R229 ;  /* 0x000000e5e8087221 */ /* 0x000fe20000010000 */
[----:B------:R-:W-:Y:S01]  /*5c50*/  F2FP.BF16.PACK_AB R93, R12, R11 ;  /* 0x0000000b0c5d723e */ /* 0x000fe200000010ff */
[----:B------:R-:W-:Y:S01]  /*5c60*/  FADD.FTZ R3, R176, R3 ;  /* 0x00000003b0037221 */ /* 0x000fe20000010000 */
[----:B------:R-:W-:Y:S01]  /*5c70*/  F2FP.BF16.PACK_AB R95, R14, R13 ;  /* 0x0000000d0e5f723e */ /* 0x000fe200000010ff */
[----:B------:R-:W-:Y:S02]  /*5c80*/  FADD.FTZ R2, R247, R2 ;  /* 0x00000002f7027221 */ /* 0x000fe40000010000 */
[----:B------:R-:W-:-:S02]  /*5c90*/  FADD.FTZ R0, R241, R0 ;  /* 0x00000000f1007221 */ /* 0x000fc40000010000 */
[----:B------:R-:W-:Y:S02]  /*5ca0*/  FADD.FTZ R8, R231, R8 ;  /* 0x00000008e7087221 */ /* 0x000fe40000010000 */
[----:B------:R-:W-:Y:S01]  /*5cb0*/  FADD.FTZ R3, R177, R3 ;  /* 0x00000003b1037221 */ /* 0x000fe20000010000 */
[----:B-----5:R-:W-:Y:S01]  /*5cc0*/  HMMA.16816.F32.BF16 R84, R96, R4, R84 ;  /* 0x000000046054723c */ /* 0x020fe20000041854 */
[----:B------:R-:W-:Y:S02]  /*5cd0*/  FADD.FTZ R2, R248, R2 ;  /* 0x00000002f8027221 */ /* 0x000fe40000010000 */
[----:B------:R-:W-:-:S05]  /*5ce0*/  FADD.FTZ R0, R244, R0 ;  /* 0x00000000f4007221 */ /* 0x000fca0000010000 */
[----:B------:R-:W-:Y:S07]  /*5cf0*/  HMMA.16816.F32.BF16 R88, R92, R4, R88 ;  /* 0x000000045c58723c */ /* 0x000fee0000041858 */
[----:B------:R-:W-:Y:S02]  /*5d00*/  FADD.FTZ R5, R234, R8 ;  /* 0x00000008ea057221 */ /* 0x000fe40000010000 */
[----:B------:R-:W-:Y:S02]  /*5d10*/  FADD.FTZ R4, R178, R3 ;  /* 0x00000003b2047221 */ /* 0x000fe40000010000 */
        /* <DEDUP_REMOVED lines=29> */
[----:B------:R-:W-:Y:S01]  /*5ef0*/  FADD.FTZ R0, R15, R0 ;  /* 0x000000000f007221 */ /* 0x000fe20000010000 */
[----:B------:R-:W-:Y:S01]  /*5f00*/  HMMA.16816.F32.BF16 R108, R96, R116, R108 ;  /* 0x00000074606c723c */ /* 0x000fe2000004186c */
[----:B------:R-:W-:-:S02]  /*5f10*/  FADD.FTZ R2, R106, R5 ;  /* 0x000000056a027221 */ /* 0x000fc40000010000 */
[----:B------:R-:W-:Y:S02]  /*5f20*/  FADD.FTZ R5, R17, R0 ;  /* 0x0000000011057221 */ /* 0x000fe40000010000 */
[----:B------:R-:W-:-:S03]  /*5f30*/  FADD.FTZ R0, R11, R2 ;  /* 0x000000020b007221 */ /* 0x000fc60000010000 */
[----:B------:R-:W-:Y:S01]  /*5f40*/  HMMA.16816.F32.BF16 R112, R92, R116, R112 ;  /* 0x000000745c70723c */ /* 0x000fe20000041870 */
[----:B------:R-:W-:-:S07]  /*5f50*/  FADD.FTZ R4, R24, R4 ;  /* 0x0000000418047221 */ /* 0x000fce0000010000 */
[----:B------:R-:W-:Y:S01]  /*5f60*/  HMMA.16816.F32.BF16 R120, R96, R118, R120 ;  /* 0x000000766078723c */ /* 0x000fe20000041878 */
[----:B------:R-:W-:-:S07]  /*5f70*/  FADD.FTZ R0, R12, R0 ;  /* 0x000000000c007221 */ /* 0x000fce0000010000 */
[C---:B------:R-:W-:Y:S08]  /*5f80*/  HMMA.16816.F32.BF16 R124, R96.reuse, R132, R124 ;  /* 0x00000084607c723c */ /* 0x040ff0000004187c */
[C---:B------:R-:W-:Y:S08]  /*5f90*/  HMMA.16816.F32.BF16 R136, R96.reuse, R134, R136 ;  /* 0x000000866088723c */ /* 0x040ff00000041888 */
[C---:B------:R-:W-:Y:S08]  /*5fa0*/  HMMA.16816.F32.BF16 R140, R96.reuse, R148, R140 ;  /* 0x00000094608c723c */ /* 0x040ff0000004188c */
[C---:B------:R-:W-:Y:S08]  /*5fb0*/  HMMA.16816.F32.BF16 R152, R96.reuse, R150, R152 ;  /* 0x000000966098723c */ /* 0x040ff00000041898 */
[C---:B------:R-:W-:Y:S08]  /*5fc0*/  HMMA.16816.F32.BF16 R156, R96.reuse, R164, R156 ;  /* 0x000000a4609c723c */ /* 0x040ff0000004189c */
[C---:B------:R-:W-:Y:S08]  /*5fd0*/  HMMA.16816.F32.BF16 R168, R96.reuse, R166, R52 ;  /* 0x000000a660a8723c */ /* 0x040ff00000041834 */
[C---:B---3--:R-:W-:Y:S08]  /*5fe0*/  HMMA.16816.F32.BF16 R68, R96.reuse, R76, R68 ;  /* 0x0000004c6044723c */ /* 0x048ff00000041844 */
[----:B------:R-:W-:Y:S08]  /*5ff0*/  HMMA.16816.F32.BF16 R80, R96, R78, R80 ;  /* 0x0000004e6050723c */ /* 0x000ff00000041850 */
        /* <DEDUP_REMOVED lines=8> */
[----:B------:R-:W-:Y:S08]  /*6080*/  HMMA.16816.F32.BF16 R76, R92, R78, R40 ;  /* 0x0000004e5c4c723c */ /* 0x000ff00000041828 */
[-C--:B------:R-:W-:Y:S08]  /*6090*/  HMMA.16816.F32.BF16 R96, R96, R6.reuse, R44 ;  /* 0x000000066060723c */ /* 0x080ff0000004182c */
[----:B------:R-:W-:Y:S07]  /*60a0*/  HMMA.16816.F32.BF16 R92, R92, R6, R36 ;  /* 0x000000065c5c723c */ /* 0x000fee0000041824 */
[----:B------:R-:W-:Y:S01]  /*60b0*/  FADD.FTZ R6, R20, R3 ;  /* 0x0000000314067221 */ /* 0x000fe20000010000 */
[----:B------:R-:W-:Y:S01]  /*60c0*/  SHF.R.S32.HI R3, RZ, 0x6, R9 ;  /* 0x00000006ff037819 */ /* 0x000fe20000011409 */
[----:B------:R-:W-:-:S03]  /*60d0*/  FADD.FTZ R0, R13, R0 ;  /* 0x000000000d007221 */ /* 0x000fc60000010000 */
[----:B------:R-:W-:Y:S01]  /*60e0*/  IMNMX R7, RZ, R3, !PT ;  /* 0x00000003ff077217 */ /* 0x000fe20007800200 */
[----:B------:R-:W-:Y:S02]  /*60f0*/  FADD.FTZ R3, R26, R4 ;  /* 0x000000041a037221 */ /* 0x000fe40000010000 */
[----:B------:R-:W-:Y:S02]  /*6100*/  FADD.FTZ R2, R22, R6 ;  /* 0x0000000616027221 */ /* 0x000fe40000010000 */
[----:B------:R-:W-:Y:S02]  /*6110*/  FADD.FTZ R4, R18, R5 ;  /* 0x0000000512047221 */ /* 0x000fe40000010000 */
[----:B------:R-:W-:Y:S02]  /*6120*/  FADD.FTZ R5, R25, R3 ;  /* 0x0000000319057221 */ /* 0x000fe40000010000 */
[----:B------:R-:W-:Y:S02]  /*6130*/  FADD.FTZ R3, R21, R2 ;  /* 0x0000000215037221 */ /* 0x000fe40000010000 */
[----:B------:R-:W-:Y:S01]  /*6140*/  FADD.FTZ R0, R14, R0 ;  /* 0x000000000e007221 */ /* 0x000fe20000010000 */
[----:B------:R1:W-:Y:S01]  /*6150*/  STL [R1+0x1c], R7 ;  /* 0x00001c0701007387 */ /* 0x0003e20000100800 */
[----:B------:R-:W-:-:S03]  /*6160*/  FADD.FTZ R2, R16, R4 ;  /* 0x0000000410027221 */ /* 0x000fc60000010000 */
[----:B------:R1:W-:Y:S01]  /*6170*/  STL [R1+0x20], R5 ;  /* 0x0000200501007387 */ /* 0x0003e20000100800 */
[----:B------:R-:W-:-:S03]  /*6180*/  IADD3 R225, R183, -0x2, RZ ;  /* 0xfffffffeb7e17810 */ /* 0x000fc60007ffe0ff */
[----:B------:R1:W-:Y:S04]  /*6190*/  STL [R1+0x2c], R3 ;  /* 0x00002c0301007387 */ /* 0x0003e80000100800 */
[----:B------:R1:W-:Y:S04]  /*61a0*/  STL [R1+0x24], R0 ;  /* 0x0000240001007387 */ /* 0x0003e80000100800 */
[----:B------:R1:W-:Y:S01]  /*61b0*/  STL [R1+0x28], R2 ;  /* 0x0000280201007387 */ /* 0x0003e20000100800 */
[----:B------:R-:W-:-:S13]  /*61c0*/  ISETP.GE.AND P0, PT, R225, R7, PT ;  /* 0x00000007e100720c */ /* 0x000fda0003f06270 */
[----:B------:R-:W-:Y:S05]  /*61d0*/  @!P0 BRA `(.L_x_613) ;  /* 0x00004b5000008947 */ /* 0x000fea0003800000 */
[----:B------:R-:W-:Y:S01]  /*61e0*/  MOV R105, R103 ;  /* 0x0000006700697202 */ /* 0x000fe20000000f00 */
[----:B------:R-:W-:Y:S01]  /*61f0*/  IMAD.MOV.U32 R107, RZ, RZ, R101 ;  /* 0x000000ffff6b7224 */ /* 0x000fe200078e0065 */
[----:B------:R-:W-:Y:S01]  /*6200*/  MOV R100, R104 ;  /* 0x0000006800647202 */ /* 0x000fe20000000f00 */
[----:B------:R-:W-:Y:S01]  /*6210*/  IMAD.MOV.U32 R239, RZ, RZ, R225 ;  /* 0x000000ffffef7224 */ /* 0x000fe200078e00e1 */
[----:B------:R-:W-:Y:S02]  /*6220*/  MOV R106, R102 ;  /* 0x00000066006a7202 */ /* 0x000fe40000000f00 */
.L_x_624:
[----:B------:R-:W-:Y:S04]  /*6230*/  DEPBAR.LE SB0, 0x0 ;  /* 0x000080000000791a */ /* 0x000fe80000000000 */
[----:B------:R-:W-:Y:S01]  /*6240*/  WARPSYNC 0xffffffff ;  /* 0xffffffff00007948 */ /* 0x000fe20003800000 */
[----:B------:R-:W-:Y:S01]  /*6250*/  BAR.SYNC.DEFER_BLOCKING 0x0 ;  /* 0x0000000000007b1d */ /* 0x000fe20000010000 */
[----:B------:R-:W-:Y:S05]  /*6260*/  ISETP.GE.AND P0, PT, R239, RZ, PT ;  /* 0x000000ffef00720c */ /* 0x000fea0003f06270 */
[----:B------:R2:W3:Y:S01]  /*6270*/  LDSM.16.M88.4 R64, [R203] ;  /* 0x00000000cb40783b */ /* 0x0004e20000000200 */
[----:B------:R-:W-:Y:S03]  /*6280*/  BSSY B0, `(.L_x_614) ;  /* 0x0000057000007945 */ /* 0x000fe60003800000 */
[----:B------:R2:W4:Y:S04]  /*6290*/  LDSM.16.M88.4 R60, [R203+0x1000] ;  /* 0x00100000cb3c783b */ /* 0x0005280000000200 */
[----:B------:R2:W1:Y:S04]  /*62a0*/  LDSM.16.M88.4 R16, [R200] ;  /* 0x00000000c810783b */ /* 0x0004680000000200 */
[----:B------:R2:W1:Y:S04]  /*62b0*/  LDSM.16.M88.4 R32, [R200+0x400] ;  /* 0x00040000c820783b */ /* 0x0004680000000200 */
[----:B------:R2:W1:Y:S04]  /*62c0*/  LDSM.16.M88.4 R48, [R200+0x800] ;  /* 0x00080000c830783b */ /* 0x0004680000000200 */
[----:B------:R2:W1:Y:S04]  /*62d0*/  LDSM.16.M88.4 R172, [R200+0xc00] ;  /* 0x000c0000c8ac783b */ /* 0x0004680000000200 */
[----:B------:R2:W1:Y:S04]  /*62e0*/  LDSM.16.M88.4 R176, [R204] ;  /* 0x00000000ccb0783b */ /* 0x0004680000000200 */
[----:B------:R2:W1:Y:S04]  /*62f0*/  LDSM.16.M88.4 R184, [R204+0x1000] ;  /* 0x00100000ccb8783b */ /* 0x0004680000000200 */
[----:B------:R2:W1:Y:S04]  /*6300*/  LDSM.16.M88.4 R180, [R205] ;  /* 0x00000000cdb4783b */ /* 0x0004680000000200 */
[----:B------:R2:W1:Y:S04]  /*6310*/  LDSM.16.M88.4 R188, [R216] ;  /* 0x00000000d8bc783b */ /* 0x0004680000000200 */
[----:B------:R2:W1:Y:S04]  /*6320*/  LDSM.16.M88.4 R192, [R215] ;  /* 0x00000000d7c0783b */ /* 0x0004680000000200 */
[----:B------:R2:W1:Y:S01]  /*6330*/  LDSM.16.M88.4 R196, [R214] ;  /* 0x00000000d6c4783b */ /* 0x0004620000000200 */
[----:B------:R-:W-:-:S05]  /*6340*/  @!P0 BRA `(.L_x_615) ;  /* 0x000004a000008947 */ /* 0x000fca0003800000 */
[----:B-1-34-:R-:W-:Y:S01]  /*6350*/  SHF.R.S32.HI R0, RZ, 0x1f, R230 ;  /* 0x0000001fff007819 */ /* 0x01afe200000114e6 */
[----:B------:R-:W3:Y:S01]  /*6360*/  LDL.64 R8, [R1+0x48] ;  /* 0x0000480001087983 */ /* 0x000ee20000100a00 */
[----:B------:R-:W-:Y:S01]  /*6370*/  SHF.R.S32.HI R4, RZ, 0x1f, R228 ;  /* 0x0000001fff047819 */ /* 0x000fe200000114e4 */
[----:B------:R-:W-:Y:S01]  /*6380*/  IMAD.WIDE.U32 R2, R230, c[0x0][0x208], RZ ;  /* 0x00008200e6027a25 */ /* 0x000fe200078e00ff */
[C---:B------:R-:W-:Y:S02]  /*6390*/  IADD3 R6, R217.reuse, 0x40, RZ ;  /* 0x00000040d9067810 */ /* 0x040fe40007ffe0ff */
[----:B------:R-:W-:Y:S01]  /*63a0*/  IADD3 R5, R217, 0x40, RZ ;  /* 0x00000040d9057810 */ /* 0x000fe20007ffe0ff */
[----:B------:R-:W4:Y:S01]  /*63b0*/  LDL R7, [R1+0x54] ;  /* 0x0000540001077983 */ /* 0x000f220000100800 */
[----:B------:R-:W-:Y:S01]  /*63c0*/  SHF.R.S32.HI R6, RZ, 0x1f, R6 ;  /* 0x0000001fff067819 */ /* 0x000fe20000011406 */
[----:B------:R-:W-:Y:S02]  /*63d0*/  IMAD R0, R0, c[0x0][0x208], RZ ;  /* 0x0000820000007a24 */ /* 0x000fe400078e02ff */
[----:B------:R-:W-:Y:S01]  /*63e0*/  IMAD R4, R4, c[0x0][0x218], RZ ;  /* 0x0000860004047a24 */ /* 0x000fe200078e02ff */
[----:B------:R-:W-:Y:S01]  /*63f0*/  SHF.L.U64.HI R20, R5, 0x1, R6 ;  /* 0x0000000105147819 */ /* 0x000fe20000010206 */
[----:B------:R-:W-:Y:S01]  /*6400*/  IMAD R0, R230, c[0x0][0x20c], R0 ;  /* 0x00008300e6007a24 */ /* 0x000fe200078e0200 */
[----:B------:R-:W-:Y:S01]  /*6410*/  IADD3 R6, R217, 0x20, RZ ;  /* 0x00000020d9067810 */ /* 0x000fe20007ffe0ff */
[C---:B------:R-:W-:Y:S02]  /*6420*/  IMAD R4, R228.reuse, c[0x0][0x21c], R4 ;  /* 0x00008700e4047a24 */ /* 0x040fe400078e0204 */
[----:B------:R-:W-:Y:S02]  /*6430*/  IMAD.IADD R3, R3, 0x1, R0 ;  /* 0x0000000103037824 */ /* 0x000fe400078e0200 */
[----:B------:R-:W-:Y:S01]  /*6440*/  IMAD.SHL.U32 R23, R5, 0x2, RZ ;  /* 0x0000000205177824 */ /* 0x000fe200078e00ff */
[----:B------:R-:W-:Y:S01]  /*6450*/  SHF.R.S32.HI R5, RZ, 0x1f, R217 ;  /* 0x0000001fff057819 */ /* 0x000fe200000114d9 */
[----:B------:R-:W-:Y:S03]  /*6460*/  IMAD.WIDE.U32 R2, R228, c[0x0][0x218], R2 ;  /* 0x00008600e4027a25 */ /* 0x000fe600078e0002 */
[C---:B------:R-:W-:Y:S01]  /*6470*/  SHF.L.U64.HI R14, R217.reuse, 0x1, R5 ;  /* 0x00000001d90e7819 */ /* 0x040fe20000010205 */
[----:B------:R-:W-:Y:S02]  /*6480*/  IMAD.SHL.U32 R22, R6, 0x2, RZ ;  /* 0x0000000206167824 */ /* 0x000fe400078e00ff */
[----:B------:R-:W-:Y:S01]  /*6490*/  IMAD.SHL.U32 R21, R217, 0x2, RZ ;  /* 0x00000002d9157824 */ /* 0x000fe200078e00ff */
[----:B---3--:R-:W-:Y:S04]  /*64a0*/  IADD3 R0, P0, R8, R2, RZ ;  /* 0x0000000208007210 */ /* 0x008fe80007f1e0ff */
[----:B----4-:R-:W-:Y:S02]  /*64b0*/  IADD3.X R4, R7, R3, R4, P0, !PT ;  /* 0x0000000307047210 */ /* 0x010fe400007fe404 */
[----:B------:R-:W-:Y:S02]  /*64c0*/  IADD3 R7, R217, 0x20, RZ ;  /* 0x00000020d9077810 */ /* 0x000fe40007ffe0ff */
[C---:B------:R-:W-:Y:S02]  /*64d0*/  LEA R13, P0, R0.reuse, c[0x0][0x1f8], 0x1 ;  /* 0x00007e00000d7a11 */ /* 0x040fe400078008ff */
[----:B------:R-:W-:Y:S02]  /*64e0*/  SHF.R.S32.HI R7, RZ, 0x1f, R7 ;  /* 0x0000001fff077819 */ /* 0x000fe40000011407 */
[----:B------:R-:W-:Y:S02]  /*64f0*/  LEA.HI.X R10, R0, c[0x0][0x1fc], R4, 0x1, P0 ;  /* 0x00007f00000a7a11 */ /* 0x000fe400000f0c04 */
[----:B------:R-:W-:Y:S01]  /*6500*/  SHF.L.U64.HI R15, R6, 0x1, R7 ;  /* 0x00000001060f7819 */ /* 0x000fe20000010207 */
[----:B------:R-:W-:-:S05]  /*6510*/  BRA.DIV ~URZ, `(.L_x_616) ;  /* 0x0000c8727f007947 */ /* 0x000fca000b800000 */
[----:B------:R1:W3:Y:S02]  /*6520*/  SHFL.IDX PT, R5, R10, RZ, 0x1c1f ;  /* 0x001c1fff0a057589 */ /* 0x0002e400000e0000 */
.L_x_675:
[----:B------:R-:W-:-:S05]  /*6530*/  BRA.DIV ~URZ, `(.L_x_617) ;  /* 0x0000c8c27f007947 */ /* 0x000fca000b800000 */
[----:B------:R-:W4:Y:S01]  /*6540*/  SHFL.IDX PT, R0, R13, RZ, 0x1c1f ;  /* 0x001c1fff0d007589 */ /* 0x000f2200000e0000 */
[C---:B------:R-:W-:Y:S02]  /*6550*/  IADD3 R2, R217.reuse, 0x20, RZ ;  /* 0x00000020d9027810 */ /* 0x040fe40007ffe0ff */
[C---:B------:R-:W-:Y:S02]  /*6560*/  ISETP.GE.AND P2, PT, R217.reuse, c[0x0][0x1d4], PT ;  /* 0x00007500d9007a0c */ /* 0x040fe40003f46270 */
[----:B------:R-:W-:Y:S02]  /*6570*/  ISETP.GE.AND P1, PT, R2, c[0x0][0x1d4], PT ;  /* 0x0000750002007a0c */ /* 0x000fe40003f26270 */
[----:B------:R-:W-:Y:S02]  /*6580*/  IADD3 R4, R217, 0x40, RZ ;  /* 0x00000040d9047810 */ /* 0x000fe40007ffe0ff */
[----:B------:R-:W-:Y:S02]  /*6590*/  SEL R12, RZ, 0x10, P2 ;  /* 0x00000010ff0c7807 */ /* 0x000fe40001000000 */
[----:B------:R-:W-:Y:S02]  /*65a0*/  SEL R11, RZ, 0x10, P1 ;  /* 0x00000010ff0b7807 */ /* 0x000fe40000800000 */
[C---:B----4-:R-:W-:Y:S02]  /*65b0*/  IADD3 R6, P0, R0.reuse, R21, RZ ;  /* 0x0000001500067210 */ /* 0x050fe40007f1e0ff */
[----:B------:R-:W-:Y:S03]  /*65c0*/  IADD3 R2, P6, R0, R22, RZ ;  /* 0x0000001600027210 */ /* 0x000fe60007fde0ff */
[C---:B---3--:R-:W-:Y:S01]  /*65d0*/  IMAD.X R7, R5.reuse, 0x1, R14, P0 ;  /* 0x0000000105077824 */ /* 0x048fe200000e060e */
        /* <DEDUP_REMOVED lines=8> */
[----:B------:R4:W1:Y:S04]  /*6660*/  SHFL.IDX PT, R5, R10, 0x1, 0x1c1f ;  /* 0x003c1f000a057f89 */ /* 0x00086800000e0000 */
[----:B------:R3:W2:Y:S04]  /*6670*/  SHFL.IDX PT, R0, R13, 0x1, 0x1c1f ;  /* 0x003c1f000d007f89 */ /* 0x0006a800000e0000 */
[----:B------:R3:W-:Y:S01]  /*6680*/  LDGSTS.E.BYPASS.LTC128B.128 [R218+0x2100], [R8.64], !P0 ;  /* 0x0210000008da7fae */ /* 0x0007e2000c101d46 */
[----:B-1--4-:R-:W-:Y:S03]  /*6690*/  SEL R10, RZ, 0x10, P0 ;  /* 0x00000010ff0a7807 */ /* 0x012fe60000000000 */
.L_x_676:
[----:B---3--:R-:W-:Y:S02]  /*66a0*/  IADD3 R2, -R11, 0x10, RZ ;  /* 0x000000100b027810 */ /* 0x008fe40007ffe1ff */
[----:B------:R-:W-:Y:S02]  /*66b0*/  IADD3 R8, -R12, 0x10, RZ ;  /* 0x000000100c087810 */ /* 0x000fe40007ffe1ff */
[----:B------:R-:W-:Y:S02]  /*66c0*/  LOP3.LUT R6, R2, 0xf, RZ, 0xc0, !PT ;  /* 0x0000000f02067812 */ /* 0x000fe400078ec0ff */
[----:B------:R-:W-:Y:S02]  /*66d0*/  LOP3.LUT R8, R8, 0xf, RZ, 0xc0, !PT ;  /* 0x0000000f08087812 */ /* 0x000fe400078ec0ff */
[----:B------:R-:W-:Y:S02]  /*66e0*/  IADD3 R3, -R10, 0x10, RZ ;  /* 0x000000100a037810 */ /* 0x000fe40007ffe1ff */
[-C--:B--2---:R-:W-:Y:S02]  /*66f0*/  IADD3 R6, P6, P2, R6, R0.reuse, R22 ;  /* 0x0000000006067210 */ /* 0x084fe40007ade016 */
[-C--:B------:R-:W-:Y:S02]  /*6700*/  IADD3 R8, P1, P0, R8, R0.reuse, R21 ;  /* 0x0000000008087210 */ /* 0x080fe4000783e015 */
[----:B------:R-:W-:Y:S02]  /*6710*/  LOP3.LUT R2, R3, 0xf, RZ, 0xc0, !PT ;  /* 0x0000000f03027812 */ /* 0x000fe400078ec0ff */
[-C--:B------:R-:W-:Y:S02]  /*6720*/  IADD3.X R7, RZ, R5.reuse, R15, P6, P2 ;  /* 0x00000005ff077210 */ /* 0x080fe400037e440f */
[----:B------:R-:W-:Y:S02]  /*6730*/  ISETP.NE.U32.AND P6, PT, R12, RZ, PT ;  /* 0x000000ff0c00720c */ /* 0x000fe40003fc5070 */
[-C--:B------:R-:W-:Y:S02]  /*6740*/  IADD3.X R9, RZ, R5.reuse, R14, P1, P0 ;  /* 0x00000005ff097210 */ /* 0x080fe40000fe040e */
[----:B------:R-:W-:Y:S02]  /*6750*/  IADD3 R2, P1, P0, R2, R0, R23 ;  /* 0x0000000002027210 */ /* 0x000fe4000783e017 */
[----:B------:R-:W-:Y:S02]  /*6760*/  ISETP.NE.U32.AND P2, PT, R11, RZ, PT ;  /* 0x000000ff0b00720c */ /* 0x000fe40003f45070 */
[----:B------:R-:W-:Y:S02]  /*6770*/  IADD3.X R3, RZ, R5, R20, P1, P0 ;  /* 0x00000005ff037210 */ /* 0x000fe40000fe0414 */
[----:B------:R-:W-:Y:S03]  /*6780*/  ISETP.NE.U32.AND P0, PT, R10, RZ, PT ;  /* 0x000000ff0a00720c */ /* 0x000fe60003f05070 */
[----:B------:R-:W-:Y:S01]  /*6790*/  @!PT LDS RZ, [RZ] ;  /* 0x00000000fffff984 */ /* 0x000fe20000000800 */
[----:B------:R-:W-:Y:S01]  /*67a0*/  @!PT LDS RZ, [RZ] ;  /* 0x00000000fffff984 */ /* 0x000fe20000000800 */
[----:B------:R-:W-:Y:S01]  /*67b0*/  @!PT LDS RZ, [RZ] ;  /* 0x00000000fffff984 */ /* 0x000fe20000000800 */
[----:B------:R1:W-:Y:S06]  /*67c0*/  LDGSTS.E.BYPASS.LTC128B.128.ZFILL [R218+0x900], [R8.64], P6 ;  /* 0x0090000008da7fae */ /* 0x0003ec000b141d46 */
[----:B------:R1:W-:Y:S04]  /*67d0*/  LDGSTS.E.BYPASS.LTC128B.128.ZFILL [R218+0x1900], [R6.64], P2 ;  /* 0x0190000006da7fae */ /* 0x0003e80009141d46 */
[----:B------:R1:W-:Y:S02]  /*67e0*/  LDGSTS.E.BYPASS.LTC128B.128.ZFILL [R218+0x2900], [R2.64], P0 ;  /* 0x0290000002da7fae */ /* 0x0003e40008141d46 */
.L_x_615:
[----:B---34-:R-:W-:Y:S05]  /*67f0*/  BSYNC B0 ;  /* 0x0000000000007941 */ /* 0x018fea0003800000 */
.L_x_614:
[----:B------:R-:W0:Y:S01]  /*6800*/  LDGDEPBAR ;  /* 0x00000000000079af */ /* 0x000e220000000000 */
[----:B------:R-:W-:Y:S01]  /*6810*/  WARPSYNC 0xffffffff ;  /* 0xffffffff00007948 */ /* 0x000fe20003800000 */
[-C--:B-1----:R-:W-:Y:S01]  /*6820*/  HMMA.16816.F32.BF16 R4, R64, R16.reuse, RZ ;  /* 0x000000104004723c */ /* 0x082fe200000418ff */
[----:B------:R-:W-:Y:S02]  /*6830*/  BSSY B0, `(.L_x_618) ;  /* 0x0000157000007945 */ /* 0x000fe40003800000 */
[----:B------:R-:W-:Y:S05]  /*6840*/  ISETP.GE.AND P0, PT, R239, 0x1, PT ;  /* 0x00000001ef00780c */ /* 0x000fea0003f06270 */
        /* <DEDUP_REMOVED lines=36> */
[----:B------:R-:W4:Y:S07]  /*6a90*/  LDSM.16.M88.4 R176, [R200+0x1400] ;  /* 0x00140000c8b0783b */ /* 0x000f2e0000000200 */
[-C--:B-1----:R-:W-:Y:S08]  /*6aa0*/  HMMA.16816.F32.BF16 R4, R172, R180.reuse, R4 ;  /* 0x000000b4ac04723c */ /* 0x082ff00000041804 */
[C---:B---3--:R-:W-:Y:S08]  /*6ab0*/  HMMA.16816.F32.BF16 R8, R188.reuse, R180, R8 ;  /* 0x000000b4bc08723c */ /* 0x048ff00000041808 */
[-C--:B------:R-:W-:Y:S08]  /*6ac0*/  HMMA.16816.F32.BF16 R12, R188, R182.reuse, R12 ;  /* 0x000000b6bc0c723c */ /* 0x080ff0000004180c */
[C---:B------:R-:W-:Y:S01]  /*6ad0*/  HMMA.16816.F32.BF16 R16, R172.reuse, R182, R16 ;  /* 0x000000b6ac10723c */ /* 0x040fe20000041810 */
[----:B------:R-:W-:Y:S07]  /*6ae0*/  LDSM.16.M88.4 R180, [R213] ;  /* 0x00000000d5b4783b */ /* 0x000fee0000000200 */
[-C--:B----4-:R-:W-:Y:S08]  /*6af0*/  HMMA.16816.F32.BF16 R20, R172, R176.reuse, R20 ;  /* 0x000000b0ac14723c */ /* 0x090ff00000041814 */
        /* <DEDUP_REMOVED lines=11> */
[-C--:B------:R-:W-:Y:S01]  /*6bb0*/  HMMA.16816.F32.BF16 R60, R188, R194.reuse, R60 ;  /* 0x000000c2bc3c723c */ /* 0x080fe2000004183c */
[----:B------:R-:W-:Y:S07]  /*6bc0*/  LDSM.16.M88.4 R188, [R211] ;  /* 0x00000000d3bc783b */ /* 0x000fee0000000200 */
[----:B------:R-:W-:Y:S01]  /*6bd0*/  HMMA.16816.F32.BF16 R64, R172, R194, R64 ;  /* 0x000000c2ac40723c */ /* 0x000fe20000041840 */
[----:B------:R-:W4:Y:S07]  /*6be0*/  LDSM.16.M88.4 R172, [R212] ;  /* 0x00000000d4ac783b */ /* 0x000f2e0000000200 */
[-C--:B-1----:R-:W-:Y:S01]  /*6bf0*/  HMMA.16816.F32.BF16 R4, R176, R180.reuse, R4 ;  /* 0x000000b4b004723c */ /* 0x082fe20000041804 */
[----:B------:R-:W1:Y:S07]  /*6c00*/  LDSM.16.M88.4 R192, [R210] ;  /* 0x00000000d2c0783b */ /* 0x000e6e0000000200 */
        /* <DEDUP_REMOVED lines=13> */
[----:B------:R-:W4:Y:S07]  /*6ce0*/  LDSM.16.M88.4 R188, [R203+0x5000] ;  /* 0x00500000cbbc783b */ /* 0x000f2e0000000200 */
[-C--:B-1----:R-:W-:Y:S08]  /*6cf0*/  HMMA.16816.F32.BF16 R52, R176, R192.reuse, R52 ;  /* 0x000000c0b034723c */ /* 0x082ff00000041834 */
[C---:B------:R-:W-:Y:S08]  /*6d00*/  HMMA.16816.F32.BF16 R56, R184.reuse, R192, R56 ;  /* 0x000000c0b838723c */ /* 0x040ff00000041838 */
[-C--:B------:R-:W-:Y:S01]  /*6d10*/  HMMA.16816.F32.BF16 R60, R184, R194.reuse, R60 ;  /* 0x000000c2b83c723c */ /* 0x080fe2000004183c */
[----:B------:R-:W1:Y:S07]  /*6d20*/  LDSM.16.M88.4 R184, [R200+0x2400] ;  /* 0x00240000c8b8783b */ /* 0x000e6e0000000200 */
[----:B------:R-:W-:Y:S01]  /*6d30*/  HMMA.16816.F32.BF16 R64, R176, R194, R64 ;  /* 0x000000c2b040723c */ /* 0x000fe20000041840 */
[----:B------:R-:W5:Y:S07]  /*6d40*/  LDSM.16.M88.4 R176, [R200+0x2800] ;  /* 0x00280000c8b0783b */ /* 0x000f6e0000000200 */
[-C--:B---3--:R-:W-:Y:S01]  /*6d50*/  HMMA.16816.F32.BF16 R4, R172, R180.reuse, R4 ;  /* 0x000000b4ac04723c */ /* 0x088fe20000041804 */
[----:B------:R-:W3:Y:S07]  /*6d60*/  LDSM.16.M88.4 R192, [R200+0x2c00] ;  /* 0x002c0000c8c0783b */ /* 0x000eee0000000200 */
[C---:B----4-:R-:W-:Y:S08]  /*6d70*/  HMMA.16816.F32.BF16 R8, R188.reuse, R180, R8 ;  /* 0x000000b4bc08723c */ /* 0x050ff00000041808 */
[-C--:B------:R-:W-:Y:S08]  /*6d80*/  HMMA.16816.F32.BF16 R12, R188, R182.reuse, R12 ;  /* 0x000000b6bc0c723c */ /* 0x080ff0000004180c */
[C---:B------:R-:W-:Y:S01]  /*6d90*/  HMMA.16816.F32.BF16 R16, R172.reuse, R182, R16 ;  /* 0x000000b6ac10723c */ /* 0x040fe20000041810 */
[----:B------:R-:W-:Y:S07]  /*6da0*/  LDSM.16.M88.4 R180, [R204+0x4000] ;  /* 0x00400000ccb4783b */ /* 0x000fee0000000200 */
[-C--:B-1----:R-:W-:Y:S08]  /*6db0*/  HMMA.16816.F32.BF16 R20, R172, R184.reuse, R20 ;  /* 0x000000b8ac14723c */ /* 0x082ff00000041814 */
[C---:B------:R-:W-:Y:S08]  /*6dc0*/  HMMA.16816.F32.BF16 R24, R188.reuse, R184, R24 ;  /* 0x000000b8bc18723c */ /* 0x040ff00000041818 */
[-C--:B------:R-:W-:Y:S08]  /*6dd0*/  HMMA.16816.F32.BF16 R28, R188, R186.reuse, R28 ;  /* 0x000000babc1c723c */ /* 0x080ff0000004181c */
[C---:B------:R-:W-:Y:S01]  /*6de0*/  HMMA.16816.F32.BF16 R32, R172.reuse, R186, R32 ;  /* 0x000000baac20723c */ /* 0x040fe20000041820 */
[----:B------:R-:W1:Y:S07]  /*6df0*/  LDSM.16.M88.4 R184, [R209] ;  /* 0x00000000d1b8783b */ /* 0x000e6e0000000200 */
[-C--:B-----5:R-:W-:Y:S08]  /*6e00*/  HMMA.16816.F32.BF16 R36, R172, R176.reuse, R36 ;  /* 0x000000b0ac24723c */ /* 0x0a0ff00000041824 */
[C---:B------:R-:W-:Y:S08]  /*6e10*/  HMMA.16816.F32.BF16 R40, R188.reuse, R176, R40 ;  /* 0x000000b0bc28723c */ /* 0x040ff00000041828 */
[-C--:B------:R-:W-:Y:S08]  /*6e20*/  HMMA.16816.F32.BF16 R44, R188, R178.reuse, R44 ;  /* 0x000000b2bc2c723c */ /* 0x080ff0000004182c */
[C---:B------:R-:W-:Y:S01]  /*6e30*/  HMMA.16816.F32.BF16 R48, R172.reuse, R178, R48 ;  /* 0x000000b2ac30723c */ /* 0x040fe20000041830 */
[----:B------:R-:W4:Y:S07]  /*6e40*/  LDSM.16.M88.4 R176, [R204+0x5000] ;  /* 0x00500000ccb0783b */ /* 0x000f2e0000000200 */
[-C--:B---3--:R-:W-:Y:S08]  /*6e50*/  HMMA.16816.F32.BF16 R52, R172, R192.reuse, R52 ;  /* 0x000000c0ac34723c */ /* 0x088ff00000041834 */
[C---:B------:R-:W-:Y:S08]  /*6e60*/  HMMA.16816.F32.BF16 R56, R188.reuse, R192, R56 ;  /* 0x000000c0bc38723c */ /* 0x040ff00000041838 */
[-C--:B------:R-:W-:Y:S08]  /*6e70*/  HMMA.16816.F32.BF16 R60, R188, R194.reuse, R60 ;  /* 0x000000c2bc3c723c */ /* 0x080ff0000004183c */
[----:B------:R-:W-:Y:S08]  /*6e80*/  HMMA.16816.F32.BF16 R64, R172, R194, R64 ;  /* 0x000000c2ac40723c */ /* 0x000ff00000041840 */
[-C--:B-1----:R-:W-:Y:S08]  /*6e90*/  HMMA.16816.F32.BF16 R4, R180, R184.reuse, R4 ;  /* 0x000000b8b404723c */ /* 0x082ff00000041804 */
[C---:B----4-:R-:W-:Y:S08]  /*6ea0*/  HMMA.16816.F32.BF16 R8, R176.reuse, R184, R8 ;  /* 0x000000b8b008723c */ /* 0x050ff00000041808 */
        /* <DEDUP_REMOVED lines=8> */
[----:B------:R-:W3:Y:S01]  /*6f30*/  MUFU.TANH R184, R5 ;  /* 0x0000000500b87308 */ /* 0x000ee20000002400 */
[----:B------:R-:W-:Y:S02]  /*6f40*/  FMUL.FTZ R9, R9, c[0x0][0x320] ;  /* 0x0000c80009097a20 */ /* 0x000fe40000410000 */
[----:B------:R-:W-:Y:S02]  /*6f50*/  FMUL.FTZ R10, R10, c[0x0][0x320] ;  /* 0x0000c8000a0a7a20 */ /* 0x000fe40000410000 */
[----:B------:R-:W-:Y:S02]  /*6f60*/  FMUL.FTZ R11, R11, c[0x0][0x320] ;  /* 0x0000c8000b0b7a20 */ /* 0x000fe40000410000 */
[----:B------:R-:W-:Y:S02]  /*6f70*/  FMUL.FTZ R12, R12, c[0x0][0x320] ;  /* 0x0000c8000c0c7a20 */ /* 0x000fe40000410000 */
[----:B------:R-:W-:Y:S01]  /*6f80*/  FMUL.FTZ R13, R13, c[0x0][0x320] ;  /* 0x0000c8000d0d7a20 */ /* 0x000fe20000410000 */
[----:B------:R-:W4:Y:S01]  /*6f90*/  MUFU.TANH R221, R6 ;  /* 0x0000000600dd7308 */ /* 0x000f220000002400 */
[----:B------:R-:W-:Y:S02]  /*6fa0*/  FMUL.FTZ R17, R17, c[0x0][0x320] ;  /* 0x0000c80011117a20 */ /* 0x000fe40000410000 */
[----:B------:R-:W-:Y:S02]  /*6fb0*/  FMUL.FTZ R18, R18, c[0x0][0x320] ;  /* 0x0000c80012127a20 */ /* 0x000fe40000410000 */
[----:B------:R-:W-:Y:S02]  /*6fc0*/  FMUL.FTZ R19, R19, c[0x0][0x320] ;  /* 0x0000c80013137a20 */ /* 0x000fe40000410000 */
[----:B------:R-:W-:Y:S02]  /*6fd0*/  FMUL.FTZ R14, R14, c[0x0][0x320] ;  /* 0x0000c8000e0e7a20 */ /* 0x000fe40000410000 */
[----:B------:R-:W-:Y:S01]  /*6fe0*/  FMUL.FTZ R15, R15, c[0x0][0x320] ;  /* 0x0000c8000f0f7a20 */ /* 0x000fe20000410000 */
[----:B------:R5:W2:Y:S01]  /*6ff0*/  MUFU.TANH R219, R7 ;  /* 0x0000000700db7308 */ /* 0x000aa20000002400 */
[----:B------:R-:W-:Y:S09]  /*7000*/  FMUL.FTZ R16, R16, c[0x0][0x320] ;  /* 0x0000c80010107a20 */ /* 0x000ff20000410000 */
[----:B------:R-:W1:Y:S10]  /*7010*/  MUFU.TANH R232, R8 ;  /* 0x0000000800e87308 */ /* 0x000e740000002400 */
[----:B------:R-:W1:Y:S01]  /*7020*/  MUFU.TANH R231, R9 ;  /* 0x0000000900e77308 */ /* 0x000e620000002400 */
[----:B-----5:R-:W5:Y:S09]  /*7030*/  LDSM.16.M88.4 R4, [R208] ;  /* 0x00000000d004783b */ /* 0x020f720000000200 */
[----:B------:R-:W1:Y:S10]  /*7040*/  MUFU.TANH R237, R10 ;  /* 0x0000000a00ed7308 */ /* 0x000e740000002400 */
[----:B------:R1:W1:Y:S10]  /*7050*/  MUFU.TANH R236, R11 ;  /* 0x0000000b00ec7308 */ /* 0x0002740000002400 */
[----:B------:R-:W2:Y:S10]  /*7060*/  MUFU.TANH R103, R17 ;  /* 0x0000001100677308 */ /* 0x000eb40000002400 */
[----:B------:R-:W2:Y:S01]  /*7070*/  MUFU.TANH R174, R18 ;  /* 0x0000001200ae7308 */ /* 0x000ea20000002400 */
[----:B-1----:R-:W1:Y:S01]  /*7080*/  LDSM.16.M88.4 R8, [R207] ;  /* 0x00000000cf08783b */ /* 0x002e620000000200 */
[-C--:B-----5:R-:W-:Y:S08]  /*7090*/  HMMA.16816.F32.BF16 R20, R180, R4.reuse, R20 ;  /* 0x00000004b414723c */ /* 0x0a0ff00000041814 */
[----:B------:R-:W1:Y:S01]  /*70a0*/  MUFU.TANH R175, R19 ;  /* 0x0000001300af7308 */ /* 0x000e620000002400 */
[C---:B------:R-:W-:Y:S09]  /*70b0*/  HMMA.16816.F32.BF16 R24, R176.reuse, R4, R24 ;  /* 0x00000004b018723c */ /* 0x040ff20000041818 */
[----:B------:R-:W1:Y:S01]  /*70c0*/  MUFU.TANH R192, R12 ;  /* 0x0000000c00c07308 */ /* 0x000e620000002400 */
[-C--:B------:R-:W-:Y:S08]  /*70d0*/  HMMA.16816.F32.BF16 R28, R176, R6.reuse, R28 ;  /* 0x00000006b01c723c */ /* 0x080ff0000004181c */
[C---:B------:R-:W-:Y:S01]  /*70e0*/  HMMA.16816.F32.BF16 R32, R180.reuse, R6, R32 ;  /* 0x00000006b420723c */ /* 0x040fe20000041820 */
[----:B------:R-:W2:Y:S01]  /*70f0*/  MUFU.TANH R191, R13 ;  /* 0x0000000d00bf7308 */ /* 0x000ea20000002400 */
[----:B------:R-:W5:Y:S01]  /*7100*/  LDSM.16.M88.4 R4, [R206] ;  /* 0x00000000ce04783b */ /* 0x000f620000000200 */
[----:B------:R-:W-:Y:S04]  /*7110*/  DEPBAR.LE SB0, 0x0 ;  /* 0x000080000000791a */ /* 0x000fe80000000000 */
[----:B------:R-:W-:Y:S02]  /*7120*/  FMUL.FTZ R20, R20, c[0x0][0x320] ;  /* 0x0000c80014147a20 */ /* 0x000fe40000410000 */
[----:B------:R-:W-:Y:S02]  /*7130*/  FMUL.FTZ R21, R21, c[0x0][0x320] ;  /* 0x0000c80015157a20 */ /* 0x000fe40000410000 */
[----:B------:R-:W2:Y:S01]  /*7140*/  MUFU.TANH R102, R20 ;  /* 0x0000001400667308 */ /* 0x000ea20000002400 */
[----:B------:R-:W-:Y:S01]  /*7150*/  BAR.SYNC.DEFER_BLOCKING 0x0 ;  /* 0x0000000000007b1d */ /* 0x000fe20000010000 */
[----:B------:R-:W-:Y:S01]  /*7160*/  FMUL.FTZ R23, R23, c[0x0][0x320] ;  /* 0x0000c80017177a20 */ /* 0x000fe20000410000 */
[-C--:B-1----:R-:W-:Y:S05]  /*7170*/  HMMA.16816.F32.BF16 R36, R180, R8.reuse, R36 ;  /* 0x00000008b424723c */ /* 0x082fea0000041824 */
[----:B------:R-:W-:Y:S02]  /*7180*/  FMUL.FTZ R25, R25, c[0x0][0x320] ;  /* 0x0000c80019197a20 */ /* 0x000fe40000410000 */
        /* <DEDUP_REMOVED lines=10> */
[C---:B------:R-:W-:Y:S01]  /*7230*/  HMMA.16816.F32.BF16 R48, R180.reuse, R10, R48 ;  /* 0x0000000ab430723c */ /* 0x040fe20000041830 */
[----:B------:R1:W1:Y:S03]  /*7240*/  MUFU.TANH R186, R25 ;  /* 0x0000001900ba7308 */ /* 0x0002660000002400 */
[----:B------:R-:W-:Y:S02]  /*7250*/  FMUL.FTZ R33, R33, c[0x0][0x320] ;  /* 0x0000c80021217a20 */ /* 0x000fe40000410000 */
[----:B------:R-:W-:Y:S02]  /*7260*/  FMUL.FTZ R34, R34, c[0x0][0x320] ;  /* 0x0000c80022227a20 */ /* 0x000fe40000410000 */
[-C--:B-----5:R-:W-:Y:S03]  /*7270*/  HMMA.16816.F32.BF16 R52, R180, R4.reuse, R52 ;  /* 0x00000004b434723c */ /* 0x0a0fe60000041834 */
        /* <DEDUP_REMOVED lines=10> */
[----:B------:R2:W2:Y:S01]  /*7320*/  MUFU.TANH R104, R16 ;  /* 0x0000001000687308 */ /* 0x0004a20000002400 */
[----:B------:R-:W-:Y:S04]  /*7330*/  HMMA.16816.F32.BF16 R64, R180, R6, R64 ;  /* 0x00000006b440723c */ /* 0x000fe80000041840 */
[----:B------:R-:W-:Y:S02]  /*7340*/  FMUL.FTZ R41, R41, c[0x0][0x320] ;  /* 0x0000c80029297a20 */ /* 0x000fe40000410000 */
[----:B------:R-:W-:Y:S02]  /*7350*/  FMUL.FTZ R42, R42, c[0x0][0x320] ;  /* 0x0000c8002a2a7a20 */ /* 0x000fe40000410000 */
[----:B------:R-:W-:Y:S01]  /*7360*/  FMUL.FTZ R43, R43, c[0x0][0x320] ;  /* 0x0000c8002b2b7a20 */ /* 0x000fe20000410000 */
[----:B------:R2:W2:Y:S03]  /*7370*/  MUFU.TANH R172, R22 ;  /* 0x0000001600ac7308 */ /* 0x0004a60000002400 */
[----:B------:R-:W-:Y:S02]  /*7380*/  FMUL.FTZ R44, R44, c[0x0][0x320] ;  /* 0x0000c8002c2c7a20 */ /* 0x000fe40000410000 */
[----:B------:R-:W-:Y:S02]  /*7390*/  FMUL.FTZ R45, R45, c[0x0][0x320] ;  /* 0x0000c8002d2d7a20 */ /* 0x000fe40000410000 */
[----:B------:R-:W-:Y:S02]  /*73a0*/  FMUL.FTZ R46, R46, c[0x0][0x320] ;  /* 0x0000c8002e2e7a20 */ /* 0x000fe40000410000 */
[----:B------:R-:W-:Y:S01]  /*73b0*/  FMUL.FTZ R47, R47, c[0x0][0x320] ;  /* 0x0000c8002f2f7a20 */ /* 0x000fe20000410000 */
[----:B------:R2:W2:Y:S01]  /*73c0*/  MUFU.TANH R189, R26 ;  /* 0x0000001a00bd7308 */ /* 0x0004a20000002400 */
[----:B-1----:R-:W-:Y:S02]  /*73d0*/  FMUL.FTZ R21, R49, c[0x0][0x320] ;  /* 0x0000c80031157a20 */ /* 0x002fe40000410000 */
[----:B------:R-:W-:Y:S02]  /*73e0*/  FMUL.FTZ R50, R50, c[0x0][0x320] ;  /* 0x0000c80032327a20 */ /* 0x000fe40000410000 */
[----:B------:R-:W-:Y:S02]  /*73f0*/  FMUL.FTZ R51, R51, c[0x0][0x320] ;  /* 0x0000c80033337a20 */ /* 0x000fe40000410000 */
[----:B------:R-:W-:Y:S02]  /*7400*/  FMUL.FTZ R20, R52, c[0x0][0x320] ;  /* 0x0000c80034147a20 */ /* 0x000fe40000410000 */
[----:B------:R-:W-:Y:S01]  /*7410*/  FMUL.FTZ R19, R53, c[0x0][0x320] ;  /* 0x0000c80035137a20 */ /* 0x000fe20000410000 */
[----:B------:R-:W1:Y:S01]  /*7420*/  MUFU.TANH R29, R29 ;  /* 0x0000001d001d7308 */ /* 0x000e620000002400 */
[----:B------:R-:W-:Y:S02]  /*7430*/  FMUL.FTZ R54, R54, c[0x0][0x320] ;  /* 0x0000c80036367a20 */ /* 0x000fe40000410000 */
        /* <DEDUP_REMOVED lines=19> */
[----:B------:R-:W-:Y:S05]  /*7570*/  FMUL.FTZ R63, R63, c[0x0][0x320] ;  /* 0x0000c8003f3f7a20 */ /* 0x000fea0000410000 */
        /* <DEDUP_REMOVED lines=37> */
[----:B------:R-:W1:Y:S01]  /*77d0*/  MUFU.TANH R25, R25 ;  /* 0x0000001900197308 */ /* 0x000e620000002400 */
[----:B------:R-:W-:-:S05]  /*77e0*/  @!P0 BRA `(.L_x_619) ;  /* 0x000005b000008947 */ /* 0x000fca0003800000 */
[C---:B--234-:R-:W-:Y:S01]  /*77f0*/  IADD3 R222, R217.reuse, 0x40, RZ ;  /* 0x00000040d9de7810 */ /* 0x05cfe20007ffe0ff */
[----:B------:R-:W2:Y:S01]  /*7800*/  LDL R2, [R1+0x38] ;  /* 0x0000380001027983 */ /* 0x000ea20000100800 */
[C---:B------:R-:W-:Y:S01]  /*7810*/  IADD3 R7, R217.reuse, 0x20, RZ ;  /* 0x00000020d9077810 */ /* 0x040fe20007ffe0ff */
[----:B------:R-:W-:Y:S01]  /*7820*/  IMAD.MOV.U32 R228, RZ, RZ, RZ ;  /* 0x000000ffffe47224 */ /* 0x000fe200078e00ff */
[----:B------:R-:W-:Y:S01]  /*7830*/  SHF.R.S32.HI R6, RZ, 0x1f, R217 ;  /* 0x0000001fff067819 */ /* 0x000fe200000114d9 */
[----:B------:R-:W3:Y:S01]  /*7840*/  LDL R0, [R1+0x18] ;  /* 0x0000180001007983 */ /* 0x000ee20000100800 */
[----:B------:R-:W-:Y:S01]  /*7850*/  SHF.R.S32.HI R7, RZ, 0x1f, R7 ;  /* 0x0000001fff077819 */ /* 0x000fe20000011407 */
[----:B-1----:R-:W-:Y:S01]  /*7860*/  IMAD.SHL.U32 R28, R222, 0x2, RZ ;  /* 0x00000002de1c7824 */ /* 0x002fe200078e00ff */
[C---:B------:R-:W-:Y:S01]  /*7870*/  SHF.L.U64.HI R14, R217.reuse, 0x1, R6 ;  /* 0x00000001d90e7819 */ /* 0x040fe20000010206 */
[----:B------:R-:W4:Y:S01]  /*7880*/  LDL.64 R226, [R1+0x40] ;  /* 0x0000400001e27983 */ /* 0x000f220000100a00 */
[----:B------:R-:W-:Y:S05]  /*7890*/  IMAD.SHL.U32 R24, R217, 0x2, RZ ;  /* 0x00000002d9187824 */ /* 0x000fea00078e00ff */
[----:B------:R-:W5:Y:S04]  /*78a0*/  LDL R220, [R1+0x50] ;  /* 0x0000500001dc7983 */ /* 0x000f680000100800 */
[----:B------:R-:W4:Y:S06]  /*78b0*/  LDL.64 R224, [R1+0x30] ;  /* 0x0000300001e07983 */ /* 0x000f2c0000100a00 */
[----:B------:R-:W5:Y:S01]  /*78c0*/  LDL R223, [R1+0x3c] ;  /* 0x00003c0001df7983 */ /* 0x000f620000100800 */
[----:B--2---:R-:W-:Y:S05]  /*78d0*/  IMAD R2, R239, 0x40, R2 ;  /* 0x00000040ef027824 */ /* 0x004fea00078e0202 */
[----:B---3--:R-:W-:Y:S05]  /*78e0*/  IADD3 R2, R2, -0x40, R0 ;  /* 0xffffffc002027810 */ /* 0x008fea0007ffe000 */
[----:B------:R-:W-:Y:S04]  /*78f0*/  @P4 IMAD.HI.U32 R3, R2, c[0x0][0x2bc], RZ ;  /* 0x0000af0002034a27 */ /* 0x000fe800078e00ff */
[----:B------:R-:W-:Y:S01]  /*7900*/  IMAD.MOV.U32 R0, RZ, RZ, R2 ;  /* 0x000000ffff007224 */ /* 0x000fe200078e0002 */
[----:B------:R-:W-:Y:S04]  /*7910*/  @P4 SHF.R.U32.HI R0, RZ, c[0x0][0x2c0], R3 ;  /* 0x0000b000ff004a19 */ /* 0x000fe80000011603 */
[C---:B----4-:R-:W-:Y:S04]  /*7920*/  @!P3 IADD3 R3, P0, R0.reuse, R226, RZ ;  /* 0x000000e20003b210 */ /* 0x050fe80007f1e0ff */
[----:B-----5:R-:W-:Y:S01]  /*7930*/  @!P3 LEA.HI.X.SX32 R5, R0, R220, 0x1, P0 ;  /* 0x000000dc0005b211 */ /* 0x020fe200000f0eff */
[----:B------:R-:W-:Y:S01]  /*7940*/  IMAD.MOV R0, RZ, RZ, -R0 ;  /* 0x000000ffff007224 */ /* 0x000fe200078e0a00 */
[----:B------:R-:W-:Y:S02]  /*7950*/  @!P3 LEA R4, P0, R3, c[0x0][0x2a0], 0x2 ;  /* 0x0000a8000304ba11 */ /* 0x000fe400078010ff */
[----:B------:R-:W-:Y:S01]  /*7960*/  IADD3 R220, R217, 0x40, RZ ;  /* 0x00000040d9dc7810 */ /* 0x000fe20007ffe0ff */
[----:B------:R-:W-:Y:S01]  /*7970*/  IMAD R230, R0, c[0x0][0x2b8], R2 ;  /* 0x0000ae0000e67a24 */ /* 0x000fe200078e0202 */
[----:B------:R-:W-:Y:S02]  /*7980*/  @!P3 LEA.HI.X R5, R3, c[0x0][0x2a4], R5, 0x2, P0 ;  /* 0x0000a9000305ba11 */ /* 0x000fe400000f1405 */
[----:B------:R-:W-:Y:S01]  /*7990*/  SHF.R.S32.HI R220, RZ, 0x1f, R220 ;  /* 0x0000001fffdc7819 */ /* 0x000fe200000114dc */
[----:B------:R-:W-:Y:S01]  /*79a0*/  IMAD.WIDE.U32 R2, R230, c[0x0][0x1e0], RZ ;  /* 0x00007800e6027a25 */ /* 0x000fe200078e00ff */
[----:B------:R-:W-:Y:S01]  /*79b0*/  SHF.R.S32.HI R0, RZ, 0x1f, R230 ;  /* 0x0000001fff007819 */ /* 0x000fe200000114e6 */
[----:B------:R-:W2:Y:S01]  /*79c0*/  @!P3 LDG.E R228, [R4.64] ;  /* 0x0000000604e4b981 */ /* 0x000ea2000c1e1900 */
[----:B------:R-:W-:Y:S02]  /*79d0*/  SHF.L.U64.HI R16, R222, 0x1, R220 ;  /* 0x00000001de107819 */ /* 0x000fe400000102dc */
[----:B------:R-:W-:Y:S01]  /*79e0*/  IADD3 R220, R217, 0x20, RZ ;  /* 0x00000020d9dc7810 */ /* 0x000fe20007ffe0ff */
[----:B------:R-:W-:Y:S03]  /*79f0*/  IMAD R0, R0, c[0x0][0x1e0], RZ ;  /* 0x0000780000007a24 */ /* 0x000fe600078e02ff */
[----:B------:R-:W-:Y:S01]  /*7a00*/  SHF.L.U64.HI R15, R220, 0x1, R7 ;  /* 0x00000001dc0f7819 */ /* 0x000fe20000010207 */
[----:B------:R-:W-:Y:S02]  /*7a10*/  IMAD R0, R230, c[0x0][0x1e4], R0 ;  /* 0x00007900e6007a24 */ /* 0x000fe400078e0200 */
[----:B------:R-:W-:Y:S02]  /*7a20*/  IMAD.SHL.U32 R27, R220, 0x2, RZ ;  /* 0x00000002dc1b7824 */ /* 0x000fe400078e00ff */
        /* <DEDUP_REMOVED lines=9> */
[----:B------:R-:W-:-:S06]  /*7ac0*/  BRA.DIV ~URZ, `(.L_x_620) ;  /* 0x0000b5927f007947 */ /* 0x000fcc000b800000 */
[----:B------:R1:W2:Y:S02]  /*7ad0*/  SHFL.IDX PT, R5, R10, RZ, 0x1c1f ;  /* 0x001c1fff0a057589 */ /* 0x0002a400000e0000 */
.L_x_677:
[----:B------:R-:W-:-:S05]  /*7ae0*/  BRA.DIV ~URZ, `(.L_x_621) ;  /* 0x0000b5e27f007947 */ /* 0x000fca000b800000 */
[----:B------:R-:W3:Y:S01]  /*7af0*/  SHFL.IDX PT, R0, R13, RZ, 0x1c1f ;  /* 0x001c1fff0d007589 */ /* 0x000ee200000e0000 */
[C---:B------:R-:W-:Y:S02]  /*7b00*/  IADD3 R2, R217.reuse, 0x20, RZ ;  /* 0x00000020d9027810 */ /* 0x040fe40007ffe0ff */
[C---:B------:R-:W-:Y:S02]  /*7b10*/  ISETP.GE.AND P2, PT, R217.reuse, c[0x0][0x1d4], PT ;  /* 0x00007500d9007a0c */ /* 0x040fe40003f46270 */
[----:B------:R-:W-:Y:S02]  /*7b20*/  ISETP.GE.AND P1, PT, R2, c[0x0][0x1d4], PT ;  /* 0x0000750002007a0c */ /* 0x000fe40003f26270 */
[----:B------:R-:W-:Y:S02]  /*7b30*/  IADD3 R4, R217, 0x40, RZ ;  /* 0x00000040d9047810 */ /* 0x000fe40007ffe0ff */
[----:B------:R-:W-:Y:S02]  /*7b40*/  SEL R12, RZ, 0x10, P2 ;  /* 0x00000010ff0c7807 */ /* 0x000fe40001000000 */
[----:B------:R-:W-:Y:S02]  /*7b50*/  SEL R11, RZ, 0x10, P1 ;  /* 0x00000010ff0b7807 */ /* 0x000fe40000800000 */
[C---:B---3--:R-:W-:Y:S02]  /*7b60*/  IADD3 R6, P0, R0.reuse, R24, RZ ;  /* 0x0000001800067210 */ /* 0x048fe40007f1e0ff */
[----:B------:R-:W-:Y:S03]  /*7b70*/  IADD3 R2, P6, R0, R27, RZ ;  /* 0x0000001b00027210 */ /* 0x000fe60007fde0ff */
        /* <DEDUP_REMOVED lines=9> */
[----:B------:R3:W4:Y:S04]  /*7c10*/  SHFL.IDX PT, R5, R10, 0x1, 0x1c1f ;  /* 0x003c1f000a057f89 */ /* 0x00072800000e0000 */
[----:B------:R2:W1:Y:S04]  /*7c20*/  SHFL.IDX PT, R0, R13, 0x1, 0x1c1f ;  /* 0x003c1f000d007f89 */ /* 0x00046800000e0000 */
[----:B------:R2:W-:Y:S01]  /*7c30*/  LDGSTS.E.BYPASS.LTC128B.128 [R218+0x5100], [R8.64], !P0 ;  /* 0x0510000008da7fae */ /* 0x0005e2000c101d46 */
[----:B-1-3--:R-:W-:Y:S03]  /*7c40*/  SEL R10, RZ, 0x10, P0 ;  /* 0x00000010ff0a7807 */ /* 0x00afe60000000000 */
.L_x_678:
[----:B--2---:R-:W-:Y:S02]  /*7c50*/  IADD3 R2, -R11, 0x10, RZ ;  /* 0x000000100b027810 */ /* 0x004fe40007ffe1ff */
[----:B------:R-:W-:Y:S02]  /*7c60*/  IADD3 R8, -R12, 0x10, RZ ;  /* 0x000000100c087810 */ /* 0x000fe40007ffe1ff */
[----:B------:R-:W-:Y:S02]  /*7c70*/  LOP3.LUT R6, R2, 0xf, RZ, 0xc0, !PT ;  /* 0x0000000f02067812 */ /* 0x000fe400078ec0ff */
[----:B------:R-:W-:Y:S02]  /*7c80*/  LOP3.LUT R8, R8, 0xf, RZ, 0xc0, !PT ;  /* 0x0000000f08087812 */ /* 0x000fe400078ec0ff */
[----:B------:R-:W-:Y:S02]  /*7c90*/  IADD3 R3, -R10, 0x10, RZ ;  /* 0x000000100a037810 */ /* 0x000fe40007ffe1ff */
[-C--:B------:R-:W-:Y:S02]  /*7ca0*/  IADD3 R6, P6, P2, R6, R0.reuse, R27 ;  /* 0x0000000006067210 */ /* 0x080fe40007ade01b */
[-C--:B------:R-:W-:Y:S02]  /*7cb0*/  IADD3 R8, P1, P0, R8, R0.reuse, R24 ;  /* 0x0000000008087210 */ /* 0x080fe4000783e018 */
[----:B------:R-:W-:Y:S02]  /*7cc0*/  LOP3.LUT R2, R3, 0xf, RZ, 0xc0, !PT ;  /* 0x0000000f03027812 */ /* 0x000fe400078ec0ff */
[-C--:B----4-:R-:W-:Y:S02]  /*7cd0*/  IADD3.X R7, RZ, R5.reuse, R15, P6, P2 ;  /* 0x00000005ff077210 */ /* 0x090fe400037e440f */
        /* <DEDUP_REMOVED lines=12> */
.L_x_619:
[----:B--234-:R-:W-:Y:S05]  /*7da0*/  BSYNC B0 ;  /* 0x0000000000007941 */ /* 0x01cfea0003800000 */
.L_x_618:
[----:B------:R-:W2:Y:S01]  /*7db0*/  LDL R4, [R1+0x58] ;  /* 0x0000580001047983 */ /* 0x000ea20000100800 */
[----:B------:R-:W-:Y:S03]  /*7dc0*/  MOV R0, 0x1 ;  /* 0x0000000100007802 */ /* 0x000fe60000000f00 */
[----:B-1----:R-:W2:Y:S02]  /*7dd0*/  LDL R3, [R1+0x68] ;  /* 0x0000680001037983 */ /* 0x002ea40000100800 */
[----:B------:R-:W-:Y:S02]  /*7de0*/  IMAD R0, R239, -0x40, R0 ;  /* 0xffffffc0ef007824 */ /* 0x000fe400078e0200 */
[----:B------:R-:W3:Y:S04]  /*7df0*/  LDL R2, [R1+0x64] ;  /* 0x0000640001027983 */ /* 0x000ee80000100800 */
[----:B------:R-:W0:Y:S01]  /*7e00*/  LDGDEPBAR ;  /* 0x00000000000079af */ /* 0x000e220000000000 */
[----:B--2---:R-:W-:Y:S02]  /*7e10*/  IADD3 R4, R3, R4, RZ ;  /* 0x0000000403047210 */ /* 0x004fe40007ffe0ff */
[----:B------:R-:W-:Y:S02]  /*7e20*/  MOV R3, c[0x0][0x2ac] ;  /* 0x0000ab0000037a02 */ /* 0x000fe40000000f00 */
[----:B---3--:R-:W-:Y:S01]  /*7e30*/  IADD3 R0, -R2, R0, RZ ;  /* 0x0000000002007210 */ /* 0x008fe20007ffe1ff */
[----:B------:R-:W-:Y:S04]  /*7e40*/  @P5 IMAD.HI.U32 R2, R4, c[0x0][0x2c8], RZ ;  /* 0x0000b20004025a27 */ /* 0x000fe800078e00ff */
[----:B------:R-:W-:Y:S01]  /*7e50*/  IMAD R0, R3, c[0x0][0x1d0], R0 ;  /* 0x0000740003007a24 */ /* 0x000fe200078e0200 */
[----:B------:R-:W-:Y:S04]  /*7e60*/  @P5 SHF.R.U32.HI R4, RZ, c[0x0][0x2cc], R2 ;  /* 0x0000b300ff045a19 */ /* 0x000fe80000011602 */
[----:B------:R-:W-:Y:S01]  /*7e70*/  IADD3 R5, R0, -c[0x0][0x168], RZ ;  /* 0x80005a0000057a10 */ /* 0x000fe20007ffe0ff */
[----:B------:R-:W-:-:S05]  /*7e80*/  BRA.DIV ~URZ, `(.L_x_622) ;  /* 0x0000b4a27f007947 */ /* 0x000fca000b800000 */
[----:B------:R1:W2:Y:S02]  /*7e90*/  SHFL.IDX PT, R0, R4, RZ, 0x1c1f ;  /* 0x001c1fff04007589 */ /* 0x0002a400000e0000 */
.L_x_679:
[----:B--2---:R-:W-:Y:S05]  /*7ea0*/  IMAD.IADD R0, R5, 0x1, R0 ;  /* 0x0000000105007824 */ /* 0x004fea00078e0200 */
[C---:B------:R-:W-:Y:S02]  /*7eb0*/  ISETP.GT.AND P6, PT, R0.reuse, RZ, PT ;  /* 0x000000ff0000720c */ /* 0x040fe40003fc4270 */
[C---:B------:R-:W-:Y:S02]  /*7ec0*/  ISETP.GT.AND P2, PT, R0.reuse, 0x1, PT ;  /* 0x000000010000780c */ /* 0x040fe40003f44270 */
[C---:B------:R-:W-:Y:S02]  /*7ed0*/  ISETP.GT.AND P1, PT, R0.reuse, 0x8, PT ;  /* 0x000000080000780c */ /* 0x040fe40003f24270 */
[----:B------:R-:W-:Y:S02]  /*7ee0*/  ISETP.GT.AND P0, PT, R0, 0x9, PT ;  /* 0x000000090000780c */ /* 0x000fe40003f04270 */
[----:B------:R-:W-:Y:S02]  /*7ef0*/  FSEL R9, R188, -INF , P6 ;  /* 0xff800000bc097808 */ /* 0x000fe40003000000 */
[----:B------:R-:W-:Y:S02]  /*7f00*/  ISETP.GT.AND P6, PT, R0, 0x10, PT ;  /* 0x000000100000780c */ /* 0x000fe40003fc4270 */
[----:B------:R-:W-:Y:S02]  /*7f10*/  FSEL R11, R184, -INF , P2 ;  /* 0xff800000b80b7808 */ /* 0x000fe40001000000 */
[----:B------:R-:W-:Y:S02]  /*7f20*/  ISETP.GT.AND P2, PT, R0, 0x11, PT ;  /* 0x000000110000780c */ /* 0x000fe40003f44270 */
[----:B------:R-:W-:Y:S02]  /*7f30*/  FSEL R15, R104, -INF , P1 ;  /* 0xff800000680f7808 */ /* 0x000fe40000800000 */
[C---:B------:R-:W-:Y:S02]  /*7f40*/  ISETP.GT.AND P1, PT, R0.reuse, 0x18, PT ;  /* 0x000000180000780c */ /* 0x040fe40003f24270 */
        /* <DEDUP_REMOVED lines=19> */
[----:B------:R-:W-:Y:S02]  /*8080*/  FSEL R198, R19, -INF , P2 ;  /* 0xff80000013c67808 */ /* 0x000fe40001000000 */
[----:B------:R-:W-:Y:S02]  /*8090*/  FSEL R197, R18, -INF , P1 ;  /* 0xff80000012c57808 */ /* 0x000fe40000800000 */
[----:B------:R-:W-:Y:S01]  /*80a0*/  FSEL R196, R17, -INF , P0 ;  /* 0xff80000011c47808 */ /* 0x000fe20000000000 */
[----:B------:R-:W-:-:S05]  /*80b0*/  BRA.DIV ~URZ, `(.L_x_623) ;  /* 0x0000b2d27f007947 */ /* 0x000fca000b800000 */
[----:B------:R-:W2:Y:S08]  /*80c0*/  SHFL.IDX PT, R2, R4, 0x1, 0x1c1f ;  /* 0x003c1f0004027f89 */ /* 0x000eb000000e0000 */
[----:B------:R-:W3:Y:S08]  /*80d0*/  SHFL.IDX PT, R0, R4, 0x2, 0x1c1f ;  /* 0x005c1f0004007f89 */ /* 0x000ef000000e0000 */
[----:B-1----:R-:W1:Y:S01]  /*80e0*/  SHFL.IDX PT, R4, R4, 0x3, 0x1c1f ;  /* 0x007c1f0004047f89 */ /* 0x002e6200000e0000 */
[C---:B--2---:R-:W-:Y:S05]  /*80f0*/  IMAD.IADD R2, R5.reuse, 0x1, R2 ;  /* 0x0000000105027824 */ /* 0x044fea00078e0202 */
[C---:B------:R-:W-:Y:S02]  /*8100*/  ISETP.GT.AND P6, PT, R2.reuse, RZ, PT ;  /* 0x000000ff0200720c */ /* 0x040fe40003fc4270 */
[----:B------:R-:W-:Y:S01]  /*8110*/  ISETP.GT.AND P2, PT, R2, 0x1, PT ;  /* 0x000000010200780c */ /* 0x000fe20003f44270 */
[----:B---3--:R-:W-:Y:S01]  /*8120*/  IMAD.IADD R0, R5, 0x1, R0 ;  /* 0x0000000105007824 */ /* 0x008fe200078e0200 */
[----:B------:R-:W-:Y:S02]  /*8130*/  FSEL R8, R221, -INF , P6 ;  /* 0xff800000dd087808 */ /* 0x000fe40003000000 */
[----:B------:R-:W-:Y:S02]  /*8140*/  FSEL R10, R219, -INF , P2 ;  /* 0xff800000db0a7808 */ /* 0x000fe40001000000 */
[C---:B------:R-:W-:Y:S02]  /*8150*/  ISETP.GT.AND P1, PT, R0.reuse, RZ, PT ;  /* 0x000000ff0000720c */ /* 0x040fe40003f24270 */
[----:B------:R-:W-:Y:S01]  /*8160*/  ISETP.GT.AND P0, PT, R0, 0x1, PT ;  /* 0x000000010000780c */ /* 0x000fe20003f04270 */
[----:B-1----:R-:W-:Y:S01]  /*8170*/  IMAD.IADD R5, R5, 0x1, R4 ;  /* 0x0000000105057824 */ /* 0x002fe200078e0204 */
[----:B------:R-:W-:Y:S02]  /*8180*/  FSEL R12, R232, -INF , P1 ;  /* 0xff800000e80c7808 */ /* 0x000fe40000800000 */
[----:B------:R-:W-:Y:S02]  /*8190*/  ISETP.GT.AND P1, PT, R2, 0x8, PT ;  /* 0x000000080200780c */ /* 0x000fe40003f24270 */
[----:B------:R-:W-:Y:S02]  /*81a0*/  ISETP.GT.AND P6, PT, R5, RZ, PT ;  /* 0x000000ff0500720c */ /* 0x000fe40003fc4270 */
[----:B------:R-:W-:Y:S02]  /*81b0*/  ISETP.GT.AND P2, PT, R0, 0x8, PT ;  /* 0x000000080000780c */ /* 0x000fe40003f44270 */
[----:B------:R-:W-:Y:S02]  /*81c0*/  FSEL R17, R231, -INF , P0 ;  /* 0xff800000e7117808 */ /* 0x000fe40000000000 */
        /* <DEDUP_REMOVED lines=67> */
[----:B------:R-:W-:Y:S02]  /*8600*/  FMNMX.FTZ R2, R9, R100, !PT ;  /* 0x0000006409027209 */ /* 0x000fe40007810000 */
[----:B------:R-:W-:Y:S02]  /*8610*/  FSEL R242, R47, -INF , P1 ;  /* 0xff8000002ff27808 */ /* 0x000fe40000800000 */
[C---:B------:R-:W-:Y:S02]  /*8620*/  ISETP.GT.AND P1, PT, R0.reuse, 0x31, PT ;  /* 0x000000310000780c */ /* 0x040fe40003f24270 */
[----:B------:R-:W-:Y:S02]  /*8630*/  FSEL R227, R55, -INF , P2 ;  /* 0xff80000037e37808 */ /* 0x000fe40001000000 */
[----:B------:R-:W-:Y:S02]  /*8640*/  ISETP.GT.AND P2, PT, R5, 0x30, PT ;  /* 0x000000300500780c */ /* 0x000fe40003f44270 */
[----:B------:R-:W-:Y:S02]  /*8650*/  FMNMX.FTZ R2, R11, R2, !PT ;  /* 0x000000020b027209 */ /* 0x000fe40007810000 */
[----:B------:R-:W-:Y:S02]  /*8660*/  FSEL R245, R57, -INF , P1 ;  /* 0xff80000039f57808 */ /* 0x000fe40000800000 */
[----:B------:R-:W-:Y:S02]  /*8670*/  ISETP.GT.AND P1, PT, R0, 0x38, PT ;  /* 0x000000380000780c */ /* 0x000fe40003f24270 */
[----:B------:R-:W-:Y:S02]  /*8680*/  FSEL R241, R58, -INF , P2 ;  /* 0xff8000003af17808 */ /* 0x000fe40001000000 */
[----:B------:R-:W-:Y:S02]  /*8690*/  ISETP.GT.AND P2, PT, R0, 0x39, PT ;  /* 0x000000390000780c */ /* 0x000fe40003f44270 */
[----:B------:R-:W-:Y:S02]  /*86a0*/  FMNMX.FTZ R0, R8, R105, !PT ;  /* 0x0000006908007209 */ /* 0x000fe40007810000 */
[----:B------:R-:W-:Y:S02]  /*86b0*/  FMNMX.FTZ R3, R12, R106, !PT ;  /* 0x0000006a0c037209 */ /* 0x000fe40007810000 */
[----:B------:R-:W-:Y:S02]  /*86c0*/  FSEL R226, R23, -INF , P0 ;  /* 0xff80000017e27808 */ /* 0x000fe40000000000 */
[----:B------:R-:W-:Y:S02]  /*86d0*/  ISETP.GT.AND P0, PT, R5, 0x31, PT ;  /* 0x000000310500780c */ /* 0x000fe40003f04270 */
[----:B------:R-:W-:Y:S02]  /*86e0*/  FMNMX.FTZ R2, R15, R2, !PT ;  /* 0x000000020f027209 */ /* 0x000fe40007810000 */
[----:B------:R-:W-:Y:S02]  /*86f0*/  FMNMX.FTZ R0, R10, R0, !PT ;  /* 0x000000000a007209 */ /* 0x000fe40007810000 */
[----:B------:R-:W-:Y:S02]  /*8700*/  FMNMX.FTZ R3, R17, R3, !PT ;  /* 0x0000000311037209 */ /* 0x000fe40007810000 */
[----:B------:R-:W-:Y:S02]  /*8710*/  FMNMX.FTZ R4, R20, R107, !PT ;  /* 0x0000006b14047209 */ /* 0x000fe40007810000 */
[----:B------:R-:W-:Y:S02]  /*8720*/  FSEL R244, R60, -INF , P1 ;  /* 0xff8000003cf47808 */ /* 0x000fe40000800000 */
[----:B------:R-:W-:Y:S02]  /*8730*/  ISETP.GT.AND P1, PT, R5, 0x38, PT ;  /* 0x000000380500780c */ /* 0x000fe40003f24270 */
[----:B------:R-:W-:Y:S02]  /*8740*/  FSEL R238, R59, -INF , P0 ;  /* 0xff8000003bee7808 */ /* 0x000fe40000000000 */
[----:B------:R-:W-:Y:S02]  /*8750*/  ISETP.GT.AND P0, PT, R5, 0x39, PT ;  /* 0x000000390500780c */ /* 0x000fe40003f04270 */
        /* <DEDUP_REMOVED lines=47> */
[----:B------:R-:W-:Y:S02]  /*8a50*/  FSEL R219, R25, -INF , P6 ;  /* 0xff80000019db7808 */ /* 0x000fe40003000000 */
[----:B------:R-:W-:Y:S02]  /*8a60*/  FSEL R243, R61, -INF , P2 ;  /* 0xff8000003df37808 */ /* 0x000fe40001000000 */
[----:B------:R-:W-:Y:S02]  /*8a70*/  FSEL R235, R62, -INF , P1 ;  /* 0xff8000003eeb7808 */ /* 0x000fe40000800000 */
        /* <DEDUP_REMOVED lines=8> */
[----:B------:R-:W-:Y:S02]  /*8b00*/  FSEL R229, R26, -INF , P0 ;  /* 0xff8000001ae57808 */ /* 0x000fe40000000000 */
[----:B------:R-:W-:Y:S04]  /*8b10*/  FMNMX.FTZ R4, R235, R4, !PT ;  /* 0x00000004eb047209 */ /* 0x000fe80007810000 */
[----:B------:R-:W-:Y:S01]  /*8b20*/  FMNMX.FTZ R4, R229, R4, !PT ;  /* 0x00000004e5047209 */ /* 0x000fe20007810000 */
[----:B------:R-:W2:Y:S08]  /*8b30*/  SHFL.BFLY PT, R103, R3, 0x2, 0x1f ;  /* 0x0c401f0003677f89 */ /* 0x000eb000000e0000 */
[----:B------:R-:W3:Y:S08]  /*8b40*/  SHFL.BFLY PT, R6, R2, 0x2, 0x1f ;  /* 0x0c401f0002067f89 */ /* 0x000ef000000e0000 */
[----:B------:R-:W4:Y:S01]  /*8b50*/  SHFL.BFLY PT, R7, R4, 0x2, 0x1f ;  /* 0x0c401f0004077f89 */ /* 0x000f2200000e0000 */
[----:B-1----:R-:W-:Y:S07]  /*8b60*/  FMNMX.FTZ R0, R5, R0, !PT ;  /* 0x0000000005007209 */ /* 0x002fee0007810000 */
[----:B------:R-:W1:Y:S01]  /*8b70*/  SHFL.BFLY PT, R104, R0, 0x1, 0x1f ;  /* 0x0c201f0000687f89 */ /* 0x000e6200000e0000 */
[----:B--2---:R-:W-:Y:S07]  /*8b80*/  FMNMX.FTZ R103, R3, R103, !PT ;  /* 0x0000006703677209 */ /* 0x004fee0007810000 */
[----:B------:R-:W2:Y:S01]  /*8b90*/  SHFL.BFLY PT, R5, R103, 0x1, 0x1f ;  /* 0x0c201f0067057f89 */ /* 0x000ea200000e0000 */
[----:B---3--:R-:W-:Y:S07]  /*8ba0*/  FMNMX.FTZ R2, R2, R6, !PT ;  /* 0x0000000602027209 */ /* 0x008fee0007810000 */
[----:B------:R-:W3:Y:S01]  /*8bb0*/  SHFL.BFLY PT, R102, R2, 0x1, 0x1f ;  /* 0x0c201f0002667f89 */ /* 0x000ee200000e0000 */
[----:B----4-:R-:W-:Y:S07]  /*8bc0*/  FMNMX.FTZ R4, R4, R7, !PT ;  /* 0x0000000704047209 */ /* 0x010fee0007810000 */
[----:B------:R4:W4:Y:S01]  /*8bd0*/  SHFL.BFLY PT, R3, R4, 0x1, 0x1f ;  /* 0x0c201f0004037f89 */ /* 0x00092200000e0000 */
[----:B-1----:R-:W-:Y:S02]  /*8be0*/  FMNMX.FTZ R104, R0, R104, !PT ;  /* 0x0000006800687209 */ /* 0x002fe40007810000 */
[----:B--2---:R-:W-:Y:S02]  /*8bf0*/  FMNMX.FTZ R103, R103, R5, !PT ;  /* 0x0000000567677209 */ /* 0x004fe40007810000 */
[----:B---3--:R-:W-:Y:S03]  /*8c00*/  FMNMX.FTZ R102, R2, R102, !PT ;  /* 0x0000006602667209 */ /* 0x008fe60007810000 */
.L_x_680:
[C---:B------:R-:W-:Y:S01]  /*8c10*/  FMUL.FTZ R180, R104.reuse, c[0x0][0x2d0] ;  /* 0x0000b40068b47a20 */ /* 0x040fe20000410000 */
[----:B------:R-:W-:Y:S01]  /*8c20*/  FSETP.NEU.FTZ.AND P2, PT, R104, -INF , PT ;  /* 0xff8000006800780b */ /* 0x000fe20003f5d000 */
[C---:B------:R-:W-:Y:S01]  /*8c30*/  FMUL.FTZ R181, R103.reuse, c[0x0][0x2d0] ;  /* 0x0000b40067b57a20 */ /* 0x040fe20000410000 */
[----:B------:R-:W-:Y:S01]  /*8c40*/  FSETP.NEU.FTZ.AND P1, PT, R103, -INF , PT ;  /* 0xff8000006700780b */ /* 0x000fe20003f3d000 */
[----:B------:R-:W-:Y:S01]  /*8c50*/  FMUL.FTZ R182, R102, c[0x0][0x2d0] ;  /* 0x0000b40066b67a20 */ /* 0x000fe20000410000 */
[----:B------:R-:W-:Y:S01]  /*8c60*/  FSEL R180, R180, RZ, P2 ;  /* 0x000000ffb4b47208 */ /* 0x000fe20001000000 */
[----:B------:R-:W-:Y:S01]  /*8c70*/  WARPSYNC 0xffffffff ;  /* 0xffffffff00007948 */ /* 0x000fe20003800000 */
[----:B------:R-:W-:Y:S01]  /*8c80*/  FSEL R181, R181, RZ, P1 ;  /* 0x000000ffb5b57208 */ /* 0x000fe20000800000 */
[----:B------:R-:W-:Y:S01]  /*8c90*/  LDSM.16.MT88.4 R36, [R202] ;  /* 0x00000000ca24783b */ /* 0x000fe20000004200 */
[----:B------:R-:W-:Y:S01]  /*8ca0*/  FSETP.NEU.FTZ.AND P0, PT, R102, -INF , PT ;  /* 0xff8000006600780b */ /* 0x000fe20003f1d000 */
[--C-:B------:R-:W-:Y:S01]  /*8cb0*/  FFMA.FTZ R0, R9, c[0x0][0x2d0], -R180.reuse ;  /* 0x0000b40009007a23 */ /* 0x100fe200000108b4 */
[----:B----4-:R-:W-:Y:S01]  /*8cc0*/  FMNMX.FTZ R101, R3, R4, !PT ;  /* 0x0000000403657209 */ /* 0x010fe20007810000 */
[--C-:B------:R-:W-:Y:S01]  /*8cd0*/  FFMA.FTZ R2, R11, c[0x0][0x2d0], -R180.reuse ;  /* 0x0000b4000b027a23 */ /* 0x100fe200000108b4 */
[----:B------:R-:W-:Y:S01]  /*8ce0*/  FSEL R182, R182, RZ, P0 ;  /* 0x000000ffb6b67208 */ /* 0x000fe20000000000 */
[----:B------:R1:W-:Y:S01]  /*8cf0*/  MUFU.EX2 R247, R0 ;  /* 0x0000000000f77308 */ /* 0x0003e20000000800 */
[----:B------:R-:W-:Y:S01]  /*8d00*/  FFMA.FTZ R48, R48, c[0x0][0x2d0], -R180 ;  /* 0x0000b40030307a23 */ /* 0x000fe200000108b4 */
[----:B------:R-:W-:Y:S01]  /*8d10*/  LDSM.16.MT88.4 R52, [R201+0x1000] ;  /* 0x00100000c934783b */ /* 0x000fe20000004200 */
[--C-:B------:R-:W-:Y:S02]  /*8d20*/  FFMA.FTZ R60, R65, c[0x0][0x2d0], -R181.reuse ;  /* 0x0000b400413c7a23 */ /* 0x100fe400000108b5 */
[--C-:B------:R-:W-:Y:S02]  /*8d30*/  FFMA.FTZ R6, R12, c[0x0][0x2d0], -R182.reuse ;  /* 0x0000b4000c067a23 */ /* 0x100fe400000108b6 */
[--C-:B------:R-:W-:Y:S03]  /*8d40*/  FFMA.FTZ R5, R17, c[0x0][0x2d0], -R182.reuse ;  /* 0x0000b40011057a23 */ /* 0x100fe600000108b6 */
[----:B------:R2:W3:Y:S10]  /*8d50*/  MUFU.EX2 R250, R2 ;  /* 0x0000000200fa7308 */ /* 0x0004f40000000800 */
[----:B------:R-:W-:Y:S01]  /*8d60*/  MUFU.EX2 R249, R6 ;  /* 0x0000000600f97308 */ /* 0x000fe20000000800 */
[--C-:B-1----:R-:W-:Y:S09]  /*8d70*/  FFMA.FTZ R0, R8, c[0x0][0x2d0], -R181.reuse ;  /* 0x0000b40008007a23 */ /* 0x102ff200000108b5 */
[----:B------:R1:W-:Y:S01]  /*8d80*/  MUFU.EX2 R248, R0 ;  /* 0x0000000000f87308 */ /* 0x0003e20000000800 */
[--C-:B--2---:R-:W-:Y:S09]  /*8d90*/  FFMA.FTZ R2, R14, c[0x0][0x2d0], -R181.reuse ;  /* 0x0000b4000e027a23 */ /* 0x104ff200000108b5 */
[----:B------:R2:W-:Y:S10]  /*8da0*/  MUFU.EX2 R57, R2 ;  /* 0x0000000200397308 */ /* 0x0005f40000000800 */
[----:B------:R-:W-:Y:S01]  /*8db0*/  MUFU.EX2 R31, R5 ;  /* 0x00000005001f7308 */ /* 0x000fe20000000800 */
[--C-:B-1----:R-:W-:Y:S09]  /*8dc0*/  FFMA.FTZ R0, R10, c[0x0][0x2d0], -R181.reuse ;  /* 0x0000b4000a007a23 */ /* 0x102ff200000108b5 */
[----:B------:R1:W4:Y:S01]  /*8dd0*/  MUFU.EX2 R251, R0 ;  /* 0x0000000000fb7308 */ /* 0x0003220000000800 */
[----:B--2---:R-:W-:Y:S09]  /*8de0*/  FFMA.FTZ R2, R19, c[0x0][0x2d0], -R182 ;  /* 0x0000b40013027a23 */ /* 0x004ff200000108b6 */
[----:B------:R2:W-:Y:S01]  /*8df0*/  MUFU.EX2 R7, R2 ;  /* 0x0000000200077308 */ /* 0x0005e20000000800 */
[--C-:B-1----:R-:W-:Y:S09]  /*8e00*/  FFMA.FTZ R0, R15, c[0x0][0x2d0], -R180.reuse ;  /* 0x0000b4000f007a23 */ /* 0x102ff200000108b4 */
[----:B------:R1:W-:Y:S01]  /*8e10*/  MUFU.EX2 R49, R0 ;  /* 0x0000000000317308 */ /* 0x0003e20000000800 */
[----:B--2---:R-:W-:Y:S01]  /*8e20*/  FSEL R2, R103, RZ, P1 ;  /* 0x000000ff67027208 */ /* 0x004fe20000800000 */
[----:B-1----:R-:W-:Y:S01]  /*8e30*/  FFMA.FTZ R0, R16, c[0x0][0x2d0], -R180 ;  /* 0x0000b40010007a23 */ /* 0x002fe200000108b4 */
[----:B---3--:R-:W-:Y:S02]  /*8e40*/  F2FP.BF16.PACK_AB R172, R250, R247 ;  /* 0x000000f7faac723e */ /* 0x008fe400000010ff */
[----:B----4-:R-:W-:Y:S05]  /*8e50*/  F2FP.BF16.PACK_AB R173, R251, R248 ;  /* 0x000000f8fbad723e */ /* 0x010fea00000010ff */
[----:B------:R1:W2:Y:S01]  /*8e60*/  MUFU.EX2 R51, R0 ;  /* 0x0000000000337308 */ /* 0x0002a20000000800 */
[----:B------:R-:W-:Y:S01]  /*8e70*/  F2FP.BF16.PACK_AB R176, R31, R249 ;  /* 0x000000f91fb0723e */ /* 0x000fe200000010ff */
[----:B-1----:R-:W-:Y:S01]  /*8e80*/  FFMA.FTZ R0, R13, c[0x0][0x2d0], -R181 ;  /* 0x0000b4000d007a23 */ /* 0x002fe200000108b5 */
[----:B--2---:R-:W-:Y:S07]  /*8e90*/  F2FP.BF16.PACK_AB R174, R51, R49 ;  /* 0x0000003133ae723e */ /* 0x004fee00000010ff */
[----:B------:R1:W2:Y:S02]  /*8ea0*/  MUFU.EX2 R50, R0 ;  /* 0x0000000000327308 */ /* 0x0002a40000000800 */
[----:B-1----:R-:W-:Y:S01]  /*8eb0*/  FFMA.FTZ R0, R18, c[0x0][0x2d0], -R182 ;  /* 0x0000b40012007a23 */ /* 0x002fe200000108b6 */
[----:B--2---:R-:W-:Y:S07]  /*8ec0*/  F2FP.BF16.PACK_AB R175, R57, R50 ;  /* 0x0000003239af723e */ /* 0x004fee00000010ff */
[----:B------:R1:W-:Y:S02]  /*8ed0*/  MUFU.EX2 R58, R0 ;  /* 0x00000000003a7308 */ /* 0x0003e40000000800 */
[----:B-1----:R-:W-:Y:S05]  /*8ee0*/  FSEL R0, R104, RZ, P2 ;  /* 0x000000ff68007208 */ /* 0x002fea0001000000 */
[----:B------:R-:W-:Y:S04]  /*8ef0*/  FADD.FTZ R0, -R0, R100 ;  /* 0x0000006400007221 */ /* 0x000fe80000010100 */
[----:B------:R-:W-:Y:S04]  /*8f00*/  FMUL.FTZ R0, R0, c[0x0][0x2d0] ;  /* 0x0000b40000007a20 */ /* 0x000fe80000410000 */
[----:B------:R1:W2:Y:S02]  /*8f10*/  MUFU.EX2 R100, R0 ;  /* 0x0000000000647308 */ /* 0x0002a40000000800 */
[----:B-1----:R-:W-:Y:S01]  /*8f20*/  FADD.FTZ R0, -R2, R105 ;  /* 0x0000006902007221 */ /* 0x002fe20000010100 */
[----:B------:R-:W-:Y:S01]  /*8f30*/  FSEL R2, R102, RZ, P0 ;  /* 0x000000ff66027208 */ /* 0x000fe20000000000 */
[----:B--2---:R-:W-:Y:S01]  /*8f40*/  FMUL.FTZ R5, R100, R109 ;  /* 0x0000006d64057220 */ /* 0x004fe20000410000 */
[C---:B------:R-:W-:Y:S01]  /*8f50*/  FSETP.NEU.FTZ.AND P0, PT, R101.reuse, -INF , PT ;  /* 0xff8000006500780b */ /* 0x040fe20003f1d000 */
[----:B------:R-:W-:Y:S02]  /*8f60*/  FMUL.FTZ R0, R0, c[0x0][0x2d0] ;  /* 0x0000b40000007a20 */ /* 0x000fe40000410000 */
[C---:B------:R-:W-:Y:S02]  /*8f70*/  FMUL.FTZ R16, R100.reuse, R120 ;  /* 0x0000007864107220 */ /* 0x040fe40000410000 */
[----:B------:R1:W2:Y:S01]  /*8f80*/  MUFU.EX2 R3, R0 ;  /* 0x0000000000037308 */ /* 0x0002a20000000800 */
[C---:B------:R-:W-:Y:S02]  /*8f90*/  FMUL.FTZ R17, R100.reuse, R121 ;  /* 0x0000007964117220 */ /* 0x040fe40000410000 */
[C---:B------:R-:W-:Y:S02]  /*8fa0*/  FMUL.FTZ R33, R100.reuse, R137 ;  /* 0x0000008964217220 */ /* 0x040fe40000410000 */
[C---:B------:R-:W-:Y:S01]  /*8fb0*/  FMUL.FTZ R65, R100.reuse, R169 ;  /* 0x000000a964417220 */ /* 0x040fe20000410000 */
[----:B------:R-:W-:Y:S01]  /*8fc0*/  MOV R169, R251 ;  /* 0x000000fb00a97202 */ /* 0x000fe20000000f00 */
[C---:B------:R-:W-:Y:S02]  /*8fd0*/  FMUL.FTZ R68, R100.reuse, R68 ;  /* 0x0000004464447220 */ /* 0x040fe40000410000 */
[C---:B------:R-:W-:Y:S02]  /*8fe0*/  FMUL.FTZ R69, R100.reuse, R69 ;  /* 0x0000004564457220 */ /* 0x040fe40000410000 */
[C---:B------:R-:W-:Y:S02]  /*8ff0*/  FMUL.FTZ R80, R100.reuse, R80 ;  /* 0x0000005064507220 */ /* 0x040fe40000410000 */
[C---:B------:R-:W-:Y:S02]  /*9000*/  FMUL.FTZ R81, R100.reuse, R81 ;  /* 0x0000005164517220 */ /* 0x040fe40000410000 */
[C---:B------:R-:W-:Y:S02]  /*9010*/  FMUL.FTZ R84, R100.reuse, R84 ;  /* 0x0000005464547220 */ /* 0x040fe40000410000 */
[----:B------:R-:W-:Y:S02]  /*9020*/  FMUL.FTZ R85, R100, R85 ;  /* 0x0000005564557220 */ /* 0x000fe40000410000 */
[----:B------:R-:W-:Y:S02]  /*9030*/  FFMA.FTZ R137, R244, c[0x0][0x2d0], -R182 ;  /* 0x0000b400f4897a23 */ /* 0x000fe400000108b6 */
[C---:B------:R-:W-:Y:S02]  /*9040*/  FMUL.FTZ R96, R100.reuse, R96 ;  /* 0x0000006064607220 */ /* 0x040fe40000410000 */
[----:B------:R-:W-:Y:S02]  /*9050*/  FMUL.FTZ R97, R100, R97 ;  /* 0x0000006164617220 */ /* 0x000fe40000410000 */
[----:B-1----:R-:W-:Y:S02]  /*9060*/  FADD.FTZ R0, -R2, R106 ;  /* 0x0000006a02007221 */ /* 0x002fe40000010100 */
[----:B------:R-:W-:Y:S02]  /*9070*/  FMUL.FTZ R106, R101, c[0x0][0x2d0] ;  /* 0x0000b400656a7a20 */ /* 0x000fe40000410000 */
[----:B------:R-:W-:Y:S02]  /*9080*/  FMUL.FTZ R0, R0, c[0x0][0x2d0] ;  /* 0x0000b40000007a20 */ /* 0x000fe40000410000 */
[C---:B--2---:R-:W-:Y:S01]  /*9090*/  FMUL.FTZ R6, R3.reuse, R110 ;  /* 0x0000006e03067220 */ /* 0x044fe20000410000 */
[----:B------:R-:W-:Y:S01]  /*90a0*/  FSEL R106, R106, RZ, P0 ;  /* 0x000000ff6a6a7208 */ /* 0x000fe20000000000 */
[----:B------:R1:W2:Y:S01]  /*90b0*/  MUFU.EX2 R2, R0 ;  /* 0x0000000000027308 */ /* 0x0002a20000000800 */
[C---:B------:R-:W-:Y:S02]  /*90c0*/  FMUL.FTZ R18, R3.reuse, R122 ;  /* 0x0000007a03127220 */ /* 0x040fe40000410000 */
[----:B------:R-:W-:Y:S02]  /*90d0*/  FMUL.FTZ R19, R3, R123 ;  /* 0x0000007b03137220 */ /* 0x000fe40000410000 */
[--C-:B------:R-:W-:Y:S01]  /*90e0*/  FFMA.FTZ R4, R21, c[0x0][0x2d0], -R106.reuse ;  /* 0x0000b40015047a23 */ /* 0x100fe2000001086a */
[----:B------:R-:W-:Y:S01]  /*90f0*/  LDSM.16.MT88.4 R120, [R202+0x400] ;  /* 0x00040000ca78783b */ /* 0x000fe20000004200 */
        /* <DEDUP_REMOVED lines=8> */
[----:B------:R-:W-:Y:S02]  /*9180*/  FMUL.FTZ R87, R3, R87 ;  /* 0x0000005703577220 */ /* 0x000fe40000410000 */
[--C-:B------:R-:W-:Y:S02]  /*9190*/  FFMA.FTZ R138, R241, c[0x0][0x2d0], -R106.reuse ;  /* 0x0000b400f18a7a23 */ /* 0x100fe4000001086a */
[--C-:B-1----:R-:W-:Y:S02]  /*91a0*/  FFMA.FTZ R0, R20, c[0x0][0x2d0], -R106.reuse ;  /* 0x0000b40014007a23 */ /* 0x102fe4000001086a */
[C---:B--2---:R-:W-:Y:S02]  /*91b0*/  FMUL.FTZ R8, R2.reuse, R112 ;  /* 0x0000007002087220 */ /* 0x044fe40000410000 */
[----:B------:R-:W1:Y:S01]  /*91c0*/  MUFU.EX2 R252, R0 ;  /* 0x0000000000fc7308 */ /* 0x000e620000000800 */
[C---:B------:R-:W-:Y:S02]  /*91d0*/  FMUL.FTZ R9, R2.reuse, R113 ;  /* 0x0000007102097220 */ /* 0x040fe40000410000 */
[----:B------:R-:W-:Y:S01]  /*91e0*/  FMUL.FTZ R12, R2, R116 ;  /* 0x00000074020c7220 */ /* 0x000fe20000410000 */
[----:B------:R-:W-:Y:S01]  /*91f0*/  MOV R116, R57 ;  /* 0x0000003900747202 */ /* 0x000fe20000000f00 */
[--C-:B---3--:R-:W-:Y:S02]  /*9200*/  FFMA.FTZ R4, R24, c[0x0][0x2d0], -R106.reuse ;  /* 0x0000b40018047a23 */ /* 0x108fe4000001086a */
[C---:B------:R-:W-:Y:S01]  /*9210*/  FMUL.FTZ R13, R2.reuse, R117 ;  /* 0x00000075020d7220 */ /* 0x040fe20000410000 */
[----:B------:R-:W-:Y:S01]  /*9220*/  MOV R117, R51 ;  /* 0x0000003300757202 */ /* 0x000fe20000000f00 */
[C---:B------:R-:W-:Y:S01]  /*9230*/  FMUL.FTZ R24, R2.reuse, R128 ;  /* 0x0000008002187220 */ /* 0x040fe20000410000 */
[----:B------:R2:W-:Y:S01]  /*9240*/  MUFU.EX2 R105, R4 ;  /* 0x0000000400697308 */ /* 0x0005e20000000800 */
[C---:B------:R-:W-:Y:S02]  /*9250*/  FMUL.FTZ R25, R2.reuse, R129 ;  /* 0x0000008102197220 */ /* 0x040fe40000410000 */
[C---:B------:R-:W-:Y:S02]  /*9260*/  FMUL.FTZ R28, R2.reuse, R132 ;  /* 0x00000084021c7220 */ /* 0x040fe40000410000 */
[C---:B------:R-:W-:Y:S02]  /*9270*/  FMUL.FTZ R29, R2.reuse, R133 ;  /* 0x00000085021d7220 */ /* 0x040fe40000410000 */
[----:B------:R-:W-:Y:S02]  /*9280*/  FMUL.FTZ R51, R3, R155 ;  /* 0x0000009b03337220 */ /* 0x000fe40000410000 */
[C---:B------:R-:W-:Y:S02]  /*9290*/  FMUL.FTZ R40, R2.reuse, R144 ;  /* 0x0000009002287220 */ /* 0x040fe40000410000 */
[C---:B------:R-:W-:Y:S02]  /*92a0*/  FMUL.FTZ R41, R2.reuse, R145 ;  /* 0x0000009102297220 */ /* 0x040fe40000410000 */
[----:B------:R-:W-:Y:S01]  /*92b0*/  FMUL.FTZ R45, R2, R149 ;  /* 0x00000095022d7220 */ /* 0x000fe20000410000 */
[----:B-1----:R-:W-:Y:S01]  /*92c0*/  F2FP.BF16.PACK_AB R177, R32, R252 ;  /* 0x000000fc20b1723e */ /* 0x002fe200000010ff */
[----:B------:R-:W-:Y:S02]  /*92d0*/  FFMA.FTZ R0, R22, c[0x0][0x2d0], -R106 ;  /* 0x0000b40016007a23 */ /* 0x000fe4000001086a */
[----:B------:R-:W1:Y:S01]  /*92e0*/  LDSM.16.MT88.4 R20, [R201] ;  /* 0x00000000c914783b */ /* 0x000e620000004200 */
[C---:B------:R-:W-:Y:S01]  /*92f0*/  FMUL.FTZ R44, R2.reuse, R148 ;  /* 0x00000094022c7220 */ /* 0x040fe20000410000 */
[----:B------:R3:W4:Y:S01]  /*9300*/  MUFU.EX2 R56, R0 ;  /* 0x0000000000387308 */ /* 0x0007220000000800 */
[C---:B------:R-:W-:Y:S02]  /*9310*/  FMUL.FTZ R57, R2.reuse, R161 ;  /* 0x000000a102397220 */ /* 0x040fe40000410000 */
[----:B------:R-:W-:Y:S02]  /*9320*/  FMUL.FTZ R61, R2, R165 ;  /* 0x000000a5023d7220 */ /* 0x000fe40000410000 */
[----:B--2---:R-:W-:Y:S02]  /*9330*/  FMUL.FTZ R4, R100, R108 ;  /* 0x0000006c64047220 */ /* 0x004fe40000410000 */
[C---:B------:R-:W-:Y:S02]  /*9340*/  FMUL.FTZ R72, R2.reuse, R72 ;  /* 0x0000004802487220 */ /* 0x040fe40000410000 */
[C---:B------:R-:W-:Y:S02]  /*9350*/  FMUL.FTZ R73, R2.reuse, R73 ;  /* 0x0000004902497220 */ /* 0x040fe40000410000 */
[C---:B------:R-:W-:Y:S02]  /*9360*/  FMUL.FTZ R76, R2.reuse, R76 ;  /* 0x0000004c024c7220 */ /* 0x040fe40000410000 */
[----:B------:R-:W-:Y:S02]  /*9370*/  FMUL.FTZ R77, R2, R77 ;  /* 0x0000004d024d7220 */ /* 0x000fe40000410000 */
[--C-:B------:R-:W-:Y:S02]  /*9380*/  FFMA.FTZ R132, R199, c[0x0][0x2d0], -R180.reuse ;  /* 0x0000b400c7847a23 */ /* 0x100fe400000108b4 */
[--C-:B------:R-:W-:Y:S02]  /*9390*/  FFMA.FTZ R128, R222, c[0x0][0x2d0], -R181.reuse ;  /* 0x0000b400de807a23 */ /* 0x100fe400000108b5 */
[----:B------:R-:W-:Y:S02]  /*93a0*/  FFMA.FTZ R133, R227, c[0x0][0x2d0], -R181 ;  /* 0x0000b400e3857a23 */ /* 0x000fe400000108b5 */
[----:B------:R-:W-:Y:S02]  /*93b0*/  FFMA.FTZ R129, R193, c[0x0][0x2d0], -R180 ;  /* 0x0000b400c1817a23 */ /* 0x000fe400000108b4 */
[----:B------:R-:W-:Y:S01]  /*93c0*/  FFMA.FTZ R139, R238, c[0x0][0x2d0], -R106 ;  /* 0x0000b400ee8b7a23 */ /* 0x000fe2000001086a */
[----:B---3--:R-:W-:Y:S01]  /*93d0*/  FSEL R0, R101, RZ, P0 ;  /* 0x000000ff65007208 */ /* 0x008fe20000000000 */
[----:B------:R-:W-:Y:S01]  /*93e0*/  MUFU.EX2 R227, R129 ;  /* 0x0000008100e37308 */ /* 0x000fe20000000800 */
[----:B----4-:R-:W-:Y:S01]  /*93f0*/  F2FP.BF16.PACK_AB R179, R105, R56 ;  /* 0x0000003869b3723e */ /* 0x010fe200000010ff */
[C---:B------:R-:W-:Y:S01]  /*9400*/  FMUL.FTZ R98, R3.reuse, R98 ;  /* 0x0000006203627220 */ /* 0x040fe20000410000 */
[----:B------:R-:W-:Y:S01]  /*9410*/  MOV R155, R56 ;  /* 0x00000038009b7202 */ /* 0x000fe20000000f00 */
[----:B------:R-:W-:Y:S01]  /*9420*/  FADD.FTZ R0, -R0, R107 ;  /* 0x0000006b00007221 */ /* 0x000fe20000010100 */
[----:B------:R-:W-:Y:S01]  /*9430*/  MOV R107, R7 ;  /* 0x00000007006b7202 */ /* 0x000fe20000000f00 */
[----:B------:R-:W-:Y:S02]  /*9440*/  FMUL.FTZ R7, R3, R111 ;  /* 0x0000006f03077220 */ /* 0x000fe40000410000 */
[----:B------:R-:W-:Y:S01]  /*9450*/  FMUL.FTZ R0, R0, c[0x0][0x2d0] ;  /* 0x0000b40000007a20 */ /* 0x000fe20000410000 */
[----:B------:R-:W2:Y:S01]  /*9460*/  LDSM.16.MT88.4 R108, [R202+0x1000] ;  /* 0x00100000ca6c783b */ /* 0x000ea20000004200 */
[----:B------:R-:W-:Y:S01]  /*9470*/  F2FP.BF16.PACK_AB R178, R107, R58 ;  /* 0x0000003a6bb2723e */ /* 0x000fe200000010ff */
[--C-:B------:R-:W-:Y:S02]  /*9480*/  FFMA.FTZ R56, R63, c[0x0][0x2d0], -R181.reuse ;  /* 0x0000b4003f387a23 */ /* 0x100fe400000108b5 */
[-C--:B-1----:R-:W-:Y:S01]  /*9490*/  HMMA.16816.F32.BF16 R4, R172, R20.reuse, R4 ;  /* 0x00000014ac04723c */ /* 0x082fe20000041804 */
[----:B------:R-:W1:Y:S04]  /*94a0*/  MUFU.EX2 R0, R0 ;  /* 0x0000000000007308 */ /* 0x000e680000000800 */
[C---:B------:R-:W-:Y:S02]  /*94b0*/  FMUL.FTZ R88, R2.reuse, R88 ;  /* 0x0000005802587220 */ /* 0x040fe40000410000 */
[----:B------:R-:W-:Y:S02]  /*94c0*/  FMUL.FTZ R89, R2, R89 ;  /* 0x0000005902597220 */ /* 0x000fe40000410000 */
[----:B------:R-:W-:Y:S02]  /*94d0*/  FMUL.FTZ R99, R3, R99 ;  /* 0x0000006303637220 */ /* 0x000fe40000410000 */
[----:B------:R3:W-:Y:S01]  /*94e0*/  MUFU.EX2 R149, R56 ;  /* 0x0000003800957308 */ /* 0x0007e20000000800 */
[--C-:B------:R-:W-:Y:S02]  /*94f0*/  FFMA.FTZ R144, R226, c[0x0][0x2d0], -R181.reuse ;  /* 0x0000b400e2907a23 */ /* 0x100fe400000108b5 */
[C---:B------:R-:W-:Y:S02]  /*9500*/  FMUL.FTZ R92, R2.reuse, R92 ;  /* 0x0000005c025c7220 */ /* 0x040fe40000410000 */
[----:B------:R-:W-:Y:S02]  /*9510*/  FMUL.FTZ R93, R2, R93 ;  /* 0x0000005d025d7220 */ /* 0x000fe40000410000 */
[C---:B-1----:R-:W-:Y:S02]  /*9520*/  FMUL.FTZ R10, R0.reuse, R114 ;  /* 0x00000072000a7220 */ /* 0x042fe40000410000 */
[C---:B------:R-:W-:Y:S02]  /*9530*/  FMUL.FTZ R11, R0.reuse, R115 ;  /* 0x00000073000b7220 */ /* 0x040fe40000410000 */
[----:B------:R-:W1:Y:S01]  /*9540*/  LDSM.16.MT88.4 R112, [R201+0x2000] ;  /* 0x00200000c970783b */ /* 0x000e620000004200 */
[C---:B------:R-:W-:Y:S02]  /*9550*/  FMUL.FTZ R14, R0.reuse, R118 ;  /* 0x00000076000e7220 */ /* 0x040fe40000410000 */
[C---:B------:R-:W-:Y:S02]  /*9560*/  FMUL.FTZ R15, R0.reuse, R119 ;  /* 0x00000077000f7220 */ /* 0x040fe40000410000 */
[C---:B------:R-:W-:Y:S04]  /*9570*/  HMMA.16816.F32.BF16 R8, R176.reuse, R20, R8 ;  /* 0x00000014b008723c */ /* 0x040fe80000041808 */
[----:B------:R-:W-:Y:S02]  /*9580*/  FMUL.FTZ R26, R0, R130 ;  /* 0x00000082001a7220 */ /* 0x000fe40000410000 */
[--C-:B------:R-:W-:Y:S02]  /*9590*/  FFMA.FTZ R130, R221, c[0x0][0x2d0], -R181.reuse ;  /* 0x0000b400dd827a23 */ /* 0x100fe400000108b5 */
[-C--:B------:R-:W-:Y:S04]  /*95a0*/  HMMA.16816.F32.BF16 R12, R176, R22.reuse, R12 ;  /* 0x00000016b00c723c */ /* 0x080fe8000004180c */
[----:B------:R-:W-:Y:S02]  /*95b0*/  FMUL.FTZ R20, R100, R124 ;  /* 0x0000007c64147220 */ /* 0x000fe40000410000 */
[--C-:B------:R-:W-:Y:S02]  /*95c0*/  FFMA.FTZ R124, R194, c[0x0][0x2d0], -R180.reuse ;  /* 0x0000b400c27c7a23 */ /* 0x100fe400000108b4 */
[C---:B------:R-:W-:Y:S01]  /*95d0*/  HMMA.16816.F32.BF16 R16, R172.reuse, R22, R16 ;  /* 0x00000016ac10723c */ /* 0x040fe20000041810 */
[----:B------:R-:W-:Y:S03]  /*95e0*/  MUFU.EX2 R194, R133 ;  /* 0x0000008500c27308 */ /* 0x000fe60000000800 */
[----:B------:R-:W-:Y:S02]  /*95f0*/  FMUL.FTZ R21, R100, R125 ;  /* 0x0000007d64157220 */ /* 0x000fe40000410000 */
[----:B------:R-:W-:Y:S02]  /*9600*/  FMUL.FTZ R27, R0, R131 ;  /* 0x00000083001b7220 */ /* 0x000fe40000410000 */
[C---:B------:R-:W-:Y:S03]  /*9610*/  FMUL.FTZ R22, R3.reuse, R126 ;  /* 0x0000007e03167220 */ /* 0x040fe60000410000 */
[----:B------:R-:W-:Y:S01]  /*9620*/  MUFU.EX2 R251, R124 ;  /* 0x0000007c00fb7308 */ /* 0x000fe20000000800 */
[----:B------:R-:W-:Y:S02]  /*9630*/  FMUL.FTZ R23, R3, R127 ;  /* 0x0000007f03177220 */ /* 0x000fe40000410000 */
[--C-:B------:R-:W-:Y:S02]  /*9640*/  FFMA.FTZ R126, R223, c[0x0][0x2d0], -R181.reuse ;  /* 0x0000b400df7e7a23 */ /* 0x100fe400000108b5 */
[--C-:B------:R-:W-:Y:S02]  /*9650*/  FFMA.FTZ R131, R198, c[0x0][0x2d0], -R180.reuse ;  /* 0x0000b400c6837a23 */ /* 0x100fe400000108b4 */
[--C-:B------:R-:W-:Y:S01]  /*9660*/  FFMA.FTZ R125, R195, c[0x0][0x2d0], -R180.reuse ;  /* 0x0000b400c37d7a23 */ /* 0x100fe200000108b4 */
[-C--:B------:R-:W-:Y:S02]  /*9670*/  HMMA.16816.F32.BF16 R20, R172, R36.reuse, R20 ;  /* 0x00000024ac14723c */ /* 0x080fe40000041814 */
[----:B------:R-:W-:Y:S01]  /*9680*/  MUFU.EX2 R223, R132 ;  /* 0x0000008400df7308 */ /* 0x000fe20000000800 */
[----:B------:R-:W-:Y:S02]  /*9690*/  FFMA.FTZ R127, R220, c[0x0][0x2d0], -R180 ;  /* 0x0000b400dc7f7a23 */ /* 0x000fe400000108b4 */
[C---:B------:R-:W-:Y:S01]  /*96a0*/  FMUL.FTZ R30, R0.reuse, R134 ;  /* 0x00000086001e7220 */ /* 0x040fe20000410000 */
[----:B------:R-:W-:Y:S01]  /*96b0*/  MOV R134, R31 ;  /* 0x0000001f00867202 */ /* 0x000fe20000000f00 */
[----:B------:R-:W-:Y:S01]  /*96c0*/  FMUL.FTZ R31, R0, R135 ;  /* 0x00000087001f7220 */ /* 0x000fe20000410000 */
[C---:B------:R-:W-:Y:S04]  /*96d0*/  HMMA.16816.F32.BF16 R24, R176.reuse, R36, R24 ;  /* 0x00000024b018723c */ /* 0x040fe80000041818 */
[----:B------:R-:W-:Y:S01]  /*96e0*/  MOV R135, R32 ;  /* 0x0000002000877202 */ /* 0x000fe20000000f00 */
[----:B------:R-:W-:Y:S01]  /*96f0*/  MUFU.EX2 R220, R130 ;  /* 0x0000008200dc7308 */ /* 0x000fe20000000800 */
[C---:B------:R-:W-:Y:S02]  /*9700*/  FMUL.FTZ R32, R100.reuse, R136 ;  /* 0x0000008864207220 */ /* 0x040fe40000410000 */
[-C--:B------:R-:W-:Y:S04]  /*9710*/  HMMA.16816.F32.BF16 R28, R176, R38.reuse, R28 ;  /* 0x00000026b01c723c */ /* 0x080fe8000004181c */
[C---:B------:R-:W-:Y:S02]  /*9720*/  FMUL.FTZ R36, R100.reuse, R140 ;  /* 0x0000008c64247220 */ /* 0x040fe40000410000 */
[----:B------:R-:W-:Y:S02]  /*9730*/  FMUL.FTZ R37, R100, R141 ;  /* 0x0000008d64257220 */ /* 0x000fe40000410000 */
[C---:B------:R-:W-:Y:S01]  /*9740*/  HMMA.16816.F32.BF16 R32, R172.reuse, R38, R32 ;  /* 0x00000026ac20723c */ /* 0x040fe20000041820 */
[----:B------:R-:W4:Y:S03]  /*9750*/  LDL.LU R141, [R1+0x28] ;  /* 0x00002800018d7983 */ /* 0x000f260000300800 */
[C---:B------:R-:W-:Y:S01]  /*9760*/  FMUL.FTZ R46, R0.reuse, R150 ;  /* 0x00000096002e7220 */ /* 0x040fe20000410000 */
[----:B------:R-:W5:Y:S01]  /*9770*/  LDL.LU R140, [R1+0x24] ;  /* 0x00002400018c7983 */ /* 0x000f620000300800 */
[----:B------:R1:W-:Y:S01]  /*9780*/  MUFU.EX2 R150, R48 ;  /* 0x0000003000967308 */ /* 0x0003e20000000800 */
[C---:B------:R-:W-:Y:S01]  /*9790*/  FMUL.FTZ R38, R3.reuse, R142 ;  /* 0x0000008e03267220 */ /* 0x040fe20000410000 */
[----:B------:R-:W-:Y:S01]  /*97a0*/  MOV R142, R250 ;  /* 0x000000fa008e7202 */ /* 0x000fe20000000f00 */
[----:B------:R-:W-:Y:S03]  /*97b0*/  FMUL.FTZ R39, R3, R143 ;  /* 0x0000008f03277220 */ /* 0x000fe60000410000 */
[----:B------:R-:W-:Y:S02]  /*97c0*/  FFMA.FTZ R136, R245, c[0x0][0x2d0], -R182 ;  /* 0x0000b400f5887a23 */ /* 0x000fe400000108b6 */
[C---:B------:R-:W-:Y:S02]  /*97d0*/  FMUL.FTZ R42, R0.reuse, R146 ;  /* 0x00000092002a7220 */ /* 0x040fe40000410000 */
[-C--:B------:R-:W-:Y:S01]  /*97e0*/  HMMA.16816.F32.BF16 R36, R172, R52.reuse, R36 ;  /* 0x00000034ac24723c */ /* 0x080fe20000041824 */
[----:B------:R2:W-:Y:S02]  /*97f0*/  MUFU.EX2 R146, R60 ;  /* 0x0000003c00927308 */ /* 0x0005e40000000800 */
[C---:B------:R-:W-:Y:S02]  /*9800*/  FMUL.FTZ R43, R0.reuse, R147 ;  /* 0x00000093002b7220 */ /* 0x040fe40000410000 */
[----:B------:R-:W-:Y:S01]  /*9810*/  FMUL.FTZ R47, R0, R151 ;  /* 0x00000097002f7220 */ /* 0x000fe20000410000 */
[----:B------:R-:W-:Y:S01]  /*9820*/  MOV R151, R105 ;  /* 0x0000006900977202 */ /* 0x000fe20000000f00 */
[--C-:B------:R-:W-:Y:S01]  /*9830*/  FFMA.FTZ R105, R183, c[0x0][0x2d0], -R181.reuse ;  /* 0x0000b400b7697a23 */ /* 0x100fe200000108b5 */
[----:B------:R-:W-:Y:S01]  /*9840*/  MOV R183, R248 ;  /* 0x000000f800b77202 */ /* 0x000fe20000000f00 */
[----:B---3--:R-:W-:Y:S01]  /*9850*/  FMUL.FTZ R56, R2, R160 ;  /* 0x000000a002387220 */ /* 0x008fe20000410000 */
[C---:B------:R-:W-:Y:S01]  /*9860*/  HMMA.16816.F32.BF16 R40, R176.reuse, R52, R40 ;  /* 0x00000034b028723c */ /* 0x040fe20000041828 */
[----:B------:R-:W-:Y:S03]  /*9870*/  MUFU.EX2 R250, R125 ;  /* 0x0000007d00fa7308 */ /* 0x000fe60000000800 */
[C---:B------:R-:W-:Y:S02]  /*9880*/  FMUL.FTZ R59, R0.reuse, R163 ;  /* 0x000000a3003b7220 */ /* 0x040fe40000410000 */
[----:B------:R-:W-:Y:S02]  /*9890*/  FMUL.FTZ R62, R0, R166 ;  /* 0x000000a6003e7220 */ /* 0x000fe40000410000 */
[-C--:B------:R-:W-:Y:S03]  /*98a0*/  HMMA.16816.F32.BF16 R44, R176, R54.reuse, R44 ;  /* 0x00000036b02c723c */ /* 0x080fe6000004182c */
[----:B------:R3:W-:Y:S01]  /*98b0*/  MUFU.EX2 R160, R105 ;  /* 0x0000006900a07308 */ /* 0x0007e20000000800 */
[C---:B-1----:R-:W-:Y:S01]  /*98c0*/  FMUL.FTZ R48, R100.reuse, R152 ;  /* 0x0000009864307220 */ /* 0x042fe20000410000 */
[----:B------:R-:W-:Y:S01]  /*98d0*/  MOV R152, R49 ;  /* 0x0000003100987202 */ /* 0x000fe20000000f00 */
[----:B------:R-:W-:Y:S01]  /*98e0*/  FMUL.FTZ R49, R100, R153 ;  /* 0x0000009964317220 */ /* 0x000fe20000410000 */
[----:B------:R-:W-:Y:S01]  /*98f0*/  MOV R153, R50 ;  /* 0x0000003200997202 */ /* 0x000fe20000000f00 */
[----:B------:R-:W-:Y:S01]  /*9900*/  FMUL.FTZ R50, R3, R154 ;  /* 0x0000009a03327220 */ /* 0x000fe20000410000 */
[----:B------:R-:W-:Y:S03]  /*9910*/  MOV R154, R58 ;  /* 0x0000003a009a7202 */ /* 0x000fe60000000f00 */
[--C-:B--2---:R-:W-:Y:S01]  /*9920*/  FFMA.FTZ R60, R66, c[0x0][0x2d0], -R180.reuse ;  /* 0x0000b400423c7a23 */ /* 0x104fe200000108b4 */
[----:B------:R-:W-:Y:S01]  /*9930*/  MUFU.EX2 R248, R126 ;  /* 0x0000007e00f87308 */ /* 0x000fe20000000800 */
[----:B------:R-:W-:Y:S01]  /*9940*/  FMUL.FTZ R53, R100, R157 ;  /* 0x0000009d64357220 */ /* 0x000fe20000410000 */
[C---:B------:R-:W-:Y:S04]  /*9950*/  HMMA.16816.F32.BF16 R48, R172.reuse, R54, R48 ;  /* 0x00000036ac30723c */ /* 0x040fe80000041830 */
[--C-:B------:R-:W-:Y:S02]  /*9960*/  FFMA.FTZ R52, R64, c[0x0][0x2d0], -R180.reuse ;  /* 0x0000b40040347a23 */ /* 0x100fe400000108b4 */
[--C-:B------:R-:W-:Y:S02]  /*9970*/  FFMA.FTZ R64, R67, c[0x0][0x2d0], -R180.reuse ;  /* 0x0000b40043407a23 */ /* 0x100fe400000108b4 */
[C---:B------:R-:W-:Y:S01]  /*9980*/  FMUL.FTZ R55, R3.reuse, R159 ;  /* 0x0000009f03377220 */ /* 0x040fe20000410000 */
[----:B------:R1:W-:Y:S03]  /*9990*/  MUFU.EX2 R145, R52 ;  /* 0x0000003400917308 */ /* 0x0003e60000000800 */
[--C-:B---3--:R-:W-:Y:S02]  /*99a0*/  FFMA.FTZ R105, R184, c[0x0][0x2d0], -R181.reuse ;  /* 0x0000b400b8697a23 */ /* 0x108fe400000108b5 */
[C---:B------:R-:W-:Y:S02]  /*99b0*/  FMUL.FTZ R54, R3.reuse, R158 ;  /* 0x0000009e03367220 */ /* 0x040fe40000410000 */
[C---:B------:R-:W-:Y:S02]  /*99c0*/  FMUL.FTZ R58, R0.reuse, R162 ;  /* 0x000000a2003a7220 */ /* 0x040fe40000410000 */
[C---:B------:R-:W-:Y:S01]  /*99d0*/  FMUL.FTZ R63, R0.reuse, R167 ;  /* 0x000000a7003f7220 */ /* 0x040fe20000410000 */
[----:B------:R2:W3:Y:S01]  /*99e0*/  MUFU.EX2 R159, R60 ;  /* 0x0000003c009f7308 */ /* 0x0004e20000000800 */
[C---:B------:R-:W-:Y:S01]  /*99f0*/  FMUL.FTZ R67, R3.reuse, R171 ;  /* 0x000000ab03437220 */ /* 0x040fe20000410000 */
[----:B------:R-:W-:Y:S01]  /*9a00*/  MOV R167, R116 ;  /* 0x0000007400a77202 */ /* 0x000fe20000000f00 */
[----:B------:R-:W-:Y:S01]  /*9a10*/  FMUL.FTZ R66, R3, R170 ;  /* 0x000000aa03427220 */ /* 0x000fe20000410000 */
[----:B------:R-:W5:Y:S01]  /*9a20*/  LDL.LU R171, [R1+0x2c] ;  /* 0x00002c0001ab7983 */ /* 0x000f620000300800 */
[C---:B------:R-:W-:Y:S01]  /*9a30*/  FMUL.FTZ R74, R0.reuse, R74 ;  /* 0x0000004a004a7220 */ /* 0x040fe20000410000 */
[----:B------:R-:W-:Y:S01]  /*9a40*/  MOV R170, R249 ;  /* 0x000000f900aa7202 */ /* 0x000fe20000000f00 */
[C---:B------:R-:W-:Y:S01]  /*9a50*/  FMUL.FTZ R75, R0.reuse, R75 ;  /* 0x0000004b004b7220 */ /* 0x040fe20000410000 */
[----:B------:R-:W5:Y:S01]  /*9a60*/  LDL.LU R184, [R1+0x20] ;  /* 0x0000200001b87983 */ /* 0x000f620000300800 */
[C---:B------:R-:W-:Y:S01]  /*9a70*/  FMUL.FTZ R78, R0.reuse, R78 ;  /* 0x0000004e004e7220 */ /* 0x040fe20000410000 */
[----:B------:R3:W-:Y:S01]  /*9a80*/  MUFU.EX2 R163, R64 ;  /* 0x0000004000a37308 */ /* 0x0007e20000000800 */
[C---:B------:R-:W-:Y:S02]  /*9a90*/  FMUL.FTZ R79, R0.reuse, R79 ;  /* 0x0000004f004f7220 */ /* 0x040fe40000410000 */
[----:B------:R-:W-:Y:S02]  /*9aa0*/  FMUL.FTZ R90, R0, R90 ;  /* 0x0000005a005a7220 */ /* 0x000fe40000410000 */
[----:B-1----:R-:W-:Y:S01]  /*9ab0*/  FMUL.FTZ R52, R100, R156 ;  /* 0x0000009c64347220 */ /* 0x002fe20000410000 */
[----:B------:R-:W-:Y:S01]  /*9ac0*/  MOV R156, R107 ;  /* 0x0000006b009c7202 */ /* 0x000fe20000000f00 */
[C---:B------:R-:W-:Y:S02]  /*9ad0*/  FMUL.FTZ R91, R0.reuse, R91 ;  /* 0x0000005b005b7220 */ /* 0x040fe40000410000 */
[C---:B------:R-:W-:Y:S01]  /*9ae0*/  FMUL.FTZ R94, R0.reuse, R94 ;  /* 0x0000005e005e7220 */ /* 0x040fe20000410000 */
[----:B------:R1:W-:Y:S01]  /*9af0*/  MUFU.EX2 R249, R127 ;  /* 0x0000007f00f97308 */ /* 0x0003e20000000800 */
[----:B------:R-:W-:Y:S01]  /*9b00*/  FMUL.FTZ R95, R0, R95 ;  /* 0x0000005f005f7220 */ /* 0x000fe20000410000 */
[-C--:B------:R-:W-:Y:S03]  /*9b10*/  HMMA.16816.F32.BF16 R52, R172, R108.reuse, R52 ;  /* 0x0000006cac34723c */ /* 0x080fe60000041834 */
[----:B--2---:R-:W-:Y:S02]  /*9b20*/  FMUL.FTZ R60, R2, R164 ;  /* 0x000000a4023c7220 */ /* 0x004fe40000410000 */
[----:B------:R-:W-:Y:S02]  /*9b30*/  FFMA.FTZ R107, R224, c[0x0][0x2d0], -R181 ;  /* 0x0000b400e06b7a23 */ /* 0x000fe400000108b5 */
[--C-:B------:R-:W-:Y:S01]  /*9b40*/  FFMA.FTZ R143, R197, c[0x0][0x2d0], -R180.reuse ;  /* 0x0000b400c58f7a23 */ /* 0x100fe200000108b4 */
[C---:B------:R-:W-:Y:S01]  /*9b50*/  HMMA.16816.F32.BF16 R56, R176.reuse, R108, R56 ;  /* 0x0000006cb038723c */ /* 0x040fe20000041838 */
[----:B------:R2:W-:Y:S03]  /*9b60*/  MUFU.EX2 R164, R105 ;  /* 0x0000006900a47308 */ /* 0x0005e60000000800 */
[----:B------:R-:W-:Y:S02]  /*9b70*/  FFMA.FTZ R180, R196, c[0x0][0x2d0], -R180 ;  /* 0x0000b400c4b47a23 */ /* 0x000fe400000108b4 */
[----:B---3--:R-:W-:Y:S01]  /*9b80*/  FMUL.FTZ R64, R100, R168 ;  /* 0x000000a864407220 */ /* 0x008fe20000410000 */
[----:B------:R-:W-:Y:S01]  /*9b90*/  MOV R168, R117 ;  /* 0x0000007500a87202 */ /* 0x000fe20000000f00 */
[-C--:B------:R-:W-:Y:S03]  /*9ba0*/  HMMA.16816.F32.BF16 R60, R176, R110.reuse, R60 ;  /* 0x0000006eb03c723c */ /* 0x080fe6000004183c */
[----:B------:R-:W-:Y:S01]  /*9bb0*/  MUFU.EX2 R224, R131 ;  /* 0x0000008300e07308 */ /* 0x000fe20000000800 */
[----:B-1----:R-:W-:Y:S04]  /*9bc0*/  LDSM.16.MT88.4 R124, [R202+0x800] ;  /* 0x00080000ca7c783b */ /* 0x002fe80000004200 */
[C---:B------:R-:W-:Y:S05]  /*9bd0*/  HMMA.16816.F32.BF16 R64, R172.reuse, R110, R64 ;  /* 0x0000006eac40723c */ /* 0x040fea0000041840 */
[----:B------:R1:W-:Y:S01]  /*9be0*/  MUFU.EX2 R226, R107 ;  /* 0x0000006b00e27308 */ /* 0x0003e20000000800 */
[----:B------:R-:W3:Y:S02]  /*9bf0*/  LDSM.16.MT88.4 R108, [R202+0x2000] ;  /* 0x00200000ca6c783b */ /* 0x000ee40000004200 */
[-C--:B------:R-:W-:Y:S04]  /*9c00*/  HMMA.16816.F32.BF16 R68, R172, R112.reuse, R68 ;  /* 0x00000070ac44723c */ /* 0x080fe80000041844 */
[--C-:B--2---:R-:W-:Y:S01]  /*9c10*/  FFMA.FTZ R105, R185, c[0x0][0x2d0], -R182.reuse ;  /* 0x0000b400b9697a23 */ /* 0x104fe200000108b6 */
[----:B------:R-:W-:Y:S02]  /*9c20*/  MOV R185, R247 ;  /* 0x000000f700b97202 */ /* 0x000fe40000000f00 */
[----:B------:R-:W-:Y:S01]  /*9c30*/  MUFU.EX2 R193, R143 ;  /* 0x0000008f00c17308 */ /* 0x000fe20000000800 */
[C---:B------:R-:W-:Y:S08]  /*9c40*/  HMMA.16816.F32.BF16 R72, R176.reuse, R112, R72 ;  /* 0x00000070b048723c */ /* 0x040ff00000041848 */
[-C--:B------:R-:W-:Y:S01]  /*9c50*/  HMMA.16816.F32.BF16 R76, R176, R114.reuse, R76 ;  /* 0x00000072b04c723c */ /* 0x080fe2000004184c */
[----:B------:R2:W2:Y:S03]  /*9c60*/  MUFU.EX2 R148, R105 ;  /* 0x0000006900947308 */ /* 0x0004a60000000800 */
[--C-:B-1----:R-:W-:Y:S01]  /*9c70*/  FFMA.FTZ R107, R246, c[0x0][0x2d0], -R182.reuse ;  /* 0x0000b400f66b7a23 */ /* 0x102fe200000108b6 */
[----:B------:R-:W-:Y:S03]  /*9c80*/  MOV R246, R159 ;  /* 0x0000009f00f67202 */ /* 0x000fe60000000f00 */
[C---:B------:R-:W-:Y:S01]  /*9c90*/  HMMA.16816.F32.BF16 R80, R172.reuse, R114, R80 ;  /* 0x00000072ac50723c */ /* 0x040fe20000041850 */
[----:B------:R-:W1:Y:S07]  /*9ca0*/  LDSM.16.MT88.4 R112, [R201+0x400] ;  /* 0x00040000c970783b */ /* 0x000e6e0000004200 */
[-C--:B---3--:R-:W-:Y:S04]  /*9cb0*/  HMMA.16816.F32.BF16 R84, R172, R108.reuse, R84 ;  /* 0x0000006cac54723c */ /* 0x088fe80000041854 */
[--C-:B--2---:R-:W-:Y:S01]  /*9cc0*/  FFMA.FTZ R105, R186, c[0x0][0x2d0], -R182.reuse ;  /* 0x0000b400ba697a23 */ /* 0x104fe200000108b6 */
[----:B------:R-:W-:Y:S03]  /*9cd0*/  MOV R238, R148 ;  /* 0x0000009400ee7202 */ /* 0x000fe60000000f00 */
[----:B------:R2:W3:Y:S01]  /*9ce0*/  MUFU.EX2 R157, R105 ;  /* 0x00000069009d7308 */ /* 0x0004e20000000800 */
[C---:B------:R-:W-:Y:S07]  /*9cf0*/  HMMA.16816.F32.BF16 R88, R176.reuse, R108, R88 ;  /* 0x0000006cb058723c */ /* 0x040fee0000041858 */
[----:B------:R-:W-:Y:S01]  /*9d00*/  F2FP.BF16.PACK_AB R108, R145, R150 ;  /* 0x00000096916c723e */ /* 0x000fe200000010ff */
[-C--:B------:R-:W-:Y:S04]  /*9d10*/  HMMA.16816.F32.BF16 R92, R176, R110.reuse, R92 ;  /* 0x0000006eb05c723c */ /* 0x080fe8000004185c */
[----:B------:R-:W-:Y:S03]  /*9d20*/  F2FP.BF16.PACK_AB R109, R146, R149 ;  /* 0x00000095926d723e */ /* 0x000fe600000010ff */
[----:B------:R-:W-:Y:S01]  /*9d30*/  MOV R178, R155 ;  /* 0x0000009b00b27202 */ /* 0x000fe20000000f00 */
[----:B------:R-:W-:Y:S04]  /*9d40*/  HMMA.16816.F32.BF16 R96, R172, R110, R96 ;  /* 0x0000006eac60723c */ /* 0x000fe80000041860 */
[----:B------:R-:W-:Y:S02]  /*9d50*/  MOV R179, R168 ;  /* 0x000000a800b37202 */ /* 0x000fe40000000f00 */
[----:B------:R-:W-:Y:S01]  /*9d60*/  MOV R168, R154 ;  /* 0x0000009a00a87202 */ /* 0x000fe20000000f00 */
[--C-:B--2---:R-:W-:Y:S01]  /*9d70*/  FFMA.FTZ R105, R187, c[0x0][0x2d0], -R182.reuse ;  /* 0x0000b400bb697a23 */ /* 0x104fe200000108b6 */
[----:B------:R-:W-:Y:S01]  /*9d80*/  F2FP.BF16.PACK_AB R110, R163, R159 ;  /* 0x0000009fa36e723e */ /* 0x000fe200000010ff */
[----:B------:R-:W-:Y:S03]  /*9d90*/  MUFU.EX2 R187, R137 ;  /* 0x0000008900bb7308 */ /* 0x000fe60000000800 */
[----:B------:R-:W-:Y:S02]  /*9da0*/  F2FP.BF16.PACK_AB R111, R164, R160 ;  /* 0x000000a0a46f723e */ /* 0x000fe400000010ff */
[----:B---3--:R-:W-:Y:S02]  /*9db0*/  F2FP.BF16.PACK_AB R116, R157, R148 ;  /* 0x000000949d74723e */ /* 0x008fe400000010ff */
[----:B------:R-:W-:Y:S02]  /*9dc0*/  F2FP.BF16.PACK_AB R172, R224, R223 ;  /* 0x000000dfe0ac723e */ /* 0x000fe400000010ff */
[----:B------:R-:W-:Y:S01]  /*9dd0*/  F2FP.BF16.PACK_AB R173, R194, R220 ;  /* 0x000000dcc2ad723e */ /* 0x000fe200000010ff */
[-C--:B-1----:R-:W-:Y:S01]  /*9de0*/  HMMA.16816.F32.BF16 R4, R108, R112.reuse, R4 ;  /* 0x000000706c04723c */ /* 0x082fe20000041804 */
[----:B------:R1:W-:Y:S04]  /*9df0*/  MUFU.EX2 R161, R105 ;  /* 0x0000006900a17308 */ /* 0x0003e80000000800 */
[----:B------:R-:W-:Y:S01]  /*9e00*/  MOV R244, R157 ;  /* 0x0000009d00f47202 */ /* 0x000fe20000000f00 */
[----:B-1----:R-:W-:Y:S05]  /*9e10*/  FFMA.FTZ R105, R188, c[0x0][0x2d0], -R182 ;  /* 0x0000b400bc697a23 */ /* 0x002fea00000108b6 */
[----:B------:R-:W-:Y:S10]  /*9e20*/  MUFU.EX2 R188, R136 ;  /* 0x0000008800bc7308 */ /* 0x000ff40000000800 */
[----:B------:R1:W2:Y:S02]  /*9e30*/  MUFU.EX2 R165, R105 ;  /* 0x0000006900a57308 */ /* 0x0002a40000000800 */
[--C-:B-1----:R-:W-:Y:S01]  /*9e40*/  FFMA.FTZ R105, R189, c[0x0][0x2d0], -R106.reuse ;  /* 0x0000b400bd697a23 */ /* 0x102fe2000001086a */
[----:B--2---:R-:W-:Y:S07]  /*9e50*/  F2FP.BF16.PACK_AB R118, R165, R161 ;  /* 0x000000a1a576723e */ /* 0x004fee00000010ff */
[----:B------:R-:W1:Y:S10]  /*9e60*/  MUFU.EX2 R189, R107 ;  /* 0x0000006b00bd7308 */ /* 0x000e740000000800 */
[----:B------:R2:W3:Y:S01]  /*9e70*/  MUFU.EX2 R147, R105 ;  /* 0x0000006900937308 */ /* 0x0004e20000000800 */
[----:B-1----:R-:W-:Y:S01]  /*9e80*/  F2FP.BF16.PACK_AB R176, R188, R189 ;  /* 0x000000bdbcb0723e */ /* 0x002fe200000010ff */
[----:B--2---:R-:W-:Y:S01]  /*9e90*/  FFMA.FTZ R105, R190, c[0x0][0x2d0], -R106 ;  /* 0x0000b400be697a23 */ /* 0x004fe2000001086a */
[----:B---3--:R-:W-:Y:S01]  /*9ea0*/  MOV R241, R147 ;  /* 0x0000009300f17202 */ /* 0x008fe20000000f00 */
[----:B----4-:R-:W-:Y:S01]  /*9eb0*/  FFMA.FTZ R141, R2, R141, R170 ;  /* 0x0000008d028d7223 */ /* 0x010fe200000100aa */
[----:B------:R-:W-:Y:S05]  /*9ec0*/  MOV R170, R152 ;  /* 0x0000009800aa7202 */ /* 0x000fea0000000f00 */
[----:B------:R1:W2:Y:S01]  /*9ed0*/  MUFU.EX2 R158, R105 ;  /* 0x00000069009e7308 */ /* 0x0002a20000000800 */
[----:B------:R-:W-:Y:S01]  /*9ee0*/  MOV R152, R135 ;  /* 0x0000008700987202 */ /* 0x000fe20000000f00 */
[----:B-----5:R-:W-:Y:S01]  /*9ef0*/  FFMA.FTZ R140, R0, R140, R252 ;  /* 0x0000008c008c7223 */ /* 0x020fe200000100fc */
[----:B------:R-:W-:Y:S01]  /*9f00*/  MOV R252, R151 ;  /* 0x0000009700fc7202 */ /* 0x000fe20000000f00 */
[--C-:B-1----:R-:W-:Y:S01]  /*9f10*/  FFMA.FTZ R105, R191, c[0x0][0x2d0], -R106.reuse ;  /* 0x0000b400bf697a23 */ /* 0x102fe2000001086a */
[----:B--2---:R-:W-:Y:S05]  /*9f20*/  F2FP.BF16.PACK_AB R117, R158, R147 ;  /* 0x000000939e75723e */ /* 0x004fea00000010ff */
[----:B------:R-:W-:Y:S01]  /*9f30*/  MUFU.EX2 R191, R144 ;  /* 0x0000009000bf7308 */ /* 0x000fe20000000800 */
[----:B------:R-:W-:Y:S09]  /*9f40*/  MOV R245, R158 ;  /* 0x0000009e00f57202 */ /* 0x000ff20000000f00 */
[----:B------:R1:W-:Y:S02]  /*9f50*/  MUFU.EX2 R162, R105 ;  /* 0x0000006900a27308 */ /* 0x0003e40000000800 */
[----:B-1----:R-:W-:Y:S08]  /*9f60*/  FFMA.FTZ R105, R192, c[0x0][0x2d0], -R106 ;  /* 0x0000b400c0697a23 */ /* 0x002ff0000001086a */
[----:B------:R-:W1:Y:S01]  /*9f70*/  MUFU.EX2 R192, R180 ;  /* 0x000000b400c07308 */ /* 0x000e620000000800 */
[----:B------:R-:W-:Y:S09]  /*9f80*/  FFMA.FTZ R3, R3, R171, R183 ;  /* 0x000000ab03037223 */ /* 0x000ff200000100b7 */
[----:B------:R2:W3:Y:S01]  /*9f90*/  MUFU.EX2 R166, R105 ;  /* 0x0000006900a67308 */ /* 0x0004e20000000800 */
[----:B------:R-:W-:Y:S01]  /*9fa0*/  FADD.FTZ R2, R169, R3 ;  /* 0x00000003a9027221 */ /* 0x000fe20000010000 */
[----:B------:R-:W-:Y:S01]  /*9fb0*/  MOV R169, R153 ;  /* 0x0000009900a97202 */ /* 0x000fe20000000f00 */
[----:B------:R-:W-:Y:S01]  /*9fc0*/  FFMA.FTZ R100, R100, R184, R185 ;  /* 0x000000b864647223 */ /* 0x000fe200000100b9 */
[----:B------:R-:W-:Y:S02]  /*9fd0*/  MOV R153, R134 ;  /* 0x0000008600997202 */ /* 0x000fe40000000f00 */
[----:B------:R-:W-:Y:S01]  /*9fe0*/  LDSM.16.MT88.4 R132, [R201+0x2800] ;  /* 0x00280000c984783b */ /* 0x000fe20000004200 */
[----:B------:R-:W-:Y:S02]  /*9ff0*/  FADD.FTZ R2, R169, R2 ;  /* 0x00000002a9027221 */ /* 0x000fe40000010000 */
[----:B------:R-:W-:Y:S01]  /*a000*/  FADD.FTZ R0, R153, R141 ;  /* 0x0000008d99007221 */ /* 0x000fe20000010000 */
[----:B------:R-:W-:Y:S01]  /*a010*/  MUFU.EX2 R185, R138 ;  /* 0x0000008a00b97308 */ /* 0x000fe20000000800 */
[----:B------:R-:W-:Y:S02]  /*a020*/  FADD.FTZ R142, R142, R100 ;  /* 0x000000648e8e7221 */ /* 0x000fe40000010000 */
[----:B------:R-:W-:Y:S01]  /*a030*/  FADD.FTZ R100, R152, R140 ;  /* 0x0000008c98647221 */ /* 0x000fe20000010000 */
[----:B-1----:R-:W-:Y:S01]  /*a040*/  F2FP.BF16.PACK_AB R174, R192, R193 ;  /* 0x000000c1c0ae723e */ /* 0x002fe200000010ff */
[----:B------:R-:W-:Y:S01]  /*a050*/  LDSM.16.MT88.4 R152, [R201+0x1c00] ;  /* 0x001c0000c998783b */ /* 0x000fe20000004200 */
[----:B------:R-:W-:Y:S04]  /*a060*/  FADD.FTZ R3, R170, R142 ;  /* 0x0000008eaa037221 */ /* 0x000fe80000010000 */
[----:B------:R1:W4:Y:S01]  /*a070*/  MUFU.EX2 R184, R139 ;  /* 0x0000008b00b87308 */ /* 0x0003220000000800 */
[----:B------:R-:W-:Y:S02]  /*a080*/  FADD.FTZ R3, R179, R3 ;  /* 0x00000003b3037221 */ /* 0x000fe40000010000 */
[--C-:B--2---:R-:W-:Y:S01]  /*a090*/  FFMA.FTZ R105, R225, c[0x0][0x2d0], -R181.reuse ;  /* 0x0000b400e1697a23 */ /* 0x104fe200000108b5 */
[----:B---3--:R-:W-:Y:S01]  /*a0a0*/  F2FP.BF16.PACK_AB R119, R166, R162 ;  /* 0x000000a2a677723e */ /* 0x008fe200000010ff */
[----:B------:R-:W-:Y:S05]  /*a0b0*/  FFMA.FTZ R181, R219, c[0x0][0x2d0], -R181 ;  /* 0x0000b400dbb57a23 */ /* 0x000fea00000108b5 */
[----:B------:R2:W-:Y:S01]  /*a0c0*/  MUFU.EX2 R247, R105 ;  /* 0x0000006900f77308 */ /* 0x0005e20000000800 */
[C---:B------:R-:W-:Y:S08]  /*a0d0*/  HMMA.16816.F32.BF16 R8, R116.reuse, R112, R8 ;  /* 0x000000707408723c */ /* 0x040ff00000041808 */
[-C--:B------:R-:W-:Y:S01]  /*a0e0*/  HMMA.16816.F32.BF16 R12, R116, R114.reuse, R12 ;  /* 0x00000072740c723c */ /* 0x080fe2000004180c */
[----:B------:R3:W-:Y:S01]  /*a0f0*/  MUFU.EX2 R225, R128 ;  /* 0x0000008000e17308 */ /* 0x0007e20000000800 */
[----:B-1----:R-:W-:Y:S02]  /*a100*/  LDSM.16.MT88.4 R136, [R202+0xc00] ;  /* 0x000c0000ca88783b */ /* 0x002fe40000004200 */
[----:B----4-:R-:W-:Y:S04]  /*a110*/  F2FP.BF16.PACK_AB R177, R184, R185 ;  /* 0x000000b9b8b1723e */ /* 0x010fe800000010ff */
[C---:B------:R-:W-:Y:S03]  /*a120*/  HMMA.16816.F32.BF16 R16, R108.reuse, R114, R16 ;  /* 0x000000726c10723c */ /* 0x040fe60000041810 */
[----:B------:R-:W1:Y:S01]  /*a130*/  MUFU.EX2 R190, R181 ;  /* 0x000000b500be7308 */ /* 0x000e620000000800 */
[----:B------:R-:W4:Y:S01]  /*a140*/  LDSM.16.MT88.4 R112, [R201+0x1400] ;  /* 0x00140000c970783b */ /* 0x000f220000004200 */
[--C-:B--2---:R-:W-:Y:S01]  /*a150*/  FFMA.FTZ R105, R234, c[0x0][0x2d0], -R182.reuse ;  /* 0x0000b400ea697a23 */ /* 0x104fe200000108b6 */
[----:B------:R-:W-:Y:S02]  /*a160*/  MOV R234, R166 ;  /* 0x000000a600ea7202 */ /* 0x000fe40000000f00 */
[-C--:B------:R-:W-:Y:S05]  /*a170*/  HMMA.16816.F32.BF16 R20, R108, R120.reuse, R20 ;  /* 0x000000786c14723c */ /* 0x080fea0000041814 */
[----:B------:R2:W-:Y:S03]  /*a180*/  MUFU.EX2 R199, R105 ;  /* 0x0000006900c77308 */ /* 0x0005e60000000800 */
[C---:B------:R-:W-:Y:S01]  /*a190*/  HMMA.16816.F32.BF16 R24, R116.reuse, R120, R24 ;  /* 0x000000787418723c */ /* 0x040fe20000041818 */
[----:B---3--:R-:W-:Y:S07]  /*a1a0*/  LDSM.16.MT88.4 R128, [R201+0x1800] ;  /* 0x00180000c980783b */ /* 0x008fee0000004200 */
[-C--:B------:R-:W-:Y:S04]  /*a1b0*/  HMMA.16816.F32.BF16 R28, R116, R122.reuse, R28 ;  /* 0x0000007a741c723c */ /* 0x080fe8000004181c */
[----:B-1----:R-:W-:Y:S04]  /*a1c0*/  F2FP.BF16.PACK_AB R175, R190, R191 ;  /* 0x000000bfbeaf723e */ /* 0x002fe800000010ff */
[C---:B------:R-:W-:Y:S01]  /*a1d0*/  HMMA.16816.F32.BF16 R32, R108.reuse, R122, R32 ;  /* 0x0000007a6c20723c */ /* 0x040fe20000041820 */
[----:B------:R-:W1:Y:S03]  /*a1e0*/  LDSM.16.MT88.4 R120, [R202+0x1400] ;  /* 0x00140000ca78783b */ /* 0x000e660000004200 */
[--C-:B--2---:R-:W-:Y:S01]  /*a1f0*/  FFMA.FTZ R105, R233, c[0x0][0x2d0], -R182.reuse ;  /* 0x0000b400e9697a23 */ /* 0x104fe200000108b6 */
[----:B------:R-:W-:Y:S03]  /*a200*/  MOV R233, R165 ;  /* 0x000000a500e97202 */ /* 0x000fe60000000f00 */
[----:B------:R2:W3:Y:S01]  /*a210*/  MUFU.EX2 R219, R105 ;  /* 0x0000006900db7308 */ /* 0x0004e20000000800 */
[-C--:B----4-:R-:W-:Y:S08]  /*a220*/  HMMA.16816.F32.BF16 R36, R108, R112.reuse, R36 ;  /* 0x000000706c24723c */ /* 0x090ff00000041824 */
[C---:B------:R-:W-:Y:S08]  /*a230*/  HMMA.16816.F32.BF16 R40, R116.reuse, R112, R40 ;  /* 0x000000707428723c */ /* 0x040ff00000041828 */
[-C--:B------:R-:W-:Y:S04]  /*a240*/  HMMA.16816.F32.BF16 R44, R116, R114.reuse, R44 ;  /* 0x00000072742c723c */ /* 0x080fe8000004182c */
[--C-:B--2---:R-:W-:Y:S01]  /*a250*/  FFMA.FTZ R105, R232, c[0x0][0x2d0], -R182.reuse ;  /* 0x0000b400e8697a23 */ /* 0x104fe200000108b6 */
[----:B------:R-:W-:Y:S03]  /*a260*/  MOV R232, R164 ;  /* 0x000000a400e87202 */ /* 0x000fe60000000f00 */
[C---:B------:R-:W-:Y:S01]  /*a270*/  HMMA.16816.F32.BF16 R48, R108.reuse, R114, R48 ;  /* 0x000000726c30723c */ /* 0x040fe20000041830 */
[----:B------:R2:W-:Y:S01]  /*a280*/  MUFU.EX2 R221, R105 ;  /* 0x0000006900dd7308 */ /* 0x0005e20000000800 */
[----:B------:R-:W4:Y:S06]  /*a290*/  LDSM.16.MT88.4 R112, [R201+0x2400] ;  /* 0x00240000c970783b */ /* 0x000f2c0000004200 */
[-C--:B-1----:R-:W-:Y:S08]  /*a2a0*/  HMMA.16816.F32.BF16 R52, R108, R120.reuse, R52 ;  /* 0x000000786c34723c */ /* 0x082ff00000041834 */
[C---:B------:R-:W-:Y:S08]  /*a2b0*/  HMMA.16816.F32.BF16 R56, R116.reuse, R120, R56 ;  /* 0x000000787438723c */ /* 0x040ff00000041838 */
[-C--:B------:R-:W-:Y:S04]  /*a2c0*/  HMMA.16816.F32.BF16 R60, R116, R122.reuse, R60 ;  /* 0x0000007a743c723c */ /* 0x080fe8000004183c */
[--C-:B--2---:R-:W-:Y:S01]  /*a2d0*/  FFMA.FTZ R105, R231, c[0x0][0x2d0], -R182.reuse ;  /* 0x0000b400e7697a23 */ /* 0x104fe200000108b6 */
[----:B------:R-:W-:Y:S01]  /*a2e0*/  MOV R231, R163 ;  /* 0x000000a300e77202 */ /* 0x000fe20000000f00 */
[----:B------:R-:W-:Y:S01]  /*a2f0*/  FFMA.FTZ R182, R243, c[0x0][0x2d0], -R182 ;  /* 0x0000b400f3b67a23 */ /* 0x000fe200000108b6 */
[----:B------:R-:W-:Y:S01]  /*a300*/  MOV R243, R145 ;  /* 0x0000009100f37202 */ /* 0x000fe20000000f00 */
[C---:B------:R-:W-:Y:S01]  /*a310*/  HMMA.16816.F32.BF16 R64, R108.reuse, R122, R64 ;  /* 0x0000007a6c40723c */ /* 0x040fe20000041840 */
[----:B------:R1:W2:Y:S01]  /*a320*/  MUFU.EX2 R222, R105 ;  /* 0x0000006900de7308 */ /* 0x0002a20000000800 */
[----:B------:R-:W5:Y:S06]  /*a330*/  LDSM.16.MT88.4 R120, [R202+0x2400] ;  /* 0x00240000ca78783b */ /* 0x000f6c0000004200 */
[-C--:B----4-:R-:W-:Y:S03]  /*a340*/  HMMA.16816.F32.BF16 R68, R108, R112.reuse, R68 ;  /* 0x000000706c44723c */ /* 0x090fe60000041844 */
[----:B------:R4:W-:Y:S05]  /*a350*/  MUFU.EX2 R186, R182 ;  /* 0x000000b600ba7308 */ /* 0x0009ea0000000800 */
[C---:B------:R-:W-:Y:S04]  /*a360*/  HMMA.16816.F32.BF16 R72, R116.reuse, R112, R72 ;  /* 0x000000707448723c */ /* 0x040fe80000041848 */
[--C-:B-1----:R-:W-:Y:S04]  /*a370*/  FFMA.FTZ R105, R236, c[0x0][0x2d0], -R106.reuse ;  /* 0x0000b400ec697a23 */ /* 0x102fe8000001086a */
[-C--:B------:R-:W-:Y:S01]  /*a380*/  HMMA.16816.F32.BF16 R76, R116, R114.reuse, R76 ;  /* 0x00000072744c723c */ /* 0x080fe2000004184c */
[----:B------:R1:W-:Y:S03]  /*a390*/  MUFU.EX2 R198, R105 ;  /* 0x0000006900c67308 */ /* 0x0003e60000000800 */
[----:B------:R-:W-:Y:S04]  /*a3a0*/  MOV R236, R162 ;  /* 0x000000a200ec7202 */ /* 0x000fe80000000f00 */
[C---:B------:R-:W-:Y:S01]  /*a3b0*/  HMMA.16816.F32.BF16 R80, R108.reuse, R114, R80 ;  /* 0x000000726c50723c */ /* 0x040fe20000041850 */
[----:B------:R-:W2:Y:S07]  /*a3c0*/  LDSM.16.MT88.4 R112, [R201+0x800] ;  /* 0x00080000c970783b */ /* 0x000eae0000004200 */
[-C--:B-----5:R-:W-:Y:S01]  /*a3d0*/  HMMA.16816.F32.BF16 R84, R108, R120.reuse, R84 ;  /* 0x000000786c54723c */ /* 0x0a0fe20000041854 */
[----:B----4-:R-:W-:Y:S07]  /*a3e0*/  LDSM.16.MT88.4 R180, [R201+0x2c00] ;  /* 0x002c0000c9b4783b */ /* 0x010fee0000004200 */
[C---:B------:R-:W-:Y:S04]  /*a3f0*/  HMMA.16816.F32.BF16 R88, R116.reuse, R120, R88 ;  /* 0x000000787458723c */ /* 0x040fe80000041858 */
[--C-:B-1----:R-:W-:Y:S01]  /*a400*/  FFMA.FTZ R105, R237, c[0x0][0x2d0], -R106.reuse ;  /* 0x0000b400ed697a23 */ /* 0x102fe2000001086a */
[----:B------:R-:W-:Y:S03]  /*a410*/  MOV R237, R161 ;  /* 0x000000a100ed7202 */ /* 0x000fe60000000f00 */
[-C--:B------:R-:W-:Y:S01]  /*a420*/  HMMA.16816.F32.BF16 R92, R116, R122.reuse, R92 ;  /* 0x0000007a745c723c */ /* 0x080fe2000004185c */
[----:B------:R1:W4:Y:S06]  /*a430*/  MUFU.EX2 R196, R105 ;  /* 0x0000006900c47308 */ /* 0x00032c0000000800 */
[----:B---3--:R-:W-:Y:S01]  /*a440*/  F2FP.BF16.PACK_AB R116, R219, R199 ;  /* 0x000000c7db74723e */ /* 0x008fe200000010ff */
[----:B------:R-:W-:Y:S01]  /*a450*/  HMMA.16816.F32.BF16 R96, R108, R122, R96 ;  /* 0x0000007a6c60723c */ /* 0x000fe20000041860 */
[----:B------:R-:W3:Y:S03]  /*a460*/  LDSM.16.MT88.4 R120, [R202+0x1800] ;  /* 0x00180000ca78783b */ /* 0x000ee60000004200 */
[----:B--2---:R-:W-:Y:S03]  /*a470*/  F2FP.BF16.PACK_AB R118, R222, R221 ;  /* 0x000000ddde76723e */ /* 0x004fe600000010ff */
[----:B------:R-:W-:Y:S02]  /*a480*/  F2FP.BF16.PACK_AB R108, R251, R250 ;  /* 0x000000fafb6c723e */ /* 0x000fe400000010ff */
[----:B------:R-:W-:Y:S03]  /*a490*/  F2FP.BF16.PACK_AB R109, R226, R247 ;  /* 0x000000f7e26d723e */ /* 0x000fe600000010ff */
[----:B------:R-:W-:Y:S02]  /*a4a0*/  F2FP.BF16.PACK_AB R110, R249, R227 ;  /* 0x000000e3f96e723e */ /* 0x000fe400000010ff */
[----:B------:R-:W-:Y:S01]  /*a4b0*/  F2FP.BF16.PACK_AB R111, R225, R248 ;  /* 0x000000f8e16f723e */ /* 0x000fe200000010ff */
[--C-:B-1----:R-:W-:Y:S01]  /*a4c0*/  FFMA.FTZ R105, R240, c[0x0][0x2d0], -R106.reuse ;  /* 0x0000b400f0697a23 */ /* 0x102fe2000001086a */
[----:B----4-:R-:W-:Y:S02]  /*a4d0*/  F2FP.BF16.PACK_AB R117, R196, R198 ;  /* 0x000000c6c475723e */ /* 0x010fe400000010ff */
[----:B------:R-:W-:Y:S03]  /*a4e0*/  MOV R240, R160 ;  /* 0x000000a000f07202 */ /* 0x000fe60000000f00 */
[-C--:B------:R-:W-:Y:S01]  /*a4f0*/  HMMA.16816.F32.BF16 R4, R108, R112.reuse, R4 ;  /* 0x000000706c04723c */ /* 0x080fe20000041804 */
[----:B------:R1:W-:Y:S02]  /*a500*/  MUFU.EX2 R197, R105 ;  /* 0x0000006900c57308 */ /* 0x0003e40000000800 */
[--C-:B-1----:R-:W-:Y:S01]  /*a510*/  FFMA.FTZ R105, R242, c[0x0][0x2d0], -R106.reuse ;  /* 0x0000b400f2697a23 */ /* 0x102fe2000001086a */
[----:B------:R-:W-:Y:S07]  /*a520*/  MOV R242, R146 ;  /* 0x0000009200f27202 */ /* 0x000fee0000000f00 */
[----:B------:R-:W1:Y:S02]  /*a530*/  MUFU.EX2 R195, R105 ;  /* 0x0000006900c37308 */ /* 0x000e640000000800 */
[----:B-1----:R-:W-:Y:S01]  /*a540*/  F2FP.BF16.PACK_AB R119, R195, R197 ;  /* 0x000000c5c377723e */ /* 0x002fe200000010ff */
[--C-:B------:R-:W-:Y:S01]  /*a550*/  FFMA.FTZ R105, R235, c[0x0][0x2d0], -R106.reuse ;  /* 0x0000b400eb697a23 */ /* 0x100fe2000001086a */
[----:B------:R-:W-:Y:S01]  /*a560*/  MOV R235, R149 ;  /* 0x0000009500eb7202 */ /* 0x000fe20000000f00 */
[----:B------:R-:W-:Y:S01]  /*a570*/  FFMA.FTZ R106, R229, c[0x0][0x2d0], -R106 ;  /* 0x0000b400e56a7a23 */ /* 0x000fe2000001086a */
[----:B------:R-:W-:Y:S04]  /*a580*/  MOV R229, R150 ;  /* 0x0000009600e57202 */ /* 0x000fe80000000f00 */
[----:B------:R1:W-:Y:S01]  /*a590*/  MUFU.EX2 R107, R105 ;  /* 0x00000069006b7308 */ /* 0x0003e20000000800 */
[C---:B------:R-:W-:Y:S04]  /*a5a0*/  HMMA.16816.F32.BF16 R8, R116.reuse, R112, R8 ;  /* 0x000000707408723c */ /* 0x040fe80000041808 */
[----:B------:R-:W-:Y:S04]  /*a5b0*/  FADD.FTZ R3, R229, R3 ;  /* 0x00000003e5037221 */ /* 0x000fe80000010000 */
[-C--:B------:R-:W-:Y:S01]  /*a5c0*/  HMMA.16816.F32.BF16 R12, R116, R114.reuse, R12 ;  /* 0x00000072740c723c */ /* 0x080fe2000004180c */
[----:B------:R-:W2:Y:S03]  /*a5d0*/  MUFU.EX2 R106, R106 ;  /* 0x0000006a006a7308 */ /* 0x000ea60000000800 */
[----:B------:R-:W-:Y:S04]  /*a5e0*/  FADD.FTZ R3, R243, R3 ;  /* 0x00000003f3037221 */ /* 0x000fe80000010000 */
[C---:B------:R-:W-:Y:S01]  /*a5f0*/  HMMA.16816.F32.BF16 R16, R108.reuse, R114, R16 ;  /* 0x000000726c10723c */ /* 0x040fe20000041810 */
[----:B------:R-:W4:Y:S03]  /*a600*/  LDSM.16.MT88.4 R112, [R202+0x2800] ;  /* 0x00280000ca70783b */ /* 0x000f260000004200 */
[----:B-1----:R-:W-:Y:S04]  /*a610*/  FADD.FTZ R105, R168, R0 ;  /* 0x00000000a8697221 */ /* 0x002fe80000010000 */
[-C--:B------:R-:W-:Y:S01]  /*a620*/  HMMA.16816.F32.BF16 R20, R108, R124.reuse, R20 ;  /* 0x0000007c6c14723c */ /* 0x080fe20000041814 */
[----:B------:R-:W-:Y:S03]  /*a630*/  LDSM.16.MT88.4 R168, [R202+0x1c00] ;  /* 0x001c0000caa8783b */ /* 0x000fe60000004200 */
[----:B------:R-:W-:Y:S01]  /*a640*/  FADD.FTZ R0, R178, R100 ;  /* 0x00000064b2007221 */ /* 0x000fe20000010000 */
[----:B------:R-:W-:Y:S01]  /*a650*/  F2FP.BF16.PACK_AB R178, R186, R187 ;  /* 0x000000bbbab2723e */ /* 0x000fe200000010ff */
[----:B------:R-:W-:Y:S01]  /*a660*/  FADD.FTZ R100, R167, R2 ;  /* 0x00000002a7647221 */ /* 0x000fe20000010000 */
[----:B------:R-:W-:Y:S01]  /*a670*/  MOV R2, R156 ;  /* 0x0000009c00027202 */ /* 0x000fe20000000f00 */
[C---:B------:R-:W-:Y:S04]  /*a680*/  HMMA.16816.F32.BF16 R24, R116.reuse, R124, R24 ;  /* 0x0000007c7418723c */ /* 0x040fe80000041818 */
[----:B--2---:R-:W-:Y:S01]  /*a690*/  F2FP.BF16.PACK_AB R179, R106, R107 ;  /* 0x0000006b6ab3723e */ /* 0x004fe200000010ff */
[----:B------:R-:W-:Y:S01]  /*a6a0*/  FADD.FTZ R2, R2, R105 ;  /* 0x0000006902027221 */ /* 0x000fe20000010000 */
[----:B------:R-:W-:Y:S01]  /*a6b0*/  MOV R105, R103 ;  /* 0x0000006700697202 */ /* 0x000fe20000000f00 */
[----:B------:R-:W-:Y:S01]  /*a6c0*/  FADD.FTZ R0, R252, R0 ;  /* 0x00000000fc007221 */ /* 0x000fe20000010000 */
[-C--:B------:R-:W-:Y:S08]  /*a6d0*/  HMMA.16816.F32.BF16 R28, R116, R126.reuse, R28 ;  /* 0x0000007e741c723c */ /* 0x080ff0000004181c */
[C---:B------:R-:W-:Y:S08]  /*a6e0*/  HMMA.16816.F32.BF16 R32, R108.reuse, R126, R32 ;  /* 0x0000007e6c20723c */ /* 0x040ff00000041820 */
[-C--:B------:R-:W-:Y:S08]  /*a6f0*/  HMMA.16816.F32.BF16 R36, R108, R128.reuse, R36 ;  /* 0x000000806c24723c */ /* 0x080ff00000041824 */
[C---:B------:R-:W-:Y:S08]  /*a700*/  HMMA.16816.F32.BF16 R40, R116.reuse, R128, R40 ;  /* 0x000000807428723c */ /* 0x040ff00000041828 */
[-C--:B------:R-:W-:Y:S08]  /*a710*/  HMMA.16816.F32.BF16 R44, R116, R130.reuse, R44 ;  /* 0x00000082742c723c */ /* 0x080ff0000004182c */
[C---:B------:R-:W-:Y:S08]  /*a720*/  HMMA.16816.F32.BF16 R48, R108.reuse, R130, R48 ;  /* 0x000000826c30723c */ /* 0x040ff00000041830 */
[-C--:B---3--:R-:W-:Y:S08]  /*a730*/  HMMA.16816.F32.BF16 R52, R108, R120.reuse, R52 ;  /* 0x000000786c34723c */ /* 0x088ff00000041834 */
[C---:B------:R-:W-:Y:S08]  /*a740*/  HMMA.16816.F32.BF16 R56, R116.reuse, R120, R56 ;  /* 0x000000787438723c */ /* 0x040ff00000041838 */
[-C--:B------:R-:W-:Y:S08]  /*a750*/  HMMA.16816.F32.BF16 R60, R116, R122.reuse, R60 ;  /* 0x0000007a743c723c */ /* 0x080ff0000004183c */
[C---:B------:R-:W-:Y:S01]  /*a760*/  HMMA.16816.F32.BF16 R64, R108.reuse, R122, R64 ;  /* 0x0000007a6c40723c */ /* 0x040fe20000041840 */
[----:B------:R-:W1:Y:S07]  /*a770*/  LDSM.16.MT88.4 R120, [R201+0xc00] ;  /* 0x000c0000c978783b */ /* 0x000e6e0000004200 */
[-C--:B------:R-:W-:Y:S08]  /*a780*/  HMMA.16816.F32.BF16 R68, R108, R132.reuse, R68 ;  /* 0x000000846c44723c */ /* 0x080ff00000041844 */
[C---:B------:R-:W-:Y:S08]  /*a790*/  HMMA.16816.F32.BF16 R72, R116.reuse, R132, R72 ;  /* 0x000000847448723c */ /* 0x040ff00000041848 */
[-C--:B------:R-:W-:Y:S08]  /*a7a0*/  HMMA.16816.F32.BF16 R76, R116, R134.reuse, R76 ;  /* 0x00000086744c723c */ /* 0x080ff0000004184c */
[C---:B------:R-:W-:Y:S08]  /*a7b0*/  HMMA.16816.F32.BF16 R80, R108.reuse, R134, R80 ;  /* 0x000000866c50723c */ /* 0x040ff00000041850 */
[-C--:B----4-:R-:W-:Y:S08]  /*a7c0*/  HMMA.16816.F32.BF16 R84, R108, R112.reuse, R84 ;  /* 0x000000706c54723c */ /* 0x090ff00000041854 */
[C---:B------:R-:W-:Y:S08]  /*a7d0*/  HMMA.16816.F32.BF16 R88, R116.reuse, R112, R88 ;  /* 0x000000707458723c */ /* 0x040ff00000041858 */
[-C--:B------:R-:W-:Y:S08]  /*a7e0*/  HMMA.16816.F32.BF16 R92, R116, R114.reuse, R92 ;  /* 0x00000072745c723c */ /* 0x080ff0000004185c */
[----:B------:R-:W-:Y:S08]  /*a7f0*/  HMMA.16816.F32.BF16 R96, R108, R114, R96 ;  /* 0x000000726c60723c */ /* 0x000ff00000041860 */
[-C--:B-1----:R-:W-:Y:S01]  /*a800*/  HMMA.16816.F32.BF16 R108, R172, R120.reuse, R4 ;  /* 0x00000078ac6c723c */ /* 0x082fe20000041804 */
[----:B------:R-:W1:Y:S07]  /*a810*/  LDSM.16.MT88.4 R4, [R202+0x2c00] ;  /* 0x002c0000ca04783b */ /* 0x000e6e0000004200 */
[C---:B------:R-:W-:Y:S07]  /*a820*/  HMMA.16816.F32.BF16 R112, R176.reuse, R120, R8 ;  /* 0x00000078b070723c */ /* 0x040fee0000041808 */
[----:B------:R-:W-:Y:S01]  /*a830*/  FADD.FTZ R10, R235, R100 ;  /* 0x00000064eb0a7221 */ /* 0x000fe20000010000 */
[-C--:B------:R-:W-:Y:S01]  /*a840*/  HMMA.16816.F32.BF16 R116, R176, R122.reuse, R12 ;  /* 0x0000007ab074723c */ /* 0x080fe2000004180c */
[----:B------:R-:W2:Y:S03]  /*a850*/  LDL R12, [R1+0x1c] ;  /* 0x00001c00010c7983 */ /* 0x000ea60000100800 */
[----:B------:R-:W-:Y:S01]  /*a860*/  FADD.FTZ R9, R238, R2 ;  /* 0x00000002ee097221 */ /* 0x000fe20000010000 */
[----:B------:R-:W-:Y:S01]  /*a870*/  MOV R100, R104 ;  /* 0x0000006800647202 */ /* 0x000fe20000000f00 */
        /* <DEDUP_REMOVED lines=38> */
[----:B------:R-:W-:Y:S01]  /*aae0*/  FADD.FTZ R8, R225, R3 ;  /* 0x00000003e1087221 */ /* 0x000fe20000010000 */
[----:B------:R-:W-:Y:S01]  /*aaf0*/  IADD3 R225, R239, -0x1, RZ ;  /* 0xffffffffefe17810 */ /* 0x000fe20007ffe0ff */
[----:B------:R-:W-:Y:S02]  /*ab00*/  FADD.FTZ R3, R223, R9 ;  /* 0x00000009df037221 */ /* 0x000fe40000010000 */
[-C--:B------:R-:W-:Y:S08]  /*ab10*/  HMMA.16816.F32.BF16 R68, R172, R180.reuse, R68 ;  /* 0x000000b4ac44723c */ /* 0x080ff00000041844 */
[C---:B------:R-:W-:Y:S08]  /*ab20*/  HMMA.16816.F32.BF16 R72, R176.reuse, R180, R72 ;  /* 0x000000b4b048723c */ /* 0x040ff00000041848 */
[-C--:B------:R-:W-:Y:S08]  /*ab30*/  HMMA.16816.F32.BF16 R76, R176, R182.reuse, R76 ;  /* 0x000000b6b04c723c */ /* 0x080ff0000004184c */
[C---:B------:R-:W-:Y:S08]  /*ab40*/  HMMA.16816.F32.BF16 R80, R172.reuse, R182, R80 ;  /* 0x000000b6ac50723c */ /* 0x040ff00000041850 */
[-C--:B-1----:R-:W-:Y:S08]  /*ab50*/  HMMA.16816.F32.BF16 R84, R172, R4.reuse, R84 ;  /* 0x00000004ac54723c */ /* 0x082ff00000041854 */
        /* <DEDUP_REMOVED lines=26> */
[----:B--2---:R-:W-:Y:S02]  /*ad00*/  ISETP.GT.AND P0, PT, R239, R12, PT ;  /* 0x0000000cef00720c */ /* 0x004fe40003f04270 */
[----:B------:R-:W-:Y:S11]  /*ad10*/  MOV R239, R225 ;  /* 0x000000e100ef7202 */ /* 0x000ff60000000f00 */
[----:B-1----:R-:W-:-:S05]  /*ad20*/  @P0 BRA `(.L_x_624) ;  /* 0xffffb50000000947 */ /* 0x002fca000383ffff */
.L_x_613:
[----:B------:R-:W-:-:S13]  /*ad30*/  ISETP.GE.AND P0, PT, R225, RZ, PT ;  /* 0x000000ffe100720c */ /* 0x000fda0003f06270 */
[----:B------:R-:W-:Y:S05]  /*ad40*/  @!P0 BRA `(.L_x_625) ;  /* 0x0000410000008947 */ /* 0x000fea0003800000 */
[----:B------:R-:W-:Y:S01]  /*ad50*/  IMAD.MOV.U32 R100, RZ, RZ, R103 ;  /* 0x000000ffff647224 */ /* 0x000fe200078e0067 */
[----:B------:R-:W-:Y:S01]  /*ad60*/  MOV R106, R101 ;  /* 0x00000065006a7202 */ /* 0x000fe20000000f00 */
[----:B-1----:R-:W-:Y:S01]  /*ad70*/  IMAD.MOV.U32 R0, RZ, RZ, R104 ;  /* 0x000000ffff007224 */ /* 0x002fe200078e0068 */
[----:B------:R-:W-:Y:S02]  /*ad80*/  MOV R105, R102 ;  /* 0x0000006600697202 */ /* 0x000fe40000000f00 */
.L_x_632:
[----:B------:R-:W2:Y:S01]  /*ad90*/  LDL.64 R6, [R1+0x48] ;  /* 0x0000480001067983 */ /* 0x000ea20000100a00 */
[----:B------:R-:W-:Y:S04]  /*ada0*/  DEPBAR.LE SB0, 0x0 ;  /* 0x000080000000791a */ /* 0x000fe80000000000 */
[----:B------:R-:W3:Y:S01]  /*adb0*/  LDL R5, [R1+0x54] ;  /* 0x0000540001057983 */ /* 0x000ee20000100800 */
[----:B------:R-:W-:Y:S01]  /*adc0*/  WARPSYNC 0xffffffff ;  /* 0xffffffff00007948 */ /* 0x000fe20003800000 */
[----:B------:R-:W-:Y:S01]  /*add0*/  SHF.R.S32.HI R4, RZ, 0x1f, R230 ;  /* 0x0000001fff047819 */ /* 0x000fe200000114e6 */
[----:B------:R-:W-:Y:S01]  /*ade0*/  IMAD.WIDE.U32 R2, R230, c[0x0][0x208], RZ ;  /* 0x00008200e6027a25 */ /* 0x000fe200078e00ff */
[----:B------:R-:W-:Y:S01]  /*adf0*/  BAR.SYNC.DEFER_BLOCKING 0x0 ;  /* 0x0000000000007b1d */ /* 0x000fe20000010000 */
[----:B------:R-:W-:Y:S02]  /*ae00*/  SHF.R.S32.HI R53, RZ, 0x1f, R228 ;  /* 0x0000001fff357819 */ /* 0x000fe400000114e4 */
[----:B------:R-:W-:Y:S01]  /*ae10*/  IMAD R4, R4, c[0x0][0x208], RZ ;  /* 0x0000820004047a24 */ /* 0x000fe200078e02ff */
[C---:B------:R-:W-:Y:S01]  /*ae20*/  IADD3 R8, R217.reuse, 0x40, RZ ;  /* 0x00000040d9087810 */ /* 0x040fe20007ffe0ff */
[----:B------:R-:W-:Y:S02]  /*ae30*/  IMAD.SHL.U32 R47, R217, 0x2, RZ ;  /* 0x00000002d92f7824 */ /* 0x000fe400078e00ff */
[----:B------:R-:W-:Y:S02]  /*ae40*/  IMAD R4, R230, c[0x0][0x20c], R4 ;  /* 0x00008300e6047a24 */ /* 0x000fe400078e0204 */
[----:B------:R-:W-:Y:S02]  /*ae50*/  IMAD R53, R53, c[0x0][0x218], RZ ;  /* 0x0000860035357a24 */ /* 0x000fe400078e02ff */
[----:B------:R-:W-:Y:S02]  /*ae60*/  IMAD.IADD R3, R3, 0x1, R4 ;  /* 0x0000000103037824 */ /* 0x000fe400078e0204 */
[C---:B------:R-:W-:Y:S02]  /*ae70*/  IMAD R53, R228.reuse, c[0x0][0x21c], R53 ;  /* 0x00008700e4357a24 */ /* 0x040fe400078e0235 */
[----:B------:R-:W-:Y:S04]  /*ae80*/  IMAD.WIDE.U32 R2, R228, c[0x0][0x218], R2 ;  /* 0x00008600e4027a25 */ /* 0x000fe800078e0002 */
[----:B------:R-:W-:Y:S01]  /*ae90*/  IMAD.SHL.U32 R55, R8, 0x2, RZ ;  /* 0x0000000208377824 */ /* 0x000fe200078e00ff */
[----:B------:R1:W4:Y:S04]  /*aea0*/  LDSM.16.M88.4 R64, [R203] ;  /* 0x00000000cb40783b */ /* 0x0003280000000200 */
[----:B------:R1:W1:Y:S04]  /*aeb0*/  LDSM.16.M88.4 R60, [R203+0x1000] ;  /* 0x00100000cb3c783b */ /* 0x0002680000000200 */
        /* <DEDUP_REMOVED lines=10> */
[----:B--2---:R-:W-:Y:S02]  /*af60*/  IADD3 R2, P0, R6, R2, RZ ;  /* 0x0000000206027210 */ /* 0x004fe40007f1e0ff */
[C---:B------:R-:W-:Y:S02]  /*af70*/  IADD3 R7, R217.reuse, 0x20, RZ ;  /* 0x00000020d9077810 */ /* 0x040fe40007ffe0ff */
[----:B------:R-:W-:Y:S02]  /*af80*/  IADD3 R6, R217, 0x20, RZ ;  /* 0x00000020d9067810 */ /* 0x000fe40007ffe0ff */
[----:B---3--:R-:W-:Y:S02]  /*af90*/  IADD3.X R53, R5, R3, R53, P0, !PT ;  /* 0x0000000305357210 */ /* 0x008fe400007fe435 */
[C---:B------:R-:W-:Y:S01]  /*afa0*/  IADD3 R5, R217.reuse, 0x40, RZ ;  /* 0x00000040d9057810 */ /* 0x040fe20007ffe0ff */
[----:B------:R-:W-:Y:S01]  /*afb0*/  IMAD.SHL.U32 R45, R6, 0x2, RZ ;  /* 0x00000002062d7824 */ /* 0x000fe200078e00ff */
[----:B------:R-:W-:Y:S02]  /*afc0*/  LEA R52, P0, R2, c[0x0][0x1f8], 0x1 ;  /* 0x00007e0002347a11 */ /* 0x000fe400078008ff */
[----:B------:R-:W-:Y:S02]  /*afd0*/  SHF.R.S32.HI R5, RZ, 0x1f, R5 ;  /* 0x0000001fff057819 */ /* 0x000fe40000011405 */
[----:B------:R-:W-:Y:S02]  /*afe0*/  SHF.R.S32.HI R7, RZ, 0x1f, R7 ;  /* 0x0000001fff077819 */ /* 0x000fe40000011407 */
[----:B------:R-:W-:Y:S02]  /*aff0*/  SHF.L.U64.HI R54, R8, 0x1, R5 ;  /* 0x0000000108367819 */ /* 0x000fe40000010205 */
[----:B------:R-:W-:Y:S02]  /*b000*/  SHF.R.S32.HI R5, RZ, 0x1f, R217 ;  /* 0x0000001fff057819 */ /* 0x000fe400000114d9 */
[----:B------:R-:W-:Y:S02]  /*b010*/  LEA.HI.X R53, R2, c[0x0][0x1fc], R53, 0x1, P0 ;  /* 0x00007f0002357a11 */ /* 0x000fe400000f0c35 */
[----:B------:R-:W-:Y:S02]  /*b020*/  SHF.L.U64.HI R39, R6, 0x1, R7 ;  /* 0x0000000106277819 */ /* 0x000fe40000010207 */
[----:B------:R-:W-:Y:S01]  /*b030*/  SHF.L.U64.HI R38, R217, 0x1, R5 ;  /* 0x00000001d9267819 */ /* 0x000fe20000010205 */
[----:B------:R-:W-:-:S05]  /*b040*/  BRA.DIV ~URZ, `(.L_x_626) ;  /* 0x000090727f007947 */ /* 0x000fca000b800000 */
[----:B-1--4-:R1:W2:Y:S02]  /*b050*/  SHFL.IDX PT, R3, R53, RZ, 0x1c1f ;  /* 0x001c1fff35037589 */ /* 0x0122a400000e0000 */
.L_x_681:
[-C--:B------:R-:W-:Y:S01]  /*b060*/  HMMA.16816.F32.BF16 R4, R64, R16.reuse, RZ ;  /* 0x000000104004723c */ /* 0x080fe200000418ff */
[----:B------:R-:W3:Y:S01]  /*b070*/  SHFL.IDX PT, R2, R52, RZ, 0x1c1f ;  /* 0x001c1fff34027589 */ /* 0x000ee200000e0000 */
[----:B------:R-:W-:Y:S01]  /*b080*/  BSSY B0, `(.L_x_627) ;  /* 0x0000176000007945 */ /* 0x000fe20003800000 */
[C---:B------:R-:W-:Y:S02]  /*b090*/  ISETP.GE.AND P0, PT, R217.reuse, c[0x0][0x1d4], PT ;  /* 0x00007500d9007a0c */ /* 0x040fe40003f06270 */
[C---:B------:R-:W-:Y:S02]  /*b0a0*/  IADD3 R102, R217.reuse, 0x20, RZ ;  /* 0x00000020d9667810 */ /* 0x040fe40007ffe0ff */
[----:B------:R-:W-:Y:S01]  /*b0b0*/  IADD3 R103, R217, 0x40, RZ ;  /* 0x00000040d9677810 */ /* 0x000fe20007ffe0ff */
[C---:B------:R-:W-:Y:S01]  /*b0c0*/  HMMA.16816.F32.BF16 R8, R60.reuse, R16, RZ ;  /* 0x000000103c08723c */ /* 0x040fe200000418ff */
[----:B------:R-:W4:Y:S01]  /*b0d0*/  SHFL.IDX PT, R52, R52, 0x1, 0x1c1f ;  /* 0x003c1f0034347f89 */ /* 0x000f2200000e0000 */
[----:B------:R-:W-:Y:S02]  /*b0e0*/  ISETP.GE.AND P2, PT, R102, c[0x0][0x1d4], PT ;  /* 0x0000750066007a0c */ /* 0x000fe40003f46270 */
[----:B------:R-:W-:Y:S02]  /*b0f0*/  SEL R101, RZ, 0x10, P0 ;  /* 0x00000010ff657807 */ /* 0x000fe40000000000 */
[----:B------:R-:W-:Y:S02]  /*b100*/  SEL R40, RZ, 0x10, P2 ;  /* 0x00000010ff287807 */ /* 0x000fe40001000000 */
[-C--:B------:R-:W-:Y:S01]  /*b110*/  HMMA.16816.F32.BF16 R12, R60, R18.reuse, RZ ;  /* 0x000000123c0c723c */ /* 0x080fe200000418ff */
[----:B-1----:R-:W1:Y:S03]  /*b120*/  SHFL.IDX PT, R53, R53, 0x1, 0x1c1f ;  /* 0x003c1f0035357f89 */ /* 0x002e6600000e0000 */
[----:B------:R-:W-:Y:S02]  /*b130*/  IADD3 R46, -R101, 0x10, RZ ;  /* 0x00000010652e7810 */ /* 0x000fe40007ffe1ff */
[----:B------:R-:W-:Y:S02]  /*b140*/  IADD3 R44, -R40, 0x10, RZ ;  /* 0x00000010282c7810 */ /* 0x000fe40007ffe1ff */
[C---:B------:R-:W-:Y:S04]  /*b150*/  HMMA.16816.F32.BF16 R16, R64.reuse, R18, RZ ;  /* 0x000000124010723c */ /* 0x040fe800000418ff */
[----:B------:R-:W-:Y:S02]  /*b160*/  LOP3.LUT R46, R46, 0xf, RZ, 0xc0, !PT ;  /* 0x0000000f2e2e7812 */ /* 0x000fe400078ec0ff */
[----:B------:R-:W-:Y:S02]  /*b170*/  LOP3.LUT R44, R44, 0xf, RZ, 0xc0, !PT ;  /* 0x0000000f2c2c7812 */ /* 0x000fe400078ec0ff */
[-C--:B------:R-:W-:Y:S08]  /*b180*/  HMMA.16816.F32.BF16 R20, R64, R32.reuse, RZ ;  /* 0x000000204014723c */ /* 0x080ff000000418ff */
[C---:B------:R-:W-:Y:S04]  /*b190*/  HMMA.16816.F32.BF16 R24, R60.reuse, R32, RZ ;  /* 0x000000203c18723c */ /* 0x040fe800000418ff */
[C---:B---3--:R-:W-:Y:S02]  /*b1a0*/  IADD3 R28, P1, R2.reuse, R47, RZ ;  /* 0x0000002f021c7210 */ /* 0x048fe40007f3e0ff */
[C---:B------:R-:W-:Y:S02]  /*b1b0*/  IADD3 R36, P6, R2.reuse, R45, RZ ;  /* 0x0000002d02247210 */ /* 0x040fe40007fde0ff */
[----:B--2---:R-:W-:Y:S02]  /*b1c0*/  IADD3.X R29, R3, R38, RZ, P1, !PT ;  /* 0x00000026031d7210 */ /* 0x004fe40000ffe4ff */
[----:B------:R-:W-:Y:S02]  /*b1d0*/  ISETP.GE.AND P1, PT, R103, c[0x0][0x1d4], PT ;  /* 0x0000750067007a0c */ /* 0x000fe40003f26270 */
[C---:B------:R-:W-:Y:S01]  /*b1e0*/  IADD3.X R37, R3.reuse, R39, RZ, P6, !PT ;  /* 0x0000002703257210 */ /* 0x040fe200037fe4ff */
[----:B------:R2:W-:Y:S01]  /*b1f0*/  LDGSTS.E.BYPASS.LTC128B.128 [R218+0x100], [R28.64], !P0 ;  /* 0x001000001cda7fae */ /* 0x0005e2000c101d46 */
[----:B------:R-:W-:Y:S02]  /*b200*/  IADD3 R2, P6, R2, R55, RZ ;  /* 0x0000003702027210 */ /* 0x000fe40007fde0ff */
[----:B----4-:R-:W-:Y:S02]  /*b210*/  IADD3 R46, P5, P0, R46, R52, R47 ;  /* 0x000000342e2e7210 */ /* 0x010fe400078be02f */
[----:B------:R-:W-:Y:S02]  /*b220*/  IADD3.X R3, R3, R54, RZ, P6, !PT ;  /* 0x0000003603037210 */ /* 0x000fe400037fe4ff */
[----:B------:R-:W-:Y:S01]  /*b230*/  ISETP.NE.U32.AND P6, PT, R101, RZ, PT ;  /* 0x000000ff6500720c */ /* 0x000fe20003fc5070 */
[----:B------:R3:W-:Y:S01]  /*b240*/  LDGSTS.E.BYPASS.LTC128B.128 [R218+0x1100], [R36.64], !P2 ;  /* 0x0110000024da7fae */ /* 0x0007e2000d101d46 */
[-C--:B-1----:R-:W-:Y:S02]  /*b250*/  IADD3.X R47, RZ, R53.reuse, R38, P5, P0 ;  /* 0x00000035ff2f7210 */ /* 0x082fe40002fe0426 */
[-C--:B------:R-:W-:Y:S04]  /*b260*/  IADD3 R44, P5, P0, R44, R52.reuse, R45 ;  /* 0x000000342c2c7210 */ /* 0x080fe800078be02d */
[-C--:B------:R-:W-:Y:S01]  /*b270*/  IADD3.X R45, RZ, R53.reuse, R39, P5, P0 ;  /* 0x00000035ff2d7210 */ /* 0x080fe20002fe0427 */
[----:B------:R1:W-:Y:S01]  /*b280*/  LDGSTS.E.BYPASS.LTC128B.128 [R218+0x2100], [R2.64], !P1 ;  /* 0x0210000002da7fae */ /* 0x0003e2000c901d46 */
[----:B------:R-:W-:Y:S07]  /*b290*/  ISETP.NE.U32.AND P0, PT, R40, RZ, PT ;  /* 0x000000ff2800720c */ /* 0x000fee0003f05070 */
[----:B------:R4:W-:Y:S01]  /*b2a0*/  LDGSTS.E.BYPASS.LTC128B.128.ZFILL [R218+0x900], [R46.64], P6 ;  /* 0x009000002eda7fae */ /* 0x0009e2000b141d46 */
[-C--:B--2---:R-:W-:Y:S07]  /*b2b0*/  HMMA.16816.F32.BF16 R28, R60, R34.reuse, RZ ;  /* 0x000000223c1c723c */ /* 0x084fee00000418ff */
[----:B------:R4:W-:Y:S01]  /*b2c0*/  LDGSTS.E.BYPASS.LTC128B.128.ZFILL [R218+0x1900], [R44.64], P0 ;  /* 0x019000002cda7fae */ /* 0x0009e20008141d46 */
[C---:B------:R-:W-:Y:S08]  /*b2d0*/  HMMA.16816.F32.BF16 R32, R64.reuse, R34, RZ ;  /* 0x000000224020723c */ /* 0x040ff000000418ff */
[-C--:B---3--:R-:W-:Y:S01]  /*b2e0*/  HMMA.16816.F32.BF16 R36, R64, R48.reuse, RZ ;  /* 0x000000304024723c */ /* 0x088fe200000418ff */
[----:B-1----:R-:W-:Y:S04]  /*b2f0*/  SEL R2, RZ, 0x10, P1 ;  /* 0x00000010ff027807 */ /* 0x002fe80000800000 */
[C---:B------:R-:W-:Y:S02]  /*b300*/  ISETP.NE.U32.AND P6, PT, R2.reuse, RZ, PT ;  /* 0x000000ff0200720c */ /* 0x040fe40003fc5070 */
[----:B------:R-:W-:Y:S01]  /*b310*/  IADD3 R2, -R2, 0x10, RZ ;  /* 0x0000001002027810 */ /* 0x000fe20007ffe1ff */
[C---:B------:R-:W-:Y:S04]  /*b320*/  HMMA.16816.F32.BF16 R40, R60.reuse, R48, RZ ;  /* 0x000000303c28723c */ /* 0x040fe800000418ff */
[----:B------:R-:W-:Y:S04]  /*b330*/  LOP3.LUT R2, R2, 0xf, RZ, 0xc0, !PT ;  /* 0x0000000f02027812 */ /* 0x000fe800078ec0ff */
[-C--:B----4-:R-:W-:Y:S01]  /*b340*/  HMMA.16816.F32.BF16 R44, R60, R50.reuse, RZ ;  /* 0x000000323c2c723c */ /* 0x090fe200000418ff */
[----:B------:R-:W-:Y:S04]  /*b350*/  IADD3 R52, P5, P0, R2, R52, R55 ;  /* 0x0000003402347210 */ /* 0x000fe800078be037 */
[----:B------:R-:W-:Y:S02]  /*b360*/  IADD3.X R53, RZ, R53, R54, P5, P0 ;  /* 0x00000035ff357210 */ /* 0x000fe40002fe0436 */
[----:B------:R-:W-:Y:S01]  /*b370*/  ISETP.GE.AND P0, PT, R225, 0x1, PT ;  /* 0x00000001e100780c */ /* 0x000fe20003f06270 */
[C---:B------:R-:W-:Y:S02]  /*b380*/  HMMA.16816.F32.BF16 R48, R64.reuse, R50, RZ ;  /* 0x000000324030723c */ /* 0x040fe400000418ff */
[----:B------:R1:W-:Y:S08]  /*b390*/  LDGSTS.E.BYPASS.LTC128B.128.ZFILL [R218+0x2900], [R52.64], P6 ;  /* 0x0290000034da7fae */ /* 0x0003f0000b141d46 */
[----:B------:R-:W0:Y:S01]  /*b3a0*/  LDGDEPBAR ;  /* 0x00000000000079af */ /* 0x000e220000000000 */
[-C--:B-1----:R-:W-:Y:S08]  /*b3b0*/  HMMA.16816.F32.BF16 R52, R64, R172.reuse, RZ ;  /* 0x000000ac4034723c */ /* 0x082ff000000418ff */
        /* <DEDUP_REMOVED lines=13> */
[----:B------:R-:W2:Y:S07]  /*b490*/  LDSM.16.M88.4 R188, [R203+0x3000] ;  /* 0x00300000cbbc783b */ /* 0x000eae0000000200 */
        /* <DEDUP_REMOVED lines=10> */
[----:B------:R-:W3:Y:S07]  /*b540*/  LDSM.16.M88.4 R176, [R200+0x1400] ;  /* 0x00140000c8b0783b */ /* 0x000eee0000000200 */
[-C--:B-1----:R-:W-:Y:S08]  /*b550*/  HMMA.16816.F32.BF16 R4, R172, R180.reuse, R4 ;  /* 0x000000b4ac04723c */ /* 0x082ff00000041804 */
[C---:B--2---:R-:W-:Y:S08]  /*b560*/  HMMA.16816.F32.BF16 R8, R188.reuse, R180, R8 ;  /* 0x000000b4bc08723c */ /* 0x044ff00000041808 */
[-C--:B------:R-:W-:Y:S08]  /*b570*/  HMMA.16816.F32.BF16 R12, R188, R182.reuse, R12 ;  /* 0x000000b6bc0c723c */ /* 0x080ff0000004180c */
[C---:B------:R-:W-:Y:S01]  /*b580*/  HMMA.16816.F32.BF16 R16, R172.reuse, R182, R16 ;  /* 0x000000b6ac10723c */ /* 0x040fe20000041810 */
[----:B------:R-:W-:Y:S07]  /*b590*/  LDSM.16.M88.4 R180, [R213] ;  /* 0x00000000d5b4783b */ /* 0x000fee0000000200 */
[-C--:B---3--:R-:W-:Y:S08]  /*b5a0*/  HMMA.16816.F32.BF16 R20, R172, R176.reuse, R20 ;  /* 0x000000b0ac14723c */ /* 0x088ff00000041814 */
        /* <DEDUP_REMOVED lines=11> */
[-C--:B------:R-:W-:Y:S01]  /*b660*/  HMMA.16816.F32.BF16 R60, R188, R194.reuse, R60 ;  /* 0x000000c2bc3c723c */ /* 0x080fe2000004183c */
[----:B------:R-:W-:Y:S07]  /*b670*/  LDSM.16.M88.4 R188, [R211] ;  /* 0x00000000d3bc783b */ /* 0x000fee0000000200 */
[----:B------:R-:W-:Y:S01]  /*b680*/  HMMA.16816.F32.BF16 R64, R172, R194, R64 ;  /* 0x000000c2ac40723c */ /* 0x000fe20000041840 */
[----:B------:R-:W3:Y:S07]  /*b690*/  LDSM.16.M88.4 R172, [R212] ;  /* 0x00000000d4ac783b */ /* 0x000eee0000000200 */
[-C--:B-1----:R-:W-:Y:S01]  /*b6a0*/  HMMA.16816.F32.BF16 R4, R176, R180.reuse, R4 ;  /* 0x000000b4b004723c */ /* 0x082fe20000041804 */
[----:B------:R-:W1:Y:S07]  /*b6b0*/  LDSM.16.M88.4 R192, [R210] ;  /* 0x00000000d2c0783b */ /* 0x000e6e0000000200 */
[C---:B--2---:R-:W-:Y:S08]  /*b6c0*/  HMMA.16816.F32.BF16 R8, R184.reuse, R180, R8 ;  /* 0x000000b4b808723c */ /* 0x044ff00000041808 */
[-C--:B------:R-:W-:Y:S08]  /*b6d0*/  HMMA.16816.F32.BF16 R12, R184, R182.reuse, R12 ;  /* 0x000000b6b80c723c */ /* 0x080ff0000004180c */
[C---:B------:R-:W-:Y:S01]  /*b6e0*/  HMMA.16816.F32.BF16 R16, R176.reuse, R182, R16 ;  /* 0x000000b6b010723c */ /* 0x040fe20000041810 */
[----:B------:R-:W-:Y:S07]  /*b6f0*/  LDSM.16.M88.4 R180, [R200+0x2000] ;  /* 0x00200000c8b4783b */ /* 0x000fee0000000200 */
[-C--:B---3--:R-:W-:Y:S08]  /*b700*/  HMMA.16816.F32.BF16 R20, R176, R172.reuse, R20 ;  /* 0x000000acb014723c */ /* 0x088ff00000041814 */
        /* <DEDUP_REMOVED lines=8> */
[----:B------:R-:W3:Y:S07]  /*b790*/  LDSM.16.M88.4 R188, [R203+0x5000] ;  /* 0x00500000cbbc783b */ /* 0x000eee0000000200 */
[-C--:B-1----:R-:W-:Y:S08]  /*b7a0*/  HMMA.16816.F32.BF16 R52, R176, R192.reuse, R52 ;  /* 0x000000c0b034723c */ /* 0x082ff00000041834 */
[C---:B------:R-:W-:Y:S08]  /*b7b0*/  HMMA.16816.F32.BF16 R56, R184.reuse, R192, R56 ;  /* 0x000000c0b838723c */ /* 0x040ff00000041838 */
[-C--:B------:R-:W-:Y:S01]  /*b7c0*/  HMMA.16816.F32.BF16 R60, R184, R194.reuse, R60 ;  /* 0x000000c2b83c723c */ /* 0x080fe2000004183c */
[----:B------:R-:W1:Y:S07]  /*b7d0*/  LDSM.16.M88.4 R184, [R200+0x2400] ;  /* 0x00240000c8b8783b */ /* 0x000e6e0000000200 */
[----:B------:R-:W-:Y:S01]  /*b7e0*/  HMMA.16816.F32.BF16 R64, R176, R194, R64 ;  /* 0x000000c2b040723c */ /* 0x000fe20000041840 */
[----:B------:R-:W4:Y:S07]  /*b7f0*/  LDSM.16.M88.4 R176, [R200+0x2800] ;  /* 0x00280000c8b0783b */ /* 0x000f2e0000000200 */
[-C--:B--2---:R-:W-:Y:S01]  /*b800*/  HMMA.16816.F32.BF16 R4, R172, R180.reuse, R4 ;  /* 0x000000b4ac04723c */ /* 0x084fe20000041804 */
[----:B------:R-:W2:Y:S07]  /*b810*/  LDSM.16.M88.4 R192, [R200+0x2c00] ;  /* 0x002c0000c8c0783b */ /* 0x000eae0000000200 */
[C---:B---3--:R-:W-:Y:S08]  /*b820*/  HMMA.16816.F32.BF16 R8, R188.reuse, R180, R8 ;  /* 0x000000b4bc08723c */ /* 0x048ff00000041808 */
        /* <DEDUP_REMOVED lines=8> */
[-C--:B----4-:R-:W-:Y:S08]  /*b8b0*/  HMMA.16816.F32.BF16 R36, R172, R176.reuse, R36 ;  /* 0x000000b0ac24723c */ /* 0x090ff00000041824 */
[C---:B------:R-:W-:Y:S08]  /*b8c0*/  HMMA.16816.F32.BF16 R40, R188.reuse, R176, R40 ;  /* 0x000000b0bc28723c */ /* 0x040ff00000041828 */
[-C--:B------:R-:W-:Y:S08]  /*b8d0*/  HMMA.16816.F32.BF16 R44, R188, R178.reuse, R44 ;  /* 0x000000b2bc2c723c */ /* 0x080ff0000004182c */
[C---:B------:R-:W-:Y:S01]  /*b8e0*/  HMMA.16816.F32.BF16 R48, R172.reuse, R178, R48 ;  /* 0x000000b2ac30723c */ /* 0x040fe20000041830 */
[----:B------:R-:W3:Y:S07]  /*b8f0*/  LDSM.16.M88.4 R176, [R204+0x5000] ;  /* 0x00500000ccb0783b */ /* 0x000eee0000000200 */
[-C--:B--2---:R-:W-:Y:S08]  /*b900*/  HMMA.16816.F32.BF16 R52, R172, R192.reuse, R52 ;  /* 0x000000c0ac34723c */ /* 0x084ff00000041834 */
[C---:B------:R-:W-:Y:S08]  /*b910*/  HMMA.16816.F32.BF16 R56, R188.reuse, R192, R56 ;  /* 0x000000c0bc38723c */ /* 0x040ff00000041838 */
[-C--:B------:R-:W-:Y:S08]  /*b920*/  HMMA.16816.F32.BF16 R60, R188, R194.reuse, R60 ;  /* 0x000000c2bc3c723c */ /* 0x080ff0000004183c */
[----:B------:R-:W-:Y:S08]  /*b930*/  HMMA.16816.F32.BF16 R64, R172, R194, R64 ;  /* 0x000000c2ac40723c */ /* 0x000ff00000041840 */
[-C--:B-1----:R-:W-:Y:S08]  /*b940*/  HMMA.16816.F32.BF16 R4, R180, R184.reuse, R4 ;  /* 0x000000b8b404723c */ /* 0x082ff00000041804 */
[C---:B---3--:R-:W-:Y:S08]  /*b950*/  HMMA.16816.F32.BF16 R8, R176.reuse, R184, R8 ;  /* 0x000000b8b008723c */ /* 0x048ff00000041808 */
[-C--:B------:R-:W-:Y:S08]  /*b960*/  HMMA.16816.F32.BF16 R12, R176, R186.reuse, R12 ;  /* 0x000000bab00c723c */ /* 0x080ff0000004180c */
[----:B------:R-:W-:Y:S01]  /*b970*/  FMUL.FTZ R4, R4, c[0x0][0x320] ;  /* 0x0000c80004047a20 */ /* 0x000fe20000410000 */
[C---:B------:R-:W-:Y:S03]  /*b980*/  HMMA.16816.F32.BF16 R16, R180.reuse, R186, R16 ;  /* 0x000000bab410723c */ /* 0x040fe60000041810 */
[----:B------:R-:W-:Y:S01]  /*b990*/  MUFU.TANH R174, R4 ;  /* 0x0000000400ae7308 */ /* 0x000fe20000002400 */
[----:B------:R-:W-:Y:S02]  /*b9a0*/  FMUL.FTZ R5, R5, c[0x0][0x320] ;  /* 0x0000c80005057a20 */ /* 0x000fe40000410000 */
[----:B------:R-:W-:Y:S02]  /*b9b0*/  FMUL.FTZ R6, R6, c[0x0][0x320] ;  /* 0x0000c80006067a20 */ /* 0x000fe40000410000 */
[----:B------:R-:W-:Y:S04]  /*b9c0*/  FMUL.FTZ R7, R7, c[0x0][0x320] ;  /* 0x0000c80007077a20 */ /* 0x000fe80000410000 */
[----:B------:R-:W-:Y:S01]  /*b9d0*/  FMUL.FTZ R8, R8, c[0x0][0x320] ;  /* 0x0000c80008087a20 */ /* 0x000fe20000410000 */
[----:B------:R-:W-:Y:S01]  /*b9e0*/  MUFU.TANH R190, R5 ;  /* 0x0000000500be7308 */ /* 0x000fe20000002400 */
[----:B------:R-:W-:Y:S02]  /*b9f0*/  FMUL.FTZ R9, R9, c[0x0][0x320] ;  /* 0x0000c80009097a20 */ /* 0x000fe40000410000 */
[----:B------:R-:W-:Y:S02]  /*ba00*/  FMUL.FTZ R10, R10, c[0x0][0x320] ;  /* 0x0000c8000a0a7a20 */ /* 0x000fe40000410000 */
[----:B------:R-:W-:Y:S02]  /*ba10*/  FMUL.FTZ R11, R11, c[0x0][0x320] ;  /* 0x0000c8000b0b7a20 */ /* 0x000fe40000410000 */
[----:B------:R-:W-:Y:S02]  /*ba20*/  FMUL.FTZ R12, R12, c[0x0][0x320] ;  /* 0x0000c8000c0c7a20 */ /* 0x000fe40000410000 */
[----:B------:R-:W-:Y:S01]  /*ba30*/  FMUL.FTZ R13, R13, c[0x0][0x320] ;  /* 0x0000c8000d0d7a20 */ /* 0x000fe20000410000 */
[----:B------:R-:W-:Y:S01]  /*ba40*/  MUFU.TANH R173, R6 ;  /* 0x0000000600ad7308 */ /* 0x000fe20000002400 */
[----:B------:R-:W-:Y:S02]  /*ba50*/  FMUL.FTZ R17, R17, c[0x0][0x320] ;  /* 0x0000c80011117a20 */ /* 0x000fe40000410000 */
[----:B------:R-:W-:Y:S02]  /*ba60*/  FMUL.FTZ R18, R18, c[0x0][0x320] ;  /* 0x0000c80012127a20 */ /* 0x000fe40000410000 */
[----:B------:R-:W-:Y:S02]  /*ba70*/  FMUL.FTZ R14, R14, c[0x0][0x320] ;  /* 0x0000c8000e0e7a20 */ /* 0x000fe40000410000 */
[----:B------:R-:W-:Y:S02]  /*ba80*/  FMUL.FTZ R15, R15, c[0x0][0x320] ;  /* 0x0000c8000f0f7a20 */ /* 0x000fe40000410000 */
[----:B------:R-:W-:Y:S01]  /*ba90*/  FMUL.FTZ R16, R16, c[0x0][0x320] ;  /* 0x0000c80010107a20 */ /* 0x000fe20000410000 */
[----:B------:R1:W-:Y:S10]  /*baa0*/  MUFU.TANH R189, R7 ;  /* 0x0000000700bd7308 */ /* 0x0003f40000002400 */
[----:B------:R-:W-:Y:S10]  /*bab0*/  MUFU.TANH R185, R8 ;  /* 0x0000000800b97308 */ /* 0x000ff40000002400 */
[----:B------:R-:W-:Y:S01]  /*bac0*/  MUFU.TANH R191, R9 ;  /* 0x0000000900bf7308 */ /* 0x000fe20000002400 */
[----:B-1----:R-:W1:Y:S09]  /*bad0*/  LDSM.16.M88.4 R4, [R208] ;  /* 0x00000000d004783b */ /* 0x002e720000000200 */
[----:B------:R-:W-:Y:S10]  /*bae0*/  MUFU.TANH R188, R10 ;  /* 0x0000000a00bc7308 */ /* 0x000ff40000002400 */
[----:B------:R2:W-:Y:S10]  /*baf0*/  MUFU.TANH R192, R11 ;  /* 0x0000000b00c07308 */ /* 0x0005f40000002400 */
[----:B------:R3:W-:Y:S10]  /*bb00*/  MUFU.TANH R107, R17 ;  /* 0x00000011006b7308 */ /* 0x0007f40000002400 */
[----:B------:R-:W-:Y:S01]  /*bb10*/  MUFU.TANH R175, R12 ;  /* 0x0000000c00af7308 */ /* 0x000fe20000002400 */
[----:B--2---:R-:W2:Y:S01]  /*bb20*/  LDSM.16.M88.4 R8, [R207] ;  /* 0x00000000cf08783b */ /* 0x004ea20000000200 */
[-C--:B-1----:R-:W-:Y:S08]  /*bb30*/  HMMA.16816.F32.BF16 R20, R180, R4.reuse, R20 ;  /* 0x00000004b414723c */ /* 0x082ff00000041814 */
[----:B------:R-:W-:Y:S01]  /*bb40*/  MUFU.TANH R184, R13 ;  /* 0x0000000d00b87308 */ /* 0x000fe20000002400 */
[C---:B------:R-:W-:Y:S04]  /*bb50*/  HMMA.16816.F32.BF16 R24, R176.reuse, R4, R24 ;  /* 0x00000004b018723c */ /* 0x040fe80000041818 */
[----:B---3--:R-:W-:Y:S05]  /*bb60*/  FMUL.FTZ R17, R19, c[0x0][0x320] ;  /* 0x0000c80013117a20 */ /* 0x008fea0000410000 */
[----:B------:R-:W-:Y:S01]  /*bb70*/  MUFU.TANH R187, R14 ;  /* 0x0000000e00bb7308 */ /* 0x000fe20000002400 */
[-C--:B------:R-:W-:Y:S08]  /*bb80*/  HMMA.16816.F32.BF16 R28, R176, R6.reuse, R28 ;  /* 0x00000006b01c723c */ /* 0x080ff0000004181c */
[C---:B------:R-:W-:Y:S01]  /*bb90*/  HMMA.16816.F32.BF16 R32, R180.reuse, R6, R32 ;  /* 0x00000006b420723c */ /* 0x040fe20000041820 */
[----:B------:R-:W-:Y:S01]  /*bba0*/  MUFU.TANH R186, R15 ;  /* 0x0000000f00ba7308 */ /* 0x000fe20000002400 */
[----:B------:R-:W1:Y:S01]  /*bbb0*/  LDSM.16.M88.4 R4, [R206] ;  /* 0x00000000ce04783b */ /* 0x000e620000000200 */
[----:B------:R-:W-:Y:S04]  /*bbc0*/  DEPBAR.LE SB0, 0x0 ;  /* 0x000080000000791a */ /* 0x000fe80000000000 */
[----:B------:R-:W-:Y:S02]  /*bbd0*/  FMUL.FTZ R20, R20, c[0x0][0x320] ;  /* 0x0000c80014147a20 */ /* 0x000fe40000410000 */
[----:B------:R-:W-:Y:S02]  /*bbe0*/  FMUL.FTZ R21, R21, c[0x0][0x320] ;  /* 0x0000c80015157a20 */ /* 0x000fe40000410000 */
[----:B------:R-:W-:Y:S01]  /*bbf0*/  MUFU.TANH R172, R16 ;  /* 0x0000001000ac7308 */ /* 0x000fe20000002400 */
[----:B------:R-:W-:Y:S01]  /*bc00*/  BAR.SYNC.DEFER_BLOCKING 0x0 ;  /* 0x0000000000007b1d */ /* 0x000fe20000010000 */
[----:B------:R-:W-:Y:S01]  /*bc10*/  FMUL.FTZ R22, R22, c[0x0][0x320] ;  /* 0x0000c80016167a20 */ /* 0x000fe20000410000 */
[-C--:B--2---:R-:W-:Y:S05]  /*bc20*/  HMMA.16816.F32.BF16 R36, R180, R8.reuse, R36 ;  /* 0x00000008b424723c */ /* 0x084fea0000041824 */
[----:B------:R-:W-:Y:S02]  /*bc30*/  FMUL.FTZ R23, R23, c[0x0][0x320] ;  /* 0x0000c80017177a20 */ /* 0x000fe40000410000 */
[----:B------:R-:W-:Y:S01]  /*bc40*/  MUFU.TANH R18, R18 ;  /* 0x0000001200127308 */ /* 0x000fe20000002400 */
[----:B------:R-:W-:Y:S01]  /*bc50*/  FMUL.FTZ R24, R24, c[0x0][0x320] ;  /* 0x0000c80018187a20 */ /* 0x000fe20000410000 */
[C---:B------:R-:W-:Y:S04]  /*bc60*/  HMMA.16816.F32.BF16 R40, R176.reuse, R8, R40 ;  /* 0x00000008b028723c */ /* 0x040fe80000041828 */
[----:B------:R-:W-:Y:S02]  /*bc70*/  FMUL.FTZ R25, R25, c[0x0][0x320] ;  /* 0x0000c80019197a20 */ /* 0x000fe40000410000 */
[----:B------:R-:W-:Y:S02]  /*bc80*/  FMUL.FTZ R26, R26, c[0x0][0x320] ;  /* 0x0000c8001a1a7a20 */ /* 0x000fe40000410000 */
[----:B------:R-:W-:Y:S01]  /*bc90*/  MUFU.TANH R17, R17 ;  /* 0x0000001100117308 */ /* 0x000fe20000002400 */
[-C--:B------:R-:W-:Y:S03]  /*bca0*/  HMMA.16816.F32.BF16 R44, R176, R10.reuse, R44 ;  /* 0x0000000ab02c723c */ /* 0x080fe6000004182c */
[----:B------:R-:W-:Y:S02]  /*bcb0*/  FMUL.FTZ R27, R27, c[0x0][0x320] ;  /* 0x0000c8001b1b7a20 */ /* 0x000fe40000410000 */
[----:B------:R-:W-:Y:S02]  /*bcc0*/  FMUL.FTZ R28, R28, c[0x0][0x320] ;  /* 0x0000c8001c1c7a20 */ /* 0x000fe40000410000 */
[----:B------:R-:W-:Y:S01]  /*bcd0*/  FMUL.FTZ R29, R29, c[0x0][0x320] ;  /* 0x0000c8001d1d7a20 */ /* 0x000fe20000410000 */
[C---:B------:R-:W-:Y:S01]  /*bce0*/  HMMA.16816.F32.BF16 R48, R180.reuse, R10, R48 ;  /* 0x0000000ab430723c */ /* 0x040fe20000041830 */
[----:B------:R-:W-:Y:S03]  /*bcf0*/  MUFU.TANH R193, R20 ;  /* 0x0000001400c17308 */ /* 0x000fe60000002400 */
[----:B------:R-:W-:Y:S02]  /*bd00*/  FMUL.FTZ R30, R30, c[0x0][0x320] ;  /* 0x0000c8001e1e7a20 */ /* 0x000fe40000410000 */
[----:B------:R-:W-:Y:S02]  /*bd10*/  FMUL.FTZ R31, R31, c[0x0][0x320] ;  /* 0x0000c8001f1f7a20 */ /* 0x000fe40000410000 */
[----:B------:R-:W-:Y:S01]  /*bd20*/  FMUL.FTZ R40, R40, c[0x0][0x320] ;  /* 0x0000c80028287a20 */ /* 0x000fe20000410000 */
[-C--:B-1----:R-:W-:Y:S02]  /*bd30*/  HMMA.16816.F32.BF16 R52, R180, R4.reuse, R52 ;  /* 0x00000004b434723c */ /* 0x082fe40000041834 */
[----:B------:R-:W-:Y:S01]  /*bd40*/  MUFU.TANH R196, R21 ;  /* 0x0000001500c47308 */ /* 0x000fe20000002400 */
[----:B------:R-:W-:Y:S02]  /*bd50*/  FMUL.FTZ R41, R41, c[0x0][0x320] ;  /* 0x0000c80029297a20 */ /* 0x000fe40000410000 */
[----:B------:R-:W-:Y:S02]  /*bd60*/  FMUL.FTZ R42, R42, c[0x0][0x320] ;  /* 0x0000c8002a2a7a20 */ /* 0x000fe40000410000 */
[----:B------:R-:W-:Y:S01]  /*bd70*/  FMUL.FTZ R43, R43, c[0x0][0x320] ;  /* 0x0000c8002b2b7a20 */ /* 0x000fe20000410000 */
[C---:B------:R-:W-:Y:S04]  /*bd80*/  HMMA.16816.F32.BF16 R56, R176.reuse, R4, R56 ;  /* 0x00000004b038723c */ /* 0x040fe80000041838 */
[----:B------:R-:W1:Y:S01]  /*bd90*/  MUFU.TANH R2, R40 ;  /* 0x0000002800027308 */ /* 0x000e620000002400 */
[----:B------:R-:W-:Y:S02]  /*bda0*/  FMUL.FTZ R46, R46, c[0x0][0x320] ;  /* 0x0000c8002e2e7a20 */ /* 0x000fe40000410000 */
[----:B------:R-:W-:Y:S01]  /*bdb0*/  FMUL.FTZ R47, R47, c[0x0][0x320] ;  /* 0x0000c8002f2f7a20 */ /* 0x000fe20000410000 */
[-C--:B------:R-:W-:Y:S04]  /*bdc0*/  HMMA.16816.F32.BF16 R60, R176, R6.reuse, R60 ;  /* 0x00000006b03c723c */ /* 0x080fe8000004183c */
[----:B------:R-:W-:Y:S02]  /*bdd0*/  FMUL.FTZ R32, R32, c[0x0][0x320] ;  /* 0x0000c80020207a20 */ /* 0x000fe40000410000 */
[----:B------:R-:W-:Y:S01]  /*bde0*/  MUFU.TANH R3, R42 ;  /* 0x0000002a00037308 */ /* 0x000fe20000002400 */
[----:B------:R-:W-:Y:S01]  /*bdf0*/  FMUL.FTZ R33, R33, c[0x0][0x320] ;  /* 0x0000c80021217a20 */ /* 0x000fe20000410000 */
[----:B------:R-:W-:Y:S04]  /*be00*/  HMMA.16816.F32.BF16 R64, R180, R6, R64 ;  /* 0x00000006b440723c */ /* 0x000fe80000041840 */
[----:B------:R-:W-:Y:S02]  /*be10*/  FMUL.FTZ R34, R34, c[0x0][0x320] ;  /* 0x0000c80022227a20 */ /* 0x000fe40000410000 */
[----:B------:R-:W-:Y:S02]  /*be20*/  FMUL.FTZ R35, R35, c[0x0][0x320] ;  /* 0x0000c80023237a20 */ /* 0x000fe40000410000 */
[----:B------:R-:W-:Y:S01]  /*be30*/  MUFU.TANH R198, R22 ;  /* 0x0000001600c67308 */ /* 0x000fe20000002400 */
[----:B------:R-:W-:Y:S01]  /*be40*/  FMUL.FTZ R36, R36, c[0x0][0x320] ;  /* 0x0000c80024247a20 */ /* 0x000fe20000410000 */
[----:B-1----:R1:W-:Y:S02]  /*be50*/  STL [R1], R2 ;  /* 0x0000000201007387 */ /* 0x0023e40000100800 */
[----:B------:R-:W-:Y:S02]  /*be60*/  FMUL.FTZ R37, R37, c[0x0][0x320] ;  /* 0x0000c80025257a20 */ /* 0x000fe40000410000 */
[----:B------:R-:W-:Y:S02]  /*be70*/  FMUL.FTZ R38, R38, c[0x0][0x320] ;  /* 0x0000c80026267a20 */ /* 0x000fe40000410000 */
[----:B------:R-:W-:Y:S02]  /*be80*/  FMUL.FTZ R39, R39, c[0x0][0x320] ;  /* 0x0000c80027277a20 */ /* 0x000fe40000410000 */
        /* <DEDUP_REMOVED lines=12> */
[----:B-1----:R-:W1:Y:S01]  /*bf50*/  MUFU.TANH R2, R41 ;  /* 0x0000002900027308 */ /* 0x002e620000002400 */
        /* <DEDUP_REMOVED lines=13> */
[----:B------:R-:W-:Y:S01]  /*c030*/  FMUL.FTZ R67, R67, c[0x0][0x320] ;  /* 0x0000c80043437a20 */ /* 0x000fe20000410000 */
[----:B-1----:R1:W-:Y:S04]  /*c040*/  STL [R1+0x4], R2 ;  /* 0x0000040201007387 */ /* 0x0023e80000100800 */
[----:B------:R2:W-:Y:S02]  /*c050*/  STL [R1+0xc], R3 ;  /* 0x00000c0301007387 */ /* 0x0005e40000100800 */
[----:B------:R-:W-:Y:S10]  /*c060*/  MUFU.TANH R234, R27 ;  /* 0x0000001b00ea7308 */ /* 0x000ff40000002400 */
[----:B------:R-:W-:Y:S10]  /*c070*/  MUFU.TANH R224, R28 ;  /* 0x0000001c00e07308 */ /* 0x000ff40000002400 */
[----:B-1----:R-:W1:Y:S10]  /*c080*/  MUFU.TANH R2, R43 ;  /* 0x0000002b00027308 */ /* 0x002e740000002400 */
[----:B--2---:R-:W2:Y:S10]  /*c090*/  MUFU.TANH R3, R46 ;  /* 0x0000002e00037308 */ /* 0x004eb40000002400 */
[----:B------:R-:W-:Y:S01]  /*c0a0*/  MUFU.TANH R227, R29 ;  /* 0x0000001d00e37308 */ /* 0x000fe20000002400 */
[----:B-1----:R1:W-:Y:S09]  /*c0b0*/  STL [R1+0x10], R2 ;  /* 0x0000100201007387 */ /* 0x0023f20000100800 */
[----:B------:R-:W-:Y:S01]  /*c0c0*/  MUFU.TANH R235, R30 ;  /* 0x0000001e00eb7308 */ /* 0x000fe20000002400 */
[----:B--2---:R2:W-:Y:S09]  /*c0d0*/  STL [R1+0x8], R3 ;  /* 0x0000080301007387 */ /* 0x0045f20000100800 */
[----:B------:R-:W-:Y:S10]  /*c0e0*/  MUFU.TANH R236, R31 ;  /* 0x0000001f00ec7308 */ /* 0x000ff40000002400 */
[----:B-1----:R-:W1:Y:S10]  /*c0f0*/  MUFU.TANH R2, R47 ;  /* 0x0000002f00027308 */ /* 0x002e740000002400 */
[----:B------:R2:W3:Y:S10]  /*c100*/  MUFU.TANH R195, R32 ;  /* 0x0000002000c37308 */ /* 0x0004f40000002400 */
[----:B------:R2:W4:Y:S01]  /*c110*/  MUFU.TANH R194, R33 ;  /* 0x0000002100c27308 */ /* 0x0005220000002400 */
[----:B-1----:R2:W-:Y:S09]  /*c120*/  STL [R1+0x14], R2 ;  /* 0x0000140201007387 */ /* 0x0025f20000100800 */
        /* <DEDUP_REMOVED lines=29> */
[----:B---34-:R-:W-:Y:S01]  /*c300*/  SHF.R.S32.HI R7, RZ, 0x1f, R217 ;  /* 0x0000001fff077819 */ /* 0x018fe200000114d9 */
[----:B--2---:R-:W2:Y:S01]  /*c310*/  LDL R3, [R1+0x38] ;  /* 0x0000380001037983 */ /* 0x004ea20000100800 */
[----:B------:R-:W-:Y:S02]  /*c320*/  IMAD.MOV.U32 R228, RZ, RZ, RZ ;  /* 0x000000ffffe47224 */ /* 0x000fe400078e00ff */
[----:B------:R-:W-:Y:S01]  /*c330*/  SHF.L.U64.HI R16, R217, 0x1, R7 ;  /* 0x00000001d9107819 */ /* 0x000fe20000010207 */
[----:B------:R-:W3:Y:S01]  /*c340*/  LDL R2, [R1+0x18] ;  /* 0x0000180001027983 */ /* 0x000ee20000100800 */
[----:B------:R-:W-:Y:S02]  /*c350*/  IMAD.SHL.U32 R20, R103, 0x2, RZ ;  /* 0x0000000267147824 */ /* 0x000fe400078e00ff */
[----:B------:R-:W-:Y:S01]  /*c360*/  IMAD.SHL.U32 R19, R102, 0x2, RZ ;  /* 0x0000000266137824 */ /* 0x000fe200078e00ff */
        /* <DEDUP_REMOVED lines=8> */
[--C-:B------:R-:W-:Y:S01]  /*c3f0*/  IMAD.MOV.U32 R2, RZ, RZ, R3.reuse ;  /* 0x000000ffff027224 */ /* 0x100fe200078e0003 */
        /* <DEDUP_REMOVED lines=8> */
[----:B------:R-:W-:Y:S02]  /*c480*/  SHF.R.S32.HI R8, RZ, 0x1f, R8 ;  /* 0x0000001fff087819 */ /* 0x000fe40000011408 */
[----:B------:R-:W-:Y:S01]  /*c490*/  SHF.R.S32.HI R2, RZ, 0x1f, R230 ;  /* 0x0000001fff027819 */ /* 0x000fe200000114e6 */
[----:B------:R2:W3:Y:S01]  /*c4a0*/  @!P3 LDG.E R228, [R4.64] ;  /* 0x0000000604e4b981 */ /* 0x0004e2000c1e1900 */
[----:B------:R-:W-:Y:S02]  /*c4b0*/  SHF.L.U64.HI R15, R103, 0x1, R8 ;  /* 0x00000001670f7819 */ /* 0x000fe40000010208 */
[----:B------:R-:W-:Y:S04]  /*c4c0*/  IADD3 R8, R217, 0x20, RZ ;  /* 0x00000020d9087810 */ /* 0x000fe80007ffe0ff */
[----:B------:R-:W-:Y:S04]  /*c4d0*/  SHF.R.S32.HI R8, RZ, 0x1f, R8 ;  /* 0x0000001fff087819 */ /* 0x000fe80000011408 */
[----:B------:R-:W-:Y:S01]  /*c4e0*/  SHF.L.U64.HI R14, R102, 0x1, R8 ;  /* 0x00000001660e7819 */ /* 0x000fe20000010208 */
[----:B--2---:R-:W-:Y:S02]  /*c4f0*/  IMAD R4, R2, c[0x0][0x1e0], RZ ;  /* 0x0000780002047a24 */ /* 0x004fe400078e02ff */
[C---:B------:R-:W-:Y:S04]  /*c500*/  IMAD.WIDE.U32 R2, R230.reuse, c[0x0][0x1e0], RZ ;  /* 0x00007800e6027a25 */ /* 0x040fe800078e00ff */
[----:B------:R-:W-:Y:S04]  /*c510*/  IMAD R4, R230, c[0x0][0x1e4], R4 ;  /* 0x00007900e6047a24 */ /* 0x000fe800078e0204 */
[----:B------:R-:W-:Y:S01]  /*c520*/  IMAD.IADD R3, R3, 0x1, R4 ;  /* 0x0000000103037824 */ /* 0x000fe200078e0204 */
[----:B---3--:R-:W-:Y:S03]  /*c530*/  SHF.R.S32.HI R12, RZ, 0x1f, R228 ;  /* 0x0000001fff0c7819 */ /* 0x008fe600000114e4 */
        /* <DEDUP_REMOVED lines=8> */
[----:B------:R2:W3:Y:S02]  /*c5c0*/  SHFL.IDX PT, R5, R12, RZ, 0x1c1f ;  /* 0x001c1fff0c057589 */ /* 0x0004e400000e0000 */
.L_x_682:
[----:B------:R-:W-:-:S05]  /*c5d0*/  BRA.DIV ~URZ, `(.L_x_630) ;  /* 0x00007bc27f007947 */ /* 0x000fca000b800000 */
[----:B------:R-:W4:Y:S01]  /*c5e0*/  SHFL.IDX PT, R2, R13, RZ, 0x1c1f ;  /* 0x001c1fff0d027589 */ /* 0x000f2200000e0000 */
[C---:B------:R-:W-:Y:S02]  /*c5f0*/  IADD3 R6, -R101.reuse, 0x10, RZ ;  /* 0x0000001065067810 */ /* 0x040fe40007ffe1ff */
[----:B------:R-:W-:Y:S02]  /*c600*/  ISETP.NE.U32.AND P0, PT, R101, RZ, PT ;  /* 0x000000ff6500720c */ /* 0x000fe40003f05070 */
[----:B------:R-:W-:Y:S04]  /*c610*/  LOP3.LUT R6, R6, 0xf, RZ, 0xc0, !PT ;  /* 0x0000000f06067812 */ /* 0x000fe800078ec0ff */
[----:B----4-:R-:W-:Y:S04]  /*c620*/  IADD3 R6, P6, P5, R6, R2, R21 ;  /* 0x0000000206067210 */ /* 0x010fe80007dde015 */
[----:B---3--:R-:W-:Y:S02]  /*c630*/  IADD3.X R7, RZ, R5, R16, P6, P5 ;  /* 0x00000005ff077210 */ /* 0x008fe400037ea410 */
[C---:B------:R-:W-:Y:S02]  /*c640*/  IADD3 R10, P6, R2.reuse, R19, RZ ;  /* 0x00000013020a7210 */ /* 0x040fe40007fde0ff */
[----:B------:R-:W-:Y:S01]  /*c650*/  IADD3 R8, P5, R2, R20, RZ ;  /* 0x0000001402087210 */ /* 0x000fe20007fbe0ff */
[----:B------:R-:W-:Y:S01]  /*c660*/  @!PT LDS RZ, [RZ] ;  /* 0x00000000fffff984 */ /* 0x000fe20000000800 */
[----:B------:R-:W-:Y:S01]  /*c670*/  @!PT LDS RZ, [RZ] ;  /* 0x00000000fffff984 */ /* 0x000fe20000000800 */
[----:B------:R3:W-:Y:S02]  /*c680*/  LDGSTS.E.BYPASS.LTC128B.128.ZFILL [R218+0x3100], [R6.64], P0 ;  /* 0x0310000006da7fae */ /* 0x0007e40008141d46 */
[C---:B------:R-:W-:Y:S02]  /*c690*/  IMAD.X R11, R5.reuse, 0x1, R14, P6 ;  /* 0x00000001050b7824 */ /* 0x040fe400030e060e */
[----:B------:R3:W4:Y:S01]  /*c6a0*/  SHFL.IDX PT, R2, R13, 0x1, 0x1c1f ;  /* 0x003c1f000d027f89 */ /* 0x00072200000e0000 */
[----:B------:R-:W-:Y:S03]  /*c6b0*/  IMAD.X R9, R5, 0x1, R15, P5 ;  /* 0x0000000105097824 */ /* 0x000fe600028e060f */
[----:B------:R3:W-:Y:S04]  /*c6c0*/  LDGSTS.E.BYPASS.LTC128B.128 [R218+0x4100], [R10.64], !P2 ;  /* 0x041000000ada7fae */ /* 0x0007e8000d101d46 */
[----:B------:R3:W2:Y:S04]  /*c6d0*/  SHFL.IDX PT, R5, R12, 0x1, 0x1c1f ;  /* 0x003c1f000c057f89 */ /* 0x0006a800000e0000 */
[----:B------:R3:W-:Y:S02]  /*c6e0*/  LDGSTS.E.BYPASS.LTC128B.128 [R218+0x5100], [R8.64], !P1 ;  /* 0x0510000008da7fae */ /* 0x0007e4000c901d46 */
.L_x_683:
[C---:B------:R-:W-:Y:S02]  /*c6f0*/  IADD3 R3, -R101.reuse, 0x10, RZ ;  /* 0x0000001065037810 */ /* 0x040fe40007ffe1ff */
[C---:B---34-:R-:W-:Y:S02]  /*c700*/  IADD3 R8, P6, R2.reuse, R19, RZ ;  /* 0x0000001302087210 */ /* 0x058fe40007fde0ff */
[----:B------:R-:W-:Y:S02]  /*c710*/  IADD3 R6, P5, R2, R20, RZ ;  /* 0x0000001402067210 */ /* 0x000fe40007fbe0ff */
[----:B------:R-:W-:Y:S01]  /*c720*/  ISETP.NE.U32.AND P0, PT, R101, RZ, PT ;  /* 0x000000ff6500720c */ /* 0x000fe20003f05070 */
[----:B--2---:R-:W-:Y:S01]  /*c730*/  IMAD.X R9, R5, 0x1, R14, P6 ;  /* 0x0000000105097824 */ /* 0x004fe200030e060e */
[----:B------:R-:W-:Y:S01]  /*c740*/  LOP3.LUT R3, R3, 0xf, RZ, 0xc0, !PT ;  /* 0x0000000f03037812 */ /* 0x000fe200078ec0ff */
[----:B------:R-:W-:Y:S03]  /*c750*/  IMAD.X R7, R5, 0x1, R15, P5 ;  /* 0x0000000105077824 */ /* 0x000fe600028e060f */
[----:B------:R-:W-:Y:S04]  /*c760*/  IADD3 R2, P6, P5, R3, R2, R21 ;  /* 0x0000000203027210 */ /* 0x000fe80007dde015 */
[----:B------:R-:W-:Y:S05]  /*c770*/  IADD3.X R3, RZ, R5, R16, P6, P5 ;  /* 0x00000005ff037210 */ /* 0x000fea00037ea410 */
[----:B------:R-:W-:Y:S01]  /*c780*/  @!PT LDS RZ, [RZ] ;  /* 0x00000000fffff984 */ /* 0x000fe20000000800 */
[----:B------:R-:W-:Y:S01]  /*c790*/  @!PT LDS RZ, [RZ] ;  /* 0x00000000fffff984 */ /* 0x000fe20000000800 */
[----:B------:R-:W-:Y:S01]  /*c7a0*/  @!PT LDS RZ, [RZ] ;  /* 0x00000000fffff984 */ /* 0x000fe20000000800 */
[----:B------:R2:W-:Y:S04]  /*c7b0*/  LDGSTS.E.BYPASS.LTC128B.128.ZFILL [R218+0x3900], [R2.64], P0 ;  /* 0x0390000002da7fae */ /* 0x0005e80008141d46 */
[----:B------:R2:W-:Y:S04]  /*c7c0*/  LDGSTS.E.BYPASS.LTC128B.128 [R218+0x4900], [R8.64], !P2 ;  /* 0x0490000008da7fae */ /* 0x0005e8000d101d46 */
[----:B------:R2:W-:Y:S02]  /*c7d0*/  LDGSTS.E.BYPASS.LTC128B.128 [R218+0x5900], [R6.64], !P1 ;  /* 0x0590000006da7fae */ /* 0x0005e4000c901d46 */
.L_x_628:
[----:B---34-:R-:W-:Y:S05]  /*c7e0*/  BSYNC B0 ;  /* 0x0000000000007941 */ /* 0x018fea0003800000 */
.L_x_627:
[----:B--2---:R-:W-:Y:S01]  /*c7f0*/  FMNMX.FTZ R3, R174, R0, !PT ;  /* 0x00000000ae037209 */ /* 0x004fe20007810000 */
[----:B------:R-:W2:Y:S01]  /*c800*/  LDL R12, [R1] ;  /* 0x00000000010c7983 */ /* 0x000ea20000100800 */
[----:B------:R-:W-:Y:S02]  /*c810*/  FMNMX.FTZ R2, R173, R100, !PT ;  /* 0x00000064ad027209 */ /* 0x000fe40007810000 */
[----:B------:R-:W-:Y:S01]  /*c820*/  FMNMX.FTZ R4, R185, R105, !PT ;  /* 0x00000069b9047209 */ /* 0x000fe20007810000 */
[----:B------:R-:W3:Y:S01]  /*c830*/  LDL R11, [R1+0xc] ;  /* 0x00000c00010b7983 */ /* 0x000ee20000100800 */
[----:B------:R-:W-:Y:S02]  /*c840*/  FMNMX.FTZ R5, R188, R106, !PT ;  /* 0x0000006abc057209 */ /* 0x000fe40007810000 */
[----:B------:R-:W-:Y:S01]  /*c850*/  FMNMX.FTZ R3, R190, R3, !PT ;  /* 0x00000003be037209 */ /* 0x000fe20007810000 */
[----:B------:R-:W4:Y:S01]  /*c860*/  LDL R10, [R1+0x4] ;  /* 0x00000400010a7983 */ /* 0x000f220000100800 */
[----:B------:R-:W-:Y:S02]  /*c870*/  FMNMX.FTZ R2, R189, R2, !PT ;  /* 0x00000002bd027209 */ /* 0x000fe40007810000 */
[----:B------:R-:W-:Y:S01]  /*c880*/  FMNMX.FTZ R4, R191, R4, !PT ;  /* 0x00000004bf047209 */ /* 0x000fe20007810000 */
[----:B------:R-:W5:Y:S01]  /*c890*/  LDL R9, [R1+0x10] ;  /* 0x0000100001097983 */ /* 0x000f620000100800 */
        /* <DEDUP_REMOVED lines=40> */
[----:B---3--:R-:W-:Y:S02]  /*cb20*/  FMNMX.FTZ R5, R11, R5, !PT ;  /* 0x000000050b057209 */ /* 0x008fe40007810000 */
[----:B----4-:R-:W-:Y:S02]  /*cb30*/  FMNMX.FTZ R4, R10, R4, !PT ;  /* 0x000000040a047209 */ /* 0x010fe40007810000 */
[----:B-----5:R-:W-:Y:S02]  /*cb40*/  FMNMX.FTZ R5, R9, R5, !PT ;  /* 0x0000000509057209 */ /* 0x020fe40007810000 */
        /* <DEDUP_REMOVED lines=17> */
[----:B------:R-:W-:-:S05]  /*cc60*/  BRA.DIV ~URZ, `(.L_x_631) ;  /* 0x000077427f007947 */ /* 0x000fca000b800000 */
[----:B------:R-:W1:Y:S04]  /*cc70*/  SHFL.BFLY PT, R104, R4, 0x2, 0x1f ;  /* 0x0c401f0004687f89 */ /* 0x000e6800000e0000 */
[----:B------:R-:W2:Y:S04]  /*cc80*/  SHFL.BFLY PT, R2, R103, 0x2, 0x1f ;  /* 0x0c401f0067027f89 */ /* 0x000ea800000e0000 */
[----:B------:R-:W3:Y:S04]  /*cc90*/  SHFL.BFLY PT, R3, R102, 0x2, 0x1f ;  /* 0x0c401f0066037f89 */ /* 0x000ee800000e0000 */
[----:B------:R-:W4:Y:S01]  /*cca0*/  SHFL.BFLY PT, R8, R5, 0x2, 0x1f ;  /* 0x0c401f0005087f89 */ /* 0x000f2200000e0000 */
[----:B-1----:R-:W-:Y:S02]  /*ccb0*/  FMNMX.FTZ R104, R4, R104, !PT ;  /* 0x0000006804687209 */ /* 0x002fe40007810000 */
[----:B--2---:R-:W-:Y:S02]  /*ccc0*/  FMNMX.FTZ R103, R103, R2, !PT ;  /* 0x0000000267677209 */ /* 0x004fe40007810000 */
[----:B---3--:R-:W-:Y:S03]  /*ccd0*/  FMNMX.FTZ R102, R102, R3, !PT ;  /* 0x0000000366667209 */ /* 0x008fe60007810000 */
[----:B------:R-:W1:Y:S01]  /*cce0*/  SHFL.BFLY PT, R6, R103, 0x1, 0x1f ;  /* 0x0c201f0067067f89 */ /* 0x000e6200000e0000 */
[----:B----4-:R-:W-:Y:S03]  /*ccf0*/  FMNMX.FTZ R4, R5, R8, !PT ;  /* 0x0000000805047209 */ /* 0x010fe60007810000 */
[----:B------:R-:W2:Y:S04]  /*cd00*/  SHFL.BFLY PT, R3, R104, 0x1, 0x1f ;  /* 0x0c201f0068037f89 */ /* 0x000ea800000e0000 */
[----:B------:R-:W3:Y:S04]  /*cd10*/  SHFL.BFLY PT, R7, R102, 0x1, 0x1f ;  /* 0x0c201f0066077f89 */ /* 0x000ee800000e0000 */
[----:B------:R4:W4:Y:S01]  /*cd20*/  SHFL.BFLY PT, R2, R4, 0x1, 0x1f ;  /* 0x0c201f0004027f89 */ /* 0x00092200000e0000 */
[----:B-1----:R-:W-:Y:S02]  /*cd30*/  FMNMX.FTZ R103, R103, R6, !PT ;  /* 0x0000000667677209 */ /* 0x002fe40007810000 */
[----:B--2---:R-:W-:Y:S02]  /*cd40*/  FMNMX.FTZ R104, R104, R3, !PT ;  /* 0x0000000368687209 */ /* 0x004fe40007810000 */
[----:B---3--:R-:W-:Y:S03]  /*cd50*/  FMNMX.FTZ R102, R102, R7, !PT ;  /* 0x0000000766667209 */ /* 0x008fe60007810000 */
.L_x_684:
[----:B------:R-:W-:Y:S01]  /*cd60*/  FADD.FTZ R0, -R104, R0 ;  /* 0x0000000068007221 */ /* 0x000fe20000010100 */
[----:B----4-:R-:W-:Y:S01]  /*cd70*/  FMNMX.FTZ R2, R2, R4, !PT ;  /* 0x0000000402027209 */ /* 0x010fe20007810000 */
[----:B------:R-:W-:Y:S01]  /*cd80*/  FMUL.FTZ R179, R103, c[0x0][0x2d0] ;  /* 0x0000b40067b37a20 */ /* 0x000fe20000410000 */
[----:B------:R-:W-:Y:S01]  /*cd90*/  WARPSYNC 0xffffffff ;  /* 0xffffffff00007948 */ /* 0x000fe20003800000 */
[----:B------:R-:W-:Y:S01]  /*cda0*/  FMUL.FTZ R0, R0, c[0x0][0x2d0] ;  /* 0x0000b40000007a20 */ /* 0x000fe20000410000 */
[----:B------:R-:W1:Y:S01]  /*cdb0*/  LDSM.16.MT88.4 R20, [R201] ;  /* 0x00000000c914783b */ /* 0x000e620000004200 */
[----:B------:R-:W-:Y:S01]  /*cdc0*/  FMUL.FTZ R176, R104, c[0x0][0x2d0] ;  /* 0x0000b40068b07a20 */ /* 0x000fe20000410000 */
[----:B------:R-:W-:Y:S01]  /*cdd0*/  ISETP.GT.AND P0, PT, R225, RZ, PT ;  /* 0x000000ffe100720c */ /* 0x000fe20003f04270 */
[----:B------:R2:W-:Y:S01]  /*cde0*/  MUFU.EX2 R101, R0 ;  /* 0x0000000000657308 */ /* 0x0005e20000000800 */
[----:B------:R-:W-:Y:S02]  /*cdf0*/  FMUL.FTZ R178, R102, c[0x0][0x2d0] ;  /* 0x0000b40066b27a20 */ /* 0x000fe40000410000 */
[--C-:B------:R-:W-:Y:S02]  /*ce00*/  FFMA.FTZ R3, R190, c[0x0][0x2d0], -R176.reuse ;  /* 0x0000b400be037a23 */ /* 0x100fe400000108b0 */
[----:B------:R-:W-:Y:S01]  /*ce10*/  FMUL.FTZ R177, R2, c[0x0][0x2d0] ;  /* 0x0000b40002b17a20 */ /* 0x000fe20000410000 */
[----:B------:R-:W3:Y:S01]  /*ce20*/  LDSM.16.MT88.4 R36, [R202] ;  /* 0x00000000ca24783b */ /* 0x000ee20000004200 */
[--C-:B------:R-:W-:Y:S02]  /*ce30*/  FFMA.FTZ R6, R172, c[0x0][0x2d0], -R176.reuse ;  /* 0x0000b400ac067a23 */ /* 0x100fe400000108b0 */
[----:B------:R-:W-:Y:S01]  /*ce40*/  FFMA.FTZ R4, R188, c[0x0][0x2d0], -R177 ;  /* 0x0000b400bc047a23 */ /* 0x000fe200000108b1 */
[----:B------:R-:W-:Y:S01]  /*ce50*/  MUFU.EX2 R28, R3 ;  /* 0x00000003001c7308 */ /* 0x000fe20000000800 */
[--C-:B------:R-:W-:Y:S02]  /*ce60*/  FFMA.FTZ R5, R107, c[0x0][0x2d0], -R176.reuse ;  /* 0x0000b4006b057a23 */ /* 0x100fe400000108b0 */
[--C-:B------:R-:W-:Y:S01]  /*ce70*/  FFMA.FTZ R7, R174, c[0x0][0x2d0], -R176.reuse ;  /* 0x0000b400ae077a23 */ /* 0x100fe200000108b0 */
[----:B------:R-:W4:Y:S01]  /*ce80*/  LDSM.16.MT88.4 R52, [R201+0x1000] ;  /* 0x00100000c934783b */ /* 0x000f220000004200 */
[--C-:B------:R-:W-:Y:S02]  /*ce90*/  FFMA.FTZ R48, R193, c[0x0][0x2d0], -R176.reuse ;  /* 0x0000b400c1307a23 */ /* 0x100fe400000108b0 */
[--C-:B------:R-:W-:Y:S02]  /*cea0*/  FFMA.FTZ R56, R198, c[0x0][0x2d0], -R179.reuse ;  /* 0x0000b400c6387a23 */ /* 0x100fe400000108b3 */
[--C-:B------:R-:W-:Y:S01]  /*ceb0*/  FFMA.FTZ R60, R219, c[0x0][0x2d0], -R179.reuse ;  /* 0x0000b400db3c7a23 */ /* 0x100fe200000108b3 */
[----:B------:R5:W-:Y:S01]  /*cec0*/  MUFU.EX2 R10, R6 ;  /* 0x00000006000a7308 */ /* 0x000be20000000800 */
[--C-:B------:R-:W-:Y:S02]  /*ced0*/  FFMA.FTZ R107, R223, c[0x0][0x2d0], -R176.reuse ;  /* 0x0000b400df6b7a23 */ /* 0x100fe400000108b0 */
[----:B------:R-:W-:Y:S02]  /*cee0*/  FFMA.FTZ R64, R194, c[0x0][0x2d0], -R176 ;  /* 0x0000b400c2407a23 */ /* 0x000fe400000108b0 */
[----:B--2---:R-:W-:Y:S04]  /*cef0*/  FADD.FTZ R0, -R103, R100 ;  /* 0x0000006467007221 */ /* 0x004fe80000010100 */
[----:B------:R-:W-:Y:S01]  /*cf00*/  FMUL.FTZ R0, R0, c[0x0][0x2d0] ;  /* 0x0000b40000007a20 */ /* 0x000fe20000410000 */
[----:B------:R2:W-:Y:S10]  /*cf10*/  MUFU.EX2 R40, R5 ;  /* 0x0000000500287308 */ /* 0x0005f40000000800 */
[----:B------:R1:W-:Y:S01]  /*cf20*/  MUFU.EX2 R100, R0 ;  /* 0x0000000000647308 */ /* 0x0003e20000000800 */
[--C-:B-----5:R-:W-:Y:S09]  /*cf30*/  FFMA.FTZ R6, R185, c[0x0][0x2d0], -R178.reuse ;  /* 0x0000b400b9067a23 */ /* 0x120ff200000108b2 */
[----:B------:R-:W-:Y:S01]  /*cf40*/  MUFU.EX2 R25, R7 ;  /* 0x0000000700197308 */ /* 0x000fe20000000800 */
[--C-:B--2---:R-:W-:Y:S09]  /*cf50*/  FFMA.FTZ R5, R191, c[0x0][0x2d0], -R178.reuse ;  /* 0x0000b400bf057a23 */ /* 0x104ff200000108b2 */
[----:B------:R-:W-:Y:S01]  /*cf60*/  MUFU.EX2 R185, R6 ;  /* 0x0000000600b97308 */ /* 0x000fe20000000800 */
[--C-:B-1----:R-:W-:Y:S09]  /*cf70*/  FFMA.FTZ R0, R173, c[0x0][0x2d0], -R179.reuse ;  /* 0x0000b400ad007a23 */ /* 0x102ff200000108b3 */
[----:B------:R1:W-:Y:S10]  /*cf80*/  MUFU.EX2 R190, R0 ;  /* 0x0000000000be7308 */ /* 0x0003f40000000800 */
[----:B------:R-:W2:Y:S01]  /*cf90*/  MUFU.EX2 R191, R5 ;  /* 0x0000000500bf7308 */ /* 0x000ea20000000800 */
[--C-:B-1----:R-:W-:Y:S09]  /*cfa0*/  FFMA.FTZ R0, R189, c[0x0][0x2d0], -R179.reuse ;  /* 0x0000b400bd007a23 */ /* 0x102ff200000108b3 */
[----:B------:R1:W5:Y:S02]  /*cfb0*/  MUFU.EX2 R189, R0 ;  /* 0x0000000000bd7308 */ /* 0x0003640000000800 */
[--C-:B-1----:R-:W-:Y:S01]  /*cfc0*/  FFMA.FTZ R0, R18, c[0x0][0x2d0], -R179.reuse ;  /* 0x0000b40012007a23 */ /* 0x102fe200000108b3 */
[----:B--2---:R-:W-:Y:S01]  /*cfd0*/  F2FP.BF16.PACK_AB R172, R191, R185 ;  /* 0x000000b9bfac723e */ /* 0x004fe200000010ff */
[----:B------:R-:W-:Y:S01]  /*cfe0*/  FMUL.FTZ R5, R101, R109 ;  /* 0x0000006d65057220 */ /* 0x000fe20000410000 */
[----:B-----5:R-:W-:Y:S05]  /*cff0*/  F2FP.BF16.PACK_AB R109, R189, R190 ;  /* 0x000000bebd6d723e */ /* 0x020fea00000010ff */
[----:B------:R1:W-:Y:S01]  /*d000*/  MUFU.EX2 R9, R0 ;  /* 0x0000000000097308 */ /* 0x0003e20000000800 */
        /* <DEDUP_REMOVED lines=11> */
[C---:B------:R-:W-:Y:S01]  /*d0c0*/  FMUL.FTZ R66, R100.reuse, R170 ;  /* 0x000000aa64427220 */ /* 0x040fe20000410000 */
[----:B------:R-:W-:Y:S01]  /*d0d0*/  MOV R170, R191 ;  /* 0x000000bf00aa7202 */ /* 0x000fe20000000f00 */
[----:B-1----:R-:W-:Y:S02]  /*d0e0*/  FFMA.FTZ R0, R17, c[0x0][0x2d0], -R179 ;  /* 0x0000b40011007a23 */ /* 0x002fe400000108b3 */
[C---:B------:R-:W-:Y:S02]  /*d0f0*/  FMUL.FTZ R17, R101.reuse, R121 ;  /* 0x0000007965117220 */ /* 0x040fe40000410000 */
[----:B------:R1:W-:Y:S01]  /*d100*/  MUFU.EX2 R8, R0 ;  /* 0x0000000000087308 */ /* 0x0003e20000000800 */
[----:B------:R-:W-:Y:S01]  /*d110*/  LDSM.16.MT88.4 R120, [R202+0x400] ;  /* 0x00040000ca78783b */ /* 0x000fe20000004200 */
        /* <DEDUP_REMOVED lines=10> */
[----:B------:R-:W-:Y:S02]  /*d1c0*/  FMUL.FTZ R86, R100, R86 ;  /* 0x0000005664567220 */ /* 0x000fe40000410000 */
[----:B-1----:R-:W-:Y:S02]  /*d1d0*/  FADD.FTZ R0, -R102, R105 ;  /* 0x0000006966007221 */ /* 0x002fe40000010100 */
[----:B------:R-:W-:Y:S02]  /*d1e0*/  FFMA.FTZ R105, R197, c[0x0][0x2d0], -R179 ;  /* 0x0000b400c5697a23 */ /* 0x000fe400000108b3 */
[----:B------:R-:W-:Y:S02]  /*d1f0*/  FMUL.FTZ R0, R0, c[0x0][0x2d0] ;  /* 0x0000b40000007a20 */ /* 0x000fe40000410000 */
[C---:B------:R-:W-:Y:S02]  /*d200*/  FMUL.FTZ R87, R100.reuse, R87 ;  /* 0x0000005764577220 */ /* 0x040fe40000410000 */
[----:B------:R1:W2:Y:S01]  /*d210*/  MUFU.EX2 R3, R0 ;  /* 0x0000000000037308 */ /* 0x0002a20000000800 */
[C---:B------:R-:W-:Y:S02]  /*d220*/  FMUL.FTZ R96, R101.reuse, R96 ;  /* 0x0000006065607220 */ /* 0x040fe40000410000 */
[----:B------:R-:W-:Y:S02]  /*d230*/  FMUL.FTZ R97, R101, R97 ;  /* 0x0000006165617220 */ /* 0x000fe40000410000 */
[C---:B------:R-:W-:Y:S02]  /*d240*/  FMUL.FTZ R98, R100.reuse, R98 ;  /* 0x0000006264627220 */ /* 0x040fe40000410000 */
[----:B------:R-:W-:Y:S02]  /*d250*/  FMUL.FTZ R99, R100, R99 ;  /* 0x0000006364637220 */ /* 0x000fe40000410000 */
[--C-:B-1----:R-:W-:Y:S02]  /*d260*/  FFMA.FTZ R0, R175, c[0x0][0x2d0], -R178.reuse ;  /* 0x0000b400af007a23 */ /* 0x102fe400000108b2 */
[C---:B--2---:R-:W-:Y:S02]  /*d270*/  FMUL.FTZ R12, R3.reuse, R116 ;  /* 0x00000074030c7220 */ /* 0x044fe40000410000 */
[----:B------:R1:W-:Y:S01]  /*d280*/  MUFU.EX2 R34, R0 ;  /* 0x0000000000227308 */ /* 0x0003e20000000800 */
        /* <DEDUP_REMOVED lines=8> */
[C---:B------:R-:W-:Y:S01]  /*d310*/  FMUL.FTZ R72, R3.reuse, R72 ;  /* 0x0000004803487220 */ /* 0x040fe20000410000 */
[----:B------:R2:W-:Y:S01]  /*d320*/  MUFU.EX2 R165, R64 ;  /* 0x0000004000a57308 */ /* 0x0005e20000000800 */
[C---:B------:R-:W-:Y:S02]  /*d330*/  FMUL.FTZ R73, R3.reuse, R73 ;  /* 0x0000004903497220 */ /* 0x040fe40000410000 */
[C---:B------:R-:W-:Y:S02]  /*d340*/  FMUL.FTZ R76, R3.reuse, R76 ;  /* 0x0000004c034c7220 */ /* 0x040fe40000410000 */
[C---:B------:R-:W-:Y:S02]  /*d350*/  FMUL.FTZ R77, R3.reuse, R77 ;  /* 0x0000004d034d7220 */ /* 0x040fe40000410000 */
[C---:B------:R-:W-:Y:S02]  /*d360*/  FMUL.FTZ R88, R3.reuse, R88 ;  /* 0x0000005803587220 */ /* 0x040fe40000410000 */
[----:B-1----:R-:W-:Y:S02]  /*d370*/  FFMA.FTZ R0, R184, c[0x0][0x2d0], -R178 ;  /* 0x0000b400b8007a23 */ /* 0x002fe400000108b2 */
[----:B------:R1:W-:Y:S01]  /*d380*/  MUFU.EX2 R184, R4 ;  /* 0x0000000400b87308 */ /* 0x0003e20000000800 */
[C---:B------:R-:W-:Y:S02]  /*d390*/  FMUL.FTZ R89, R3.reuse, R89 ;  /* 0x0000005903597220 */ /* 0x040fe40000410000 */
[C---:B------:R-:W-:Y:S02]  /*d3a0*/  FMUL.FTZ R92, R3.reuse, R92 ;  /* 0x0000005c035c7220 */ /* 0x040fe40000410000 */
[----:B------:R-:W-:Y:S05]  /*d3b0*/  FMUL.FTZ R93, R3, R93 ;  /* 0x0000005d035d7220 */ /* 0x000fea0000410000 */
[----:B------:R5:W3:Y:S01]  /*d3c0*/  MUFU.EX2 R41, R0 ;  /* 0x0000000000297308 */ /* 0x000ae20000000800 */
[----:B--2---:R-:W-:Y:S02]  /*d3d0*/  FMUL.FTZ R64, R101, R168 ;  /* 0x000000a865407220 */ /* 0x004fe40000410000 */
[--C-:B-1----:R-:W-:Y:S01]  /*d3e0*/  FFMA.FTZ R4, R192, c[0x0][0x2d0], -R177.reuse ;  /* 0x0000b400c0047a23 */ /* 0x102fe200000108b1 */
[----:B------:R-:W-:Y:S06]  /*d3f0*/  MOV R192, R10 ;  /* 0x0000000a00c07202 */ /* 0x000fec0000000f00 */
[----:B------:R1:W2:Y:S01]  /*d400*/  MUFU.EX2 R188, R4 ;  /* 0x0000000400bc7308 */ /* 0x0002a20000000800 */
[-C--:B------:R-:W-:Y:S02]  /*d410*/  F2FP.BF16.PACK_AB R110, R40, R192.reuse ;  /* 0x000000c0286e723e */ /* 0x080fe400000010ff */
[----:B------:R-:W-:Y:S01]  /*d420*/  MOV R168, R192 ;  /* 0x000000c000a87202 */ /* 0x000fe20000000f00 */
[----:B-----5:R-:W-:Y:S01]  /*d430*/  FADD.FTZ R0, -R2, R106 ;  /* 0x0000006a02007221 */ /* 0x020fe20000010100 */
[----:B---3--:R-:W-:Y:S01]  /*d440*/  F2FP.BF16.PACK_AB R174, R41, R34 ;  /* 0x0000002229ae723e */ /* 0x008fe200000010ff */
[--C-:B------:R-:W-:Y:S01]  /*d450*/  FFMA.FTZ R106, R233, c[0x0][0x2d0], -R176.reuse ;  /* 0x0000b400e96a7a23 */ /* 0x100fe200000108b0 */
[----:B------:R-:W-:Y:S01]  /*d460*/  MOV R136, R41 ;  /* 0x0000002900887202 */ /* 0x000fe20000000f00 */
[----:B------:R-:W-:Y:S02]  /*d470*/  FMUL.FTZ R0, R0, c[0x0][0x2d0] ;  /* 0x0000b40000007a20 */ /* 0x000fe40000410000 */
[----:B------:R-:W-:Y:S02]  /*d480*/  FMUL.FTZ R41, R3, R145 ;  /* 0x0000009103297220 */ /* 0x000fe40000410000 */
[----:B------:R-:W-:Y:S02]  /*d490*/  FFMA.FTZ R145, R181, c[0x0][0x2d0], -R176 ;  /* 0x0000b400b5917a23 */ /* 0x000fe400000108b0 */
[----:B------:R-:W3:Y:S01]  /*d4a0*/  MUFU.EX2 R0, R0 ;  /* 0x0000000000007308 */ /* 0x000ee20000000800 */
[--C-:B-1----:R-:W-:Y:S01]  /*d4b0*/  FFMA.FTZ R4, R187, c[0x0][0x2d0], -R177.reuse ;  /* 0x0000b400bb047a23 */ /* 0x102fe200000108b1 */
[----:B------:R-:W-:Y:S01]  /*d4c0*/  MOV R187, R9 ;  /* 0x0000000900bb7202 */ /* 0x000fe20000000f00 */
[C---:B------:R-:W-:Y:S01]  /*d4d0*/  FMUL.FTZ R9, R3.reuse, R113 ;  /* 0x0000007103097220 */ /* 0x040fe20000410000 */
[----:B--2---:R-:W-:Y:S06]  /*d4e0*/  F2FP.BF16.PACK_AB R173, R188, R184 ;  /* 0x000000b8bcad723e */ /* 0x004fec00000010ff */
[----:B------:R-:W1:Y:S01]  /*d4f0*/  MUFU.EX2 R35, R4 ;  /* 0x0000000400237308 */ /* 0x000e620000000800 */
[----:B------:R-:W-:Y:S09]  /*d500*/  MOV R169, R188 ;  /* 0x000000bc00a97202 */ /* 0x000ff20000000f00 */
[----:B------:R-:W-:Y:S01]  /*d510*/  MUFU.EX2 R194, R145 ;  /* 0x0000009100c27308 */ /* 0x000fe20000000800 */
[C---:B---3--:R-:W-:Y:S02]  /*d520*/  FMUL.FTZ R10, R0.reuse, R114 ;  /* 0x00000072000a7220 */ /* 0x048fe40000410000 */
[C---:B------:R-:W-:Y:S02]  /*d530*/  FMUL.FTZ R11, R0.reuse, R115 ;  /* 0x00000073000b7220 */ /* 0x040fe40000410000 */
[C---:B------:R-:W-:Y:S02]  /*d540*/  FMUL.FTZ R14, R0.reuse, R118 ;  /* 0x00000076000e7220 */ /* 0x040fe40000410000 */
[C---:B------:R-:W-:Y:S02]  /*d550*/  FMUL.FTZ R15, R0.reuse, R119 ;  /* 0x00000077000f7220 */ /* 0x040fe40000410000 */
[C---:B------:R-:W-:Y:S01]  /*d560*/  FMUL.FTZ R58, R0.reuse, R162 ;  /* 0x000000a2003a7220 */ /* 0x040fe20000410000 */
[----:B------:R-:W-:Y:S01]  /*d570*/  LDSM.16.MT88.4 R116, [R201+0x2000] ;  /* 0x00200000c974783b */ /* 0x000fe20000004200 */
[----:B------:R2:W-:Y:S01]  /*d580*/  MUFU.EX2 R162, R105 ;  /* 0x0000006900a27308 */ /* 0x0005e20000000800 */
[----:B------:R-:W-:Y:S01]  /*d590*/  FMUL.FTZ R26, R0, R130 ;  /* 0x00000082001a7220 */ /* 0x000fe20000410000 */
[----:B-1----:R-:W-:Y:S01]  /*d5a0*/  MOV R133, R35 ;  /* 0x0000002300857202 */ /* 0x002fe20000000f00 */
[----:B------:R-:W-:Y:S01]  /*d5b0*/  FFMA.FTZ R4, R186, c[0x0][0x2d0], -R177 ;  /* 0x0000b400ba047a23 */ /* 0x000fe200000108b1 */
[----:B------:R-:W-:Y:S01]  /*d5c0*/  MOV R186, R8 ;  /* 0x0000000800ba7202 */ /* 0x000fe20000000f00 */
[C---:B------:R-:W-:Y:S02]  /*d5d0*/  FMUL.FTZ R8, R3.reuse, R112 ;  /* 0x0000007003087220 */ /* 0x040fe40000410000 */
[----:B------:R-:W-:Y:S01]  /*d5e0*/  FMUL.FTZ R27, R0, R131 ;  /* 0x00000083001b7220 */ /* 0x000fe20000410000 */
[----:B------:R-:W-:Y:S01]  /*d5f0*/  F2FP.BF16.PACK_AB R111, R186, R187 ;  /* 0x000000bbba6f723e */ /* 0x000fe200000010ff */
[C---:B------:R-:W-:Y:S01]  /*d600*/  FMUL.FTZ R30, R0.reuse, R134 ;  /* 0x00000086001e7220 */ /* 0x040fe20000410000 */
[----:B------:R-:W1:Y:S01]  /*d610*/  MUFU.EX2 R33, R4 ;  /* 0x0000000400217308 */ /* 0x000e620000000800 */
[----:B------:R-:W-:Y:S01]  /*d620*/  MOV R131, R28 ;  /* 0x0000001c00837202 */ /* 0x000fe20000000f00 */
[C---:B------:R-:W-:Y:S01]  /*d630*/  FMUL.FTZ R31, R0.reuse, R135 ;  /* 0x00000087001f7220 */ /* 0x040fe20000410000 */
[----:B------:R-:W-:Y:S01]  /*d640*/  MOV R134, R40 ;  /* 0x0000002800867202 */ /* 0x000fe20000000f00 */
[C---:B------:R-:W-:Y:S01]  /*d650*/  FMUL.FTZ R62, R0.reuse, R166 ;  /* 0x000000a6003e7220 */ /* 0x040fe20000410000 */
[----:B------:R-:W2:Y:S01]  /*d660*/  LDSM.16.MT88.4 R112, [R202+0x1000] ;  /* 0x00100000ca70783b */ /* 0x000ea20000004200 */
[C---:B------:R-:W-:Y:S02]  /*d670*/  FMUL.FTZ R47, R0.reuse, R151 ;  /* 0x00000097002f7220 */ /* 0x040fe40000410000 */
[----:B------:R-:W-:Y:S02]  /*d680*/  FMUL.FTZ R40, R3, R144 ;  /* 0x0000009003287220 */ /* 0x000fe40000410000 */
[----:B------:R-:W5:Y:S01]  /*d690*/  MUFU.EX2 R151, R48 ;  /* 0x0000003000977308 */ /* 0x000f620000000800 */
[C---:B------:R-:W-:Y:S02]  /*d6a0*/  FMUL.FTZ R42, R0.reuse, R146 ;  /* 0x00000092002a7220 */ /* 0x040fe40000410000 */
[C---:B------:R-:W-:Y:S02]  /*d6b0*/  FMUL.FTZ R43, R0.reuse, R147 ;  /* 0x00000093002b7220 */ /* 0x040fe40000410000 */
[----:B--2---:R-:W-:Y:S02]  /*d6c0*/  FFMA.FTZ R105, R199, c[0x0][0x2d0], -R179 ;  /* 0x0000b400c7697a23 */ /* 0x004fe400000108b3 */
[C---:B------:R-:W-:Y:S02]  /*d6d0*/  FMUL.FTZ R46, R0.reuse, R150 ;  /* 0x00000096002e7220 */ /* 0x040fe40000410000 */
[C---:B------:R-:W-:Y:S01]  /*d6e0*/  FMUL.FTZ R59, R0.reuse, R163 ;  /* 0x000000a3003b7220 */ /* 0x040fe20000410000 */
[----:B------:R2:W-:Y:S01]  /*d6f0*/  MUFU.EX2 R166, R105 ;  /* 0x0000006900a67308 */ /* 0x0005e20000000800 */
[C---:B------:R-:W-:Y:S02]  /*d700*/  FMUL.FTZ R63, R0.reuse, R167 ;  /* 0x000000a7003f7220 */ /* 0x040fe40000410000 */
[----:B------:R-:W-:Y:S01]  /*d710*/  FMUL.FTZ R74, R0, R74 ;  /* 0x0000004a004a7220 */ /* 0x000fe20000410000 */
[----:B-1----:R-:W-:Y:S01]  /*d720*/  F2FP.BF16.PACK_AB R175, R33, R35 ;  /* 0x0000002321af723e */ /* 0x002fe200000010ff */
[----:B------:R-:W-:Y:S01]  /*d730*/  FMUL.FTZ R4, R101, R108 ;  /* 0x0000006c65047220 */ /* 0x000fe20000410000 */
[----:B------:R-:W-:Y:S01]  /*d740*/  F2FP.BF16.PACK_AB R108, R28, R25 ;  /* 0x000000191c6c723e */ /* 0x000fe200000010ff */
[C---:B------:R-:W-:Y:S02]  /*d750*/  FMUL.FTZ R25, R3.reuse, R129 ;  /* 0x0000008103197220 */ /* 0x040fe40000410000 */
[----:B------:R-:W3:Y:S01]  /*d760*/  LDL.LU R129, [R1+0x10] ;  /* 0x0000100001817983 */ /* 0x000ee20000300800 */
[----:B------:R-:W-:Y:S01]  /*d770*/  FMUL.FTZ R28, R3, R132 ;  /* 0x00000084031c7220 */ /* 0x000fe20000410000 */
[----:B------:R-:W-:Y:S01]  /*d780*/  MOV R132, R34 ;  /* 0x0000002200847202 */ /* 0x000fe20000000f00 */
[C---:B------:R-:W-:Y:S01]  /*d790*/  FMUL.FTZ R34, R100.reuse, R138 ;  /* 0x0000008a64227220 */ /* 0x040fe20000410000 */
[-C--:B------:R-:W-:Y:S01]  /*d7a0*/  HMMA.16816.F32.BF16 R4, R108, R20.reuse, R4 ;  /* 0x000000146c04723c */ /* 0x080fe20000041804 */
[----:B------:R-:W3:Y:S01]  /*d7b0*/  LDL.LU R130, [R1+0xc] ;  /* 0x00000c0001827983 */ /* 0x000ee20000300800 */
[----:B------:R1:W1:Y:S03]  /*d7c0*/  MUFU.EX2 R150, R56 ;  /* 0x0000003800967308 */ /* 0x0002660000000800 */
[----:B------:R-:W-:Y:S02]  /*d7d0*/  FMUL.FTZ R35, R100, R139 ;  /* 0x0000008b64237220 */ /* 0x000fe40000410000 */
[--C-:B------:R-:W-:Y:S01]  /*d7e0*/  FFMA.FTZ R139, R245, c[0x0][0x2d0], -R178.reuse ;  /* 0x0000b400f58b7a23 */ /* 0x100fe200000108b2 */
[C---:B------:R-:W-:Y:S04]  /*d7f0*/  HMMA.16816.F32.BF16 R8, R172.reuse, R20, R8 ;  /* 0x00000014ac08723c */ /* 0x040fe80000041808 */
[----:B------:R-:W-:Y:S01]  /*d800*/  MUFU.EX2 R188, R139 ;  /* 0x0000008b00bc7308 */ /* 0x000fe20000000800 */
[----:B--2---:R-:W-:Y:S02]  /*d810*/  FFMA.FTZ R105, R226, c[0x0][0x2d0], -R178 ;  /* 0x0000b400e2697a23 */ /* 0x004fe400000108b2 */
[C---:B------:R-:W-:Y:S01]  /*d820*/  FMUL.FTZ R20, R101.reuse, R124 ;  /* 0x0000007c65147220 */ /* 0x040fe20000410000 */
[-C--:B------:R-:W-:Y:S04]  /*d830*/  HMMA.16816.F32.BF16 R12, R172, R22.reuse, R12 ;  /* 0x00000016ac0c723c */ /* 0x080fe8000004180c */
[--C-:B------:R-:W-:Y:S02]  /*d840*/  FFMA.FTZ R124, R222, c[0x0][0x2d0], -R176.reuse ;  /* 0x0000b400de7c7a23 */ /* 0x100fe400000108b0 */
[C---:B------:R-:W-:Y:S01]  /*d850*/  FMUL.FTZ R21, R101.reuse, R125 ;  /* 0x0000007d65157220 */ /* 0x040fe20000410000 */
[----:B------:R2:W-:Y:S01]  /*d860*/  MUFU.EX2 R149, R105 ;  /* 0x0000006900957308 */ /* 0x0005e20000000800 */
[C---:B------:R-:W-:Y:S04]  /*d870*/  HMMA.16816.F32.BF16 R16, R108.reuse, R22, R16 ;  /* 0x000000166c10723c */ /* 0x040fe80000041810 */
[----:B------:R-:W-:Y:S02]  /*d880*/  FMUL.FTZ R48, R101, R152 ;  /* 0x0000009865307220 */ /* 0x000fe40000410000 */
[----:B-1----:R-:W-:Y:S02]  /*d890*/  FMUL.FTZ R56, R3, R160 ;  /* 0x000000a003387220 */ /* 0x002fe40000410000 */
[C---:B------:R-:W-:Y:S04]  /*d8a0*/  FMUL.FTZ R22, R100.reuse, R126 ;  /* 0x0000007e64167220 */ /* 0x040fe80000410000 */
[----:B------:R-:W-:Y:S01]  /*d8b0*/  FMUL.FTZ R23, R100, R127 ;  /* 0x0000007f64177220 */ /* 0x000fe20000410000 */
[----:B------:R-:W-:Y:S01]  /*d8c0*/  MOV R127, R33 ;  /* 0x00000021007f7202 */ /* 0x000fe20000000f00 */
[----:B------:R-:W-:Y:S02]  /*d8d0*/  FMUL.FTZ R33, R101, R137 ;  /* 0x0000008965217220 */ /* 0x000fe40000410000 */
[----:B------:R-:W3:Y:S01]  /*d8e0*/  LDL.LU R137, [R1+0x4] ;  /* 0x0000040001897983 */ /* 0x000ee20000300800 */
[--C-:B------:R-:W-:Y:S01]  /*d8f0*/  FFMA.FTZ R125, R221, c[0x0][0x2d0], -R176.reuse ;  /* 0x0000b400dd7d7a23 */ /* 0x100fe200000108b0 */
[----:B------:R-:W-:Y:S01]  /*d900*/  MOV R193, R127 ;  /* 0x0000007f00c17202 */ /* 0x000fe20000000f00 */
[-C--:B------:R-:W-:Y:S01]  /*d910*/  HMMA.16816.F32.BF16 R20, R108, R36.reuse, R20 ;  /* 0x000000246c14723c */ /* 0x080fe20000041814 */
[----:B------:R-:W3:Y:S01]  /*d920*/  LDL.LU R138, [R1] ;  /* 0x00000000018a7983 */ /* 0x000ee20000300800 */
[----:B------:R-:W-:Y:S01]  /*d930*/  MUFU.EX2 R226, R125 ;  /* 0x0000007d00e27308 */ /* 0x000fe20000000800 */
[----:B------:R-:W-:Y:S02]  /*d940*/  FFMA.FTZ R126, R220, c[0x0][0x2d0], -R176 ;  /* 0x0000b400dc7e7a23 */ /* 0x000fe400000108b0 */
[C---:B------:R-:W-:Y:S02]  /*d950*/  FMUL.FTZ R75, R0.reuse, R75 ;  /* 0x0000004b004b7220 */ /* 0x040fe40000410000 */
[C---:B------:R-:W-:Y:S01]  /*d960*/  FMUL.FTZ R78, R0.reuse, R78 ;  /* 0x0000004e004e7220 */ /* 0x040fe20000410000 */
[C---:B------:R-:W-:Y:S04]  /*d970*/  HMMA.16816.F32.BF16 R24, R172.reuse, R36, R24 ;  /* 0x00000024ac18723c */ /* 0x040fe80000041818 */
[C---:B------:R-:W-:Y:S02]  /*d980*/  FMUL.FTZ R79, R0.reuse, R79 ;  /* 0x0000004f004f7220 */ /* 0x040fe40000410000 */
[C---:B------:R-:W-:Y:S02]  /*d990*/  FMUL.FTZ R90, R0.reuse, R90 ;  /* 0x0000005a005a7220 */ /* 0x040fe40000410000 */
[-C--:B------:R-:W-:Y:S04]  /*d9a0*/  HMMA.16816.F32.BF16 R28, R172, R38.reuse, R28 ;  /* 0x00000026ac1c723c */ /* 0x080fe8000004181c */
[C---:B------:R-:W-:Y:S02]  /*d9b0*/  FMUL.FTZ R36, R101.reuse, R140 ;  /* 0x0000008c65247220 */ /* 0x040fe40000410000 */
[----:B------:R-:W-:Y:S02]  /*d9c0*/  FMUL.FTZ R37, R101, R141 ;  /* 0x0000008d65257220 */ /* 0x000fe40000410000 */
[C---:B------:R-:W-:Y:S04]  /*d9d0*/  HMMA.16816.F32.BF16 R32, R108.reuse, R38, R32 ;  /* 0x000000266c20723c */ /* 0x040fe80000041820 */
[--C-:B--2---:R-:W-:Y:S02]  /*d9e0*/  FFMA.FTZ R105, R229, c[0x0][0x2d0], -R178.reuse ;  /* 0x0000b400e5697a23 */ /* 0x104fe400000108b2 */
[----:B------:R-:W-:Y:S02]  /*d9f0*/  FMUL.FTZ R91, R0, R91 ;  /* 0x0000005b005b7220 */ /* 0x000fe40000410000 */
[C---:B------:R-:W-:Y:S04]  /*da00*/  FMUL.FTZ R38, R100.reuse, R142 ;  /* 0x0000008e64267220 */ /* 0x040fe80000410000 */
[----:B------:R-:W-:Y:S01]  /*da10*/  FMUL.FTZ R39, R100, R143 ;  /* 0x0000008f64277220 */ /* 0x000fe20000410000 */
[----:B------:R-:W-:Y:S01]  /*da20*/  MOV R143, R128 ;  /* 0x00000080008f7202 */ /* 0x000fe20000000f00 */
[C---:B------:R-:W-:Y:S02]  /*da30*/  FMUL.FTZ R94, R0.reuse, R94 ;  /* 0x0000005e005e7220 */ /* 0x040fe40000410000 */
[----:B------:R-:W-:Y:S02]  /*da40*/  FMUL.FTZ R95, R0, R95 ;  /* 0x0000005f005f7220 */ /* 0x000fe40000410000 */
[----:B------:R-:W-:Y:S01]  /*da50*/  FFMA.FTZ R140, R242, c[0x0][0x2d0], -R178 ;  /* 0x0000b400f28c7a23 */ /* 0x000fe200000108b2 */
[-C--:B----4-:R-:W-:Y:S03]  /*da60*/  HMMA.16816.F32.BF16 R36, R108, R52.reuse, R36 ;  /* 0x000000346c24723c */ /* 0x090fe60000041824 */
[--C-:B------:R-:W-:Y:S01]  /*da70*/  FFMA.FTZ R144, R241, c[0x0][0x2d0], -R177.reuse ;  /* 0x0000b400f1907a23 */ /* 0x100fe200000108b1 */
[----:B-----5:R-:W-:Y:S01]  /*da80*/  MOV R241, R151 ;  /* 0x0000009700f17202 */ /* 0x020fe20000000f00 */
[--C-:B------:R-:W-:Y:S01]  /*da90*/  FFMA.FTZ R142, R243, c[0x0][0x2d0], -R177.reuse ;  /* 0x0000b400f38e7a23 */ /* 0x100fe200000108b1 */
[----:B------:R-:W-:Y:S01]  /*daa0*/  MOV R243, R150 ;  /* 0x0000009600f37202 */ /* 0x000fe20000000f00 */
[--C-:B------:R-:W-:Y:S01]  /*dab0*/  FFMA.FTZ R141, R249, c[0x0][0x2d0], -R177.reuse ;  /* 0x0000b400f98d7a23 */ /* 0x100fe200000108b1 */
[C---:B------:R-:W-:Y:S07]  /*dac0*/  HMMA.16816.F32.BF16 R40, R172.reuse, R52, R40 ;  /* 0x00000034ac28723c */ /* 0x040fee0000041828 */
[----:B------:R-:W-:Y:S01]  /*dad0*/  FFMA.FTZ R52, R196, c[0x0][0x2d0], -R176 ;  /* 0x0000b400c4347a23 */ /* 0x000fe200000108b0 */
[-C--:B------:R-:W-:Y:S03]  /*dae0*/  HMMA.16816.F32.BF16 R44, R172, R54.reuse, R44 ;  /* 0x00000036ac2c723c */ /* 0x080fe6000004182c */
[----:B------:R1:W2:Y:S01]  /*daf0*/  MUFU.EX2 R147, R52 ;  /* 0x0000003400937308 */ /* 0x0002a20000000800 */
[C---:B------:R-:W-:Y:S04]  /*db00*/  FMUL.FTZ R53, R101.reuse, R157 ;  /* 0x0000009d65357220 */ /* 0x040fe80000410000 */
[C---:B------:R-:W-:Y:S07]  /*db10*/  HMMA.16816.F32.BF16 R48, R108.reuse, R54, R48 ;  /* 0x000000366c30723c */ /* 0x040fee0000041830 */
[C---:B------:R-:W-:Y:S02]  /*db20*/  FMUL.FTZ R55, R100.reuse, R159 ;  /* 0x0000009f64377220 */ /* 0x040fe40000410000 */
[----:B------:R4:W-:Y:S03]  /*db30*/  MUFU.EX2 R159, R105 ;  /* 0x00000069009f7308 */ /* 0x0009e60000000800 */
[----:B------:R-:W-:Y:S07]  /*db40*/  FMUL.FTZ R54, R100, R158 ;  /* 0x0000009e64367220 */ /* 0x000fee0000410000 */
[----:B------:R5:W5:Y:S01]  /*db50*/  MUFU.EX2 R158, R60 ;  /* 0x0000003c009e7308 */ /* 0x000b620000000800 */
[----:B-1----:R-:W-:Y:S01]  /*db60*/  FMUL.FTZ R52, R101, R156 ;  /* 0x0000009c65347220 */ /* 0x002fe20000410000 */
[----:B------:R-:W-:Y:S02]  /*db70*/  MOV R156, R193 ;  /* 0x000000c1009c7202 */ /* 0x000fe40000000f00 */
[----:B--2---:R-:W-:Y:S04]  /*db80*/  MOV R242, R147 ;  /* 0x0000009300f27202 */ /* 0x004fe80000000f00 */
[-C--:B------:R-:W-:Y:S03]  /*db90*/  HMMA.16816.F32.BF16 R52, R108, R112.reuse, R52 ;  /* 0x000000706c34723c */ /* 0x080fe60000041834 */
[----:B----4-:R-:W-:Y:S05]  /*dba0*/  FFMA.FTZ R105, R224, c[0x0][0x2d0], -R178 ;  /* 0x0000b400e0697a23 */ /* 0x010fea00000108b2 */
[C---:B------:R-:W-:Y:S01]  /*dbb0*/  HMMA.16816.F32.BF16 R56, R172.reuse, R112, R56 ;  /* 0x00000070ac38723c */ /* 0x040fe20000041838 */
[----:B------:R-:W-:Y:S03]  /*dbc0*/  MUFU.EX2 R224, R126 ;  /* 0x0000007e00e07308 */ /* 0x000fe60000000800 */
[----:B-----5:R-:W-:Y:S01]  /*dbd0*/  FFMA.FTZ R60, R195, c[0x0][0x2d0], -R176 ;  /* 0x0000b400c33c7a23 */ /* 0x020fe200000108b0 */
[----:B------:R-:W-:Y:S06]  /*dbe0*/  MOV R245, R158 ;  /* 0x0000009e00f57202 */ /* 0x000fec0000000f00 */
[----:B------:R1:W-:Y:S10]  /*dbf0*/  MUFU.EX2 R163, R105 ;  /* 0x0000006900a37308 */ /* 0x0003f40000000800 */
[----:B------:R2:W-:Y:S01]  /*dc00*/  MUFU.EX2 R161, R60 ;  /* 0x0000003c00a17308 */ /* 0x0005e20000000800 */
[----:B-1----:R-:W-:Y:S09]  /*dc10*/  FFMA.FTZ R105, R227, c[0x0][0x2d0], -R178 ;  /* 0x0000b400e3697a23 */ /* 0x002ff200000108b2 */
[----:B------:R1:W-:Y:S01]  /*dc20*/  MUFU.EX2 R167, R105 ;  /* 0x0000006900a77308 */ /* 0x0003e20000000800 */
[----:B--2---:R-:W-:Y:S07]  /*dc30*/  FMUL.FTZ R60, R3, R164 ;  /* 0x000000a4033c7220 */ /* 0x004fee0000410000 */
[-C--:B------:R-:W-:Y:S08]  /*dc40*/  HMMA.16816.F32.BF16 R60, R172, R114.reuse, R60 ;  /* 0x00000072ac3c723c */ /* 0x080ff0000004183c */
[C---:B------:R-:W-:Y:S01]  /*dc50*/  HMMA.16816.F32.BF16 R64, R108.reuse, R114, R64 ;  /* 0x000000726c40723c */ /* 0x040fe20000041840 */
[----:B------:R-:W2:Y:S03]  /*dc60*/  LDSM.16.MT88.4 R112, [R202+0x2000] ;  /* 0x00200000ca70783b */ /* 0x000ea60000004200 */
[--C-:B-1----:R-:W-:Y:S02]  /*dc70*/  FFMA.FTZ R105, R231, c[0x0][0x2d0], -R177.reuse ;  /* 0x0000b400e7697a23 */ /* 0x102fe400000108b1 */
[----:B------:R-:W-:Y:S02]  /*dc80*/  MUFU.EX2 R231, R124 ;  /* 0x0000007c00e77308 */ /* 0x000fe40000000800 */
[-C--:B------:R-:W-:Y:S08]  /*dc90*/  HMMA.16816.F32.BF16 R68, R108, R116.reuse, R68 ;  /* 0x000000746c44723c */ /* 0x080ff00000041844 */
[C---:B------:R-:W-:Y:S01]  /*dca0*/  HMMA.16816.F32.BF16 R72, R172.reuse, R116, R72 ;  /* 0x00000074ac48723c */ /* 0x040fe20000041848 */
[----:B------:R1:W4:Y:S07]  /*dcb0*/  MUFU.EX2 R148, R105 ;  /* 0x0000006900947308 */ /* 0x00032e0000000800 */
[-C--:B------:R-:W-:Y:S08]  /*dcc0*/  HMMA.16816.F32.BF16 R76, R172, R118.reuse, R76 ;  /* 0x00000076ac4c723c */ /* 0x080ff0000004184c */
[C---:B------:R-:W-:Y:S01]  /*dcd0*/  HMMA.16816.F32.BF16 R80, R108.reuse, R118, R80 ;  /* 0x000000766c50723c */ /* 0x040fe20000041850 */
[----:B------:R-:W5:Y:S07]  /*dce0*/  LDSM.16.MT88.4 R116, [R201+0x400] ;  /* 0x00040000c974783b */ /* 0x000f6e0000004200 */
[-C--:B--2---:R-:W-:Y:S04]  /*dcf0*/  HMMA.16816.F32.BF16 R84, R108, R112.reuse, R84 ;  /* 0x000000706c54723c */ /* 0x084fe80000041854 */
[--C-:B-1----:R-:W-:Y:S01]  /*dd00*/  FFMA.FTZ R105, R234, c[0x0][0x2d0], -R177.reuse ;  /* 0x0000b400ea697a23 */ /* 0x102fe200000108b1 */
[----:B----4-:R-:W-:Y:S01]  /*dd10*/  MOV R249, R148 ;  /* 0x0000009400f97202 */ /* 0x010fe20000000f00 */
[----:B------:R1:W-:Y:S02]  /*dd20*/  MUFU.EX2 R234, R106 ;  /* 0x0000006a00ea7308 */ /* 0x0003e40000000800 */
[C---:B------:R-:W-:Y:S08]  /*dd30*/  HMMA.16816.F32.BF16 R88, R172.reuse, R112, R88 ;  /* 0x00000070ac58723c */ /* 0x040ff00000041858 */
[----:B------:R2:W4:Y:S01]  /*dd40*/  MUFU.EX2 R160, R105 ;  /* 0x0000006900a07308 */ /* 0x0005220000000800 */
[-C--:B------:R-:W-:Y:S03]  /*dd50*/  HMMA.16816.F32.BF16 R92, R172, R114.reuse, R92 ;  /* 0x00000072ac5c723c */ /* 0x080fe6000004185c */
[----:B------:R-:W-:Y:S04]  /*dd60*/  F2FP.BF16.PACK_AB R112, R159, R149 ;  /* 0x000000959f70723e */ /* 0x000fe800000010ff */
[----:B------:R-:W-:Y:S01]  /*dd70*/  F2FP.BF16.PACK_AB R172, R224, R226 ;  /* 0x000000e2e0ac723e */ /* 0x000fe200000010ff */
[----:B------:R-:W-:Y:S04]  /*dd80*/  HMMA.16816.F32.BF16 R96, R108, R114, R96 ;  /* 0x000000726c60723c */ /* 0x000fe80000041860 */
[----:B------:R-:W-:Y:S01]  /*dd90*/  MOV R175, R187 ;  /* 0x000000bb00af7202 */ /* 0x000fe20000000f00 */
[----:B-1----:R-:W3:Y:S01]  /*dda0*/  LDL.LU R106, [R1+0x8] ;  /* 0x00000800016a7983 */ /* 0x002ee20000300800 */
[----:B------:R-:W-:Y:S01]  /*ddb0*/  MUFU.EX2 R187, R140 ;  /* 0x0000008c00bb7308 */ /* 0x000fe20000000800 */
[----:B------:R-:W-:Y:S02]  /*ddc0*/  F2FP.BF16.PACK_AB R108, R147, R151 ;  /* 0x00000097936c723e */ /* 0x000fe400000010ff */
[----:B------:R-:W3:Y:S03]  /*ddd0*/  LDL.LU R124, [R1+0x14] ;  /* 0x00001400017c7983 */ /* 0x000ee60000300800 */
[----:B------:R-:W-:Y:S02]  /*dde0*/  F2FP.BF16.PACK_AB R109, R158, R150 ;  /* 0x000000969e6d723e */ /* 0x000fe400000010ff */
[----:B------:R-:W-:Y:S01]  /*ddf0*/  F2FP.BF16.PACK_AB R110, R165, R161 ;  /* 0x000000a1a56e723e */ /* 0x000fe200000010ff */
[--C-:B--2---:R-:W-:Y:S01]  /*de00*/  FFMA.FTZ R105, R235, c[0x0][0x2d0], -R177.reuse ;  /* 0x0000b400eb697a23 */ /* 0x104fe200000108b1 */
[----:B------:R-:W-:Y:S02]  /*de10*/  F2FP.BF16.PACK_AB R111, R166, R162 ;  /* 0x000000a2a66f723e */ /* 0x000fe400000010ff */
[----:B------:R-:W-:Y:S01]  /*de20*/  F2FP.BF16.PACK_AB R114, R167, R163 ;  /* 0x000000a3a772723e */ /* 0x000fe200000010ff */
[----:B------:R1:W-:Y:S01]  /*de30*/  MUFU.EX2 R164, R105 ;  /* 0x0000006900a47308 */ /* 0x0003e20000000800 */
[----:B----4-:R-:W-:Y:S03]  /*de40*/  F2FP.BF16.PACK_AB R113, R160, R148 ;  /* 0x00000094a071723e */ /* 0x010fe600000010ff */
[-C--:B-----5:R-:W-:Y:S03]  /*de50*/  HMMA.16816.F32.BF16 R4, R108, R116.reuse, R4 ;  /* 0x000000746c04723c */ /* 0x0a0fe60000041804 */
[----:B-1----:R-:W-:Y:S04]  /*de60*/  FFMA.FTZ R105, R236, c[0x0][0x2d0], -R177 ;  /* 0x0000b400ec697a23 */ /* 0x002fe800000108b1 */
[----:B------:R1:W2:Y:S02]  /*de70*/  MUFU.EX2 R135, R105 ;  /* 0x0000006900877308 */ /* 0x0002a40000000800 */
[--C-:B-1----:R-:W-:Y:S03]  /*de80*/  FFMA.FTZ R105, R232, c[0x0][0x2d0], -R176.reuse ;  /* 0x0000b400e8697a23 */ /* 0x102fe600000108b0 */
[----:B--2---:R-:W-:Y:S01]  /*de90*/  F2FP.BF16.PACK_AB R115, R135, R164 ;  /* 0x000000a48773723e */ /* 0x004fe200000010ff */
[----:B------:R-:W-:Y:S04]  /*dea0*/  FFMA.FTZ R176, R180, c[0x0][0x2d0], -R176 ;  /* 0x0000b400b4b07a23 */ /* 0x000fe800000108b0 */
[----:B------:R1:W-:Y:S02]  /*deb0*/  MUFU.EX2 R232, R107 ;  /* 0x0000006b00e87308 */ /* 0x0003e40000000800 */
[C---:B------:R-:W-:Y:S08]  /*dec0*/  HMMA.16816.F32.BF16 R8, R112.reuse, R116, R8 ;  /* 0x000000747008723c */ /* 0x040ff00000041808 */
[----:B------:R2:W-:Y:S01]  /*ded0*/  MUFU.EX2 R236, R105 ;  /* 0x0000006900ec7308 */ /* 0x0005e20000000800 */
[-C--:B------:R-:W-:Y:S09]  /*dee0*/  HMMA.16816.F32.BF16 R12, R112, R118.reuse, R12 ;  /* 0x00000076700c723c */ /* 0x080ff2000004180c */
[----:B------:R-:W4:Y:S01]  /*def0*/  MUFU.EX2 R193, R176 ;  /* 0x000000b000c17308 */ /* 0x000f220000000800 */
[C---:B------:R-:W-:Y:S01]  /*df00*/  HMMA.16816.F32.BF16 R16, R108.reuse, R118, R16 ;  /* 0x000000766c10723c */ /* 0x040fe20000041810 */
[----:B------:R-:W5:Y:S03]  /*df10*/  LDSM.16.MT88.4 R116, [R201+0x1400] ;  /* 0x00140000c974783b */ /* 0x000f660000004200 */
[--C-:B-1----:R-:W-:Y:S04]  /*df20*/  FFMA.FTZ R107, R183, c[0x0][0x2d0], -R179.reuse ;  /* 0x0000b400b76b7a23 */ /* 0x102fe800000108b3 */
[-C--:B------:R-:W-:Y:S01]  /*df30*/  HMMA.16816.F32.BF16 R20, R108, R120.reuse, R20 ;  /* 0x000000786c14723c */ /* 0x080fe20000041814 */
[----:B------:R-:W-:Y:S03]  /*df40*/  MUFU.EX2 R192, R107 ;  /* 0x0000006b00c07308 */ /* 0x000fe60000000800 */
[--C-:B--2---:R-:W-:Y:S01]  /*df50*/  FFMA.FTZ R105, R240, c[0x0][0x2d0], -R179.reuse ;  /* 0x0000b400f0697a23 */ /* 0x104fe200000108b3 */
[----:B------:R-:W-:Y:S03]  /*df60*/  MOV R240, R135 ;  /* 0x0000008700f07202 */ /* 0x000fe60000000f00 */
[C---:B------:R-:W-:Y:S03]  /*df70*/  HMMA.16816.F32.BF16 R24, R112.reuse, R120, R24 ;  /* 0x000000787018723c */ /* 0x040fe60000041818 */
[----:B------:R1:W-:Y:S01]  /*df80*/  MUFU.EX2 R233, R105 ;  /* 0x0000006900e97308 */ /* 0x0003e20000000800 */
[----:B----4-:R-:W-:Y:S04]  /*df90*/  F2FP.BF16.PACK_AB R174, R193, R194 ;  /* 0x000000c2c1ae723e */ /* 0x010fe800000010ff */
[-C--:B------:R-:W-:Y:S05]  /*dfa0*/  HMMA.16816.F32.BF16 R28, R112, R122.reuse, R28 ;  /* 0x0000007a701c723c */ /* 0x080fea000004181c */
[----:B------:R-:W-:Y:S03]  /*dfb0*/  MUFU.EX2 R107, R144 ;  /* 0x00000090006b7308 */ /* 0x000fe60000000800 */
[C---:B------:R-:W-:Y:S01]  /*dfc0*/  HMMA.16816.F32.BF16 R32, R108.reuse, R122, R32 ;  /* 0x0000007a6c20723c */ /* 0x040fe20000041820 */
[----:B------:R-:W2:Y:S07]  /*dfd0*/  LDSM.16.MT88.4 R120, [R202+0x1400] ;  /* 0x00140000ca78783b */ /* 0x000eae0000004200 */
[-C--:B-----5:R-:W-:Y:S04]  /*dfe0*/  HMMA.16816.F32.BF16 R36, R108, R116.reuse, R36 ;  /* 0x000000746c24723c */ /* 0x0a0fe80000041824 */
[--C-:B-1----:R-:W-:Y:S01]  /*dff0*/  FFMA.FTZ R105, R239, c[0x0][0x2d0], -R179.reuse ;  /* 0x0000b400ef697a23 */ /* 0x102fe200000108b3 */
[----:B------:R-:W-:Y:S03]  /*e000*/  MOV R239, R134 ;  /* 0x0000008600ef7202 */ /* 0x000fe60000000f00 */
[----:B------:R1:W4:Y:S01]  /*e010*/  MUFU.EX2 R235, R105 ;  /* 0x0000006900eb7308 */ /* 0x0003220000000800 */
[C---:B------:R-:W-:Y:S08]  /*e020*/  HMMA.16816.F32.BF16 R40, R112.reuse, R116, R40 ;  /* 0x000000747028723c */ /* 0x040ff00000041828 */
[-C--:B------:R-:W-:Y:S08]  /*e030*/  HMMA.16816.F32.BF16 R44, R112, R118.reuse, R44 ;  /* 0x00000076702c723c */ /* 0x080ff0000004182c */
[C---:B------:R-:W-:Y:S01]  /*e040*/  HMMA.16816.F32.BF16 R48, R108.reuse, R118, R48 ;  /* 0x000000766c30723c */ /* 0x040fe20000041830 */
[----:B------:R-:W5:Y:S03]  /*e050*/  LDSM.16.MT88.4 R116, [R201+0x2400] ;  /* 0x00240000c974783b */ /* 0x000f660000004200 */
[--C-:B-1----:R-:W-:Y:S04]  /*e060*/  FFMA.FTZ R105, R237, c[0x0][0x2d0], -R179.reuse ;  /* 0x0000b400ed697a23 */ /* 0x102fe800000108b3 */
[-C--:B--2---:R-:W-:Y:S01]  /*e070*/  HMMA.16816.F32.BF16 R52, R108, R120.reuse, R52 ;  /* 0x000000786c34723c */ /* 0x084fe20000041834 */
[----:B------:R1:W-:Y:S03]  /*e080*/  MUFU.EX2 R229, R105 ;  /* 0x0000006900e57308 */ /* 0x0003e60000000800 */
[----:B------:R-:W-:Y:S04]  /*e090*/  MOV R237, R133 ;  /* 0x0000008500ed7202 */ /* 0x000fe80000000f00 */
[C---:B------:R-:W-:Y:S08]  /*e0a0*/  HMMA.16816.F32.BF16 R56, R112.reuse, R120, R56 ;  /* 0x000000787038723c */ /* 0x040ff00000041838 */
[-C--:B------:R-:W-:Y:S08]  /*e0b0*/  HMMA.16816.F32.BF16 R60, R112, R122.reuse, R60 ;  /* 0x0000007a703c723c */ /* 0x080ff0000004183c */
[C---:B------:R-:W-:Y:S01]  /*e0c0*/  HMMA.16816.F32.BF16 R64, R108.reuse, R122, R64 ;  /* 0x0000007a6c40723c */ /* 0x040fe20000041840 */
[----:B------:R-:W2:Y:S03]  /*e0d0*/  LDSM.16.MT88.4 R120, [R202+0x2400] ;  /* 0x00240000ca78783b */ /* 0x000ea60000004200 */
[--C-:B-1----:R-:W-:Y:S01]  /*e0e0*/  FFMA.FTZ R105, R238, c[0x0][0x2d0], -R179.reuse ;  /* 0x0000b400ee697a23 */ /* 0x102fe200000108b3 */
[----:B------:R-:W-:Y:S03]  /*e0f0*/  MOV R238, R132 ;  /* 0x0000008400ee7202 */ /* 0x000fe60000000f00 */
[----:B------:R3:W1:Y:S01]  /*e100*/  MUFU.EX2 R227, R105 ;  /* 0x0000006900e37308 */ /* 0x0006620000000800 */
[-C--:B-----5:R-:W-:Y:S01]  /*e110*/  HMMA.16816.F32.BF16 R68, R108, R116.reuse, R68 ;  /* 0x000000746c44723c */ /* 0x0a0fe20000041844 */
[----:B------:R-:W-:Y:S07]  /*e120*/  LDSM.16.MT88.4 R132, [R201+0x2800] ;  /* 0x00280000c984783b */ /* 0x000fee0000004200 */
[C---:B------:R-:W-:Y:S08]  /*e130*/  HMMA.16816.F32.BF16 R72, R112.reuse, R116, R72 ;  /* 0x000000747048723c */ /* 0x040ff00000041848 */
[-C--:B------:R-:W-:Y:S04]  /*e140*/  HMMA.16816.F32.BF16 R76, R112, R118.reuse, R76 ;  /* 0x00000076704c723c */ /* 0x080fe8000004184c */
[--C-:B---3--:R-:W-:Y:S04]  /*e150*/  FFMA.FTZ R105, R138, c[0x0][0x2d0], -R178.reuse ;  /* 0x0000b4008a697a23 */ /* 0x108fe800000108b2 */
[C---:B------:R-:W-:Y:S01]  /*e160*/  HMMA.16816.F32.BF16 R80, R108.reuse, R118, R80 ;  /* 0x000000766c50723c */ /* 0x040fe20000041850 */
[----:B------:R-:W4:Y:S01]  /*e170*/  LDSM.16.MT88.4 R116, [R201+0x800] ;  /* 0x00080000c974783b */ /* 0x000f220000004200 */
[----:B------:R5:W-:Y:S02]  /*e180*/  MUFU.EX2 R221, R105 ;  /* 0x0000006900dd7308 */ /* 0x000be40000000800 */
[--C-:B------:R-:W-:Y:S01]  /*e190*/  FFMA.FTZ R138, R246, c[0x0][0x2d0], -R178.reuse ;  /* 0x0000b400f68a7a23 */ /* 0x100fe200000108b2 */
[----:B------:R-:W-:Y:S03]  /*e1a0*/  MOV R246, R159 ;  /* 0x0000009f00f67202 */ /* 0x000fe60000000f00 */
[-C--:B--2---:R-:W-:Y:S08]  /*e1b0*/  HMMA.16816.F32.BF16 R84, R108, R120.reuse, R84 ;  /* 0x000000786c54723c */ /* 0x084ff00000041854 */
[C---:B------:R-:W-:Y:S08]  /*e1c0*/  HMMA.16816.F32.BF16 R88, R112.reuse, R120, R88 ;  /* 0x000000787058723c */ /* 0x040ff00000041858 */
[-C--:B------:R-:W-:Y:S04]  /*e1d0*/  HMMA.16816.F32.BF16 R92, R112, R122.reuse, R92 ;  /* 0x0000007a705c723c */ /* 0x080fe8000004185c */
[--C-:B-----5:R-:W-:Y:S01]  /*e1e0*/  FFMA.FTZ R105, R137, c[0x0][0x2d0], -R178.reuse ;  /* 0x0000b40089697a23 */ /* 0x120fe200000108b2 */
[----:B------:R-:W-:Y:S02]  /*e1f0*/  MOV R137, R136 ;  /* 0x0000008800897202 */ /* 0x000fe40000000f00 */
[----:B------:R-:W-:Y:S01]  /*e200*/  MOV R136, R131 ;  /* 0x0000008300887202 */ /* 0x000fe20000000f00 */
[----:B------:R-:W-:Y:S01]  /*e210*/  HMMA.16816.F32.BF16 R96, R108, R122, R96 ;  /* 0x0000007a6c60723c */ /* 0x000fe20000041860 */
[----:B------:R2:W5:Y:S01]  /*e220*/  MUFU.EX2 R219, R105 ;  /* 0x0000006900db7308 */ /* 0x0005620000000800 */
[----:B------:R-:W3:Y:S02]  /*e230*/  LDL.LU R131, [R1+0x20] ;  /* 0x0000200001837983 */ /* 0x000ee40000300800 */
[----:B------:R-:W-:Y:S01]  /*e240*/  MOV R152, R136 ;  /* 0x0000008800987202 */ /* 0x000fe20000000f00 */
[--C-:B------:R-:W-:Y:S01]  /*e250*/  FFMA.FTZ R136, R182, c[0x0][0x2d0], -R179.reuse ;  /* 0x0000b400b6887a23 */ /* 0x100fe200000108b3 */
[----:B------:R-:W-:Y:S01]  /*e260*/  LDSM.16.MT88.4 R120, [R202+0x1800] ;  /* 0x00180000ca78783b */ /* 0x000fe20000004200 */
[----:B------:R-:W-:Y:S02]  /*e270*/  F2FP.BF16.PACK_AB R108, R236, R234 ;  /* 0x000000eaec6c723e */ /* 0x000fe400000010ff */
[----:B----4-:R-:W-:Y:S02]  /*e280*/  F2FP.BF16.PACK_AB R109, R235, R233 ;  /* 0x000000e9eb6d723e */ /* 0x010fe400000010ff */
[----:B------:R-:W-:Y:S01]  /*e290*/  MUFU.EX2 R191, R136 ;  /* 0x0000008800bf7308 */ /* 0x000fe20000000800 */
[----:B------:R-:W-:Y:S02]  /*e2a0*/  F2FP.BF16.PACK_AB R110, R231, R232 ;  /* 0x000000e8e76e723e */ /* 0x000fe400000010ff */
[----:B-1----:R-:W-:Y:S01]  /*e2b0*/  F2FP.BF16.PACK_AB R111, R227, R229 ;  /* 0x000000e5e36f723e */ /* 0x002fe200000010ff */
[----:B------:R-:W-:Y:S01]  /*e2c0*/  LDSM.16.MT88.4 R180, [R201+0x2c00] ;  /* 0x002c0000c9b4783b */ /* 0x000fe20000004200 */
[----:B------:R-:W-:Y:S01]  /*e2d0*/  MOV R146, R137 ;  /* 0x0000008900927202 */ /* 0x000fe20000000f00 */
[--C-:B------:R-:W-:Y:S01]  /*e2e0*/  FFMA.FTZ R137, R248, c[0x0][0x2d0], -R178.reuse ;  /* 0x0000b400f8897a23 */ /* 0x100fe200000108b2 */
[----:B------:R-:W-:Y:S02]  /*e2f0*/  MOV R248, R160 ;  /* 0x000000a000f87202 */ /* 0x000fe40000000f00 */
[----:B------:R-:W-:Y:S01]  /*e300*/  MOV R157, R146 ;  /* 0x00000092009d7202 */ /* 0x000fe20000000f00 */
[-C--:B------:R-:W-:Y:S03]  /*e310*/  HMMA.16816.F32.BF16 R4, R108, R116.reuse, R4 ;  /* 0x000000746c04723c */ /* 0x080fe60000041804 */
[----:B------:R-:W-:Y:S01]  /*e320*/  MOV R146, R186 ;  /* 0x000000ba00927202 */ /* 0x000fe20000000f00 */
[--C-:B--2---:R-:W-:Y:S01]  /*e330*/  FFMA.FTZ R105, R252, c[0x0][0x2d0], -R178.reuse ;  /* 0x0000b400fc697a23 */ /* 0x104fe200000108b2 */
[----:B-----5:R-:W-:Y:S01]  /*e340*/  F2FP.BF16.PACK_AB R112, R219, R221 ;  /* 0x000000dddb70723e */ /* 0x020fe200000010ff */
[----:B------:R-:W-:Y:S01]  /*e350*/  MUFU.EX2 R186, R141 ;  /* 0x0000008d00ba7308 */ /* 0x000fe20000000800 */
[----:B------:R-:W-:Y:S09]  /*e360*/  MOV R252, R164 ;  /* 0x000000a400fc7202 */ /* 0x000ff20000000f00 */
[----:B------:R1:W-:Y:S02]  /*e370*/  MUFU.EX2 R222, R105 ;  /* 0x0000006900de7308 */ /* 0x0003e40000000800 */
[----:B-1----:R-:W-:Y:S01]  /*e380*/  FFMA.FTZ R105, R251, c[0x0][0x2d0], -R178 ;  /* 0x0000b400fb697a23 */ /* 0x002fe200000108b2 */
[----:B------:R-:W-:Y:S02]  /*e390*/  F2FP.BF16.PACK_AB R178, R187, R188 ;  /* 0x000000bcbbb2723e */ /* 0x000fe400000010ff */
[----:B------:R-:W-:Y:S05]  /*e3a0*/  MOV R251, R163 ;  /* 0x000000a300fb7202 */ /* 0x000fea0000000f00 */
[----:B------:R1:W2:Y:S02]  /*e3b0*/  MUFU.EX2 R223, R105 ;  /* 0x0000006900df7308 */ /* 0x0002a40000000800 */
[----:B-1----:R-:W-:Y:S01]  /*e3c0*/  FFMA.FTZ R105, R244, c[0x0][0x2d0], -R179 ;  /* 0x0000b400f4697a23 */ /* 0x002fe200000108b3 */
[----:B--2---:R-:W-:Y:S02]  /*e3d0*/  F2FP.BF16.PACK_AB R114, R223, R222 ;  /* 0x000000dedf72723e */ /* 0x004fe400000010ff */
[----:B------:R-:W-:Y:S05]  /*e3e0*/  MOV R244, R162 ;  /* 0x000000a200f47202 */ /* 0x000fea0000000f00 */
[----:B------:R1:W-:Y:S02]  /*e3f0*/  MUFU.EX2 R220, R105 ;  /* 0x0000006900dc7308 */ /* 0x0003e40000000800 */
[--C-:B-1----:R-:W-:Y:S02]  /*e400*/  FFMA.FTZ R105, R130, c[0x0][0x2d0], -R177.reuse ;  /* 0x0000b40082697a23 */ /* 0x102fe400000108b1 */
[----:B------:R-:W2:Y:S06]  /*e410*/  LDL.LU R130, [R1+0x2c] ;  /* 0x00002c0001827983 */ /* 0x000eac0000300800 */
[----:B------:R1:W-:Y:S02]  /*e420*/  MUFU.EX2 R199, R105 ;  /* 0x0000006900c77308 */ /* 0x0003e40000000800 */
[--C-:B-1----:R-:W-:Y:S02]  /*e430*/  FFMA.FTZ R105, R129, c[0x0][0x2d0], -R177.reuse ;  /* 0x0000b40081697a23 */ /* 0x102fe400000108b1 */
[----:B------:R-:W4:Y:S06]  /*e440*/  LDL.LU R129, [R1+0x28] ;  /* 0x0000280001817983 */ /* 0x000f2c0000300800 */
[----:B------:R1:W5:Y:S01]  /*e450*/  MUFU.EX2 R197, R105 ;  /* 0x0000006900c57308 */ /* 0x0003620000000800 */
[----:B------:R-:W4:Y:S01]  /*e460*/  LDL.LU R128, [R1+0x24] ;  /* 0x0000240001807983 */ /* 0x000f220000300800 */
[----:B-1----:R-:W-:Y:S01]  /*e470*/  FFMA.FTZ R105, R106, c[0x0][0x2d0], -R177 ;  /* 0x0000b4006a697a23 */ /* 0x002fe200000108b1 */
[----:B-----5:R-:W-:Y:S01]  /*e480*/  F2FP.BF16.PACK_AB R113, R197, R199 ;  /* 0x000000c7c571723e */ /* 0x020fe200000010ff */
[----:B------:R-:W-:Y:S01]  /*e490*/  FFMA.FTZ R106, R250, c[0x0][0x2d0], -R179 ;  /* 0x0000b400fa6a7a23 */ /* 0x000fe200000108b3 */
[----:B------:R-:W-:Y:S05]  /*e4a0*/  MOV R250, R161 ;  /* 0x000000a100fa7202 */ /* 0x000fea0000000f00 */
[----:B------:R1:W-:Y:S10]  /*e4b0*/  MUFU.EX2 R198, R105 ;  /* 0x0000006900c67308 */ /* 0x0003f40000000800 */
[----:B------:R-:W5:Y:S01]  /*e4c0*/  MUFU.EX2 R195, R106 ;  /* 0x0000006a00c37308 */ /* 0x000f620000000800 */
[--C-:B-1----:R-:W-:Y:S02]  /*e4d0*/  FFMA.FTZ R105, R124, c[0x0][0x2d0], -R177.reuse ;  /* 0x0000b4007c697a23 */ /* 0x102fe400000108b1 */
[----:B------:R-:W1:Y:S07]  /*e4e0*/  LDSM.16.MT88.4 R124, [R202+0x800] ;  /* 0x00080000ca7c783b */ /* 0x000e6e0000004200 */
[----:B------:R-:W1:Y:S01]  /*e4f0*/  MUFU.EX2 R196, R105 ;  /* 0x0000006900c47308 */ /* 0x000e620000000800 */
[----:B-----5:R-:W-:Y:S02]  /*e500*/  F2FP.BF16.PACK_AB R173, R195, R220 ;  /* 0x000000dcc3ad723e */ /* 0x020fe400000010ff */
[----:B-1----:R-:W-:Y:S01]  /*e510*/  F2FP.BF16.PACK_AB R115, R196, R198 ;  /* 0x000000c6c473723e */ /* 0x002fe200000010ff */
[----:B------:R-:W-:Y:S01]  /*e520*/  FFMA.FTZ R105, R247, c[0x0][0x2d0], -R177 ;  /* 0x0000b400f7697a23 */ /* 0x000fe200000108b1 */
[----:B------:R-:W-:Y:S05]  /*e530*/  MOV R247, R149 ;  /* 0x0000009500f77202 */ /* 0x000fea0000000f00 */
[C---:B------:R-:W-:Y:S08]  /*e540*/  HMMA.16816.F32.BF16 R8, R112.reuse, R116, R8 ;  /* 0x000000747008723c */ /* 0x040ff00000041808 */
[-C--:B------:R-:W-:Y:S08]  /*e550*/  HMMA.16816.F32.BF16 R12, R112, R118.reuse, R12 ;  /* 0x00000076700c723c */ /* 0x080ff0000004180c */
[C---:B------:R-:W-:Y:S01]  /*e560*/  HMMA.16816.F32.BF16 R16, R108.reuse, R118, R16 ;  /* 0x000000766c10723c */ /* 0x040fe20000041810 */
[----:B------:R-:W-:Y:S07]  /*e570*/  LDSM.16.MT88.4 R116, [R202+0x2800] ;  /* 0x00280000ca74783b */ /* 0x000fee0000004200 */
[-C--:B------:R-:W-:Y:S08]  /*e580*/  HMMA.16816.F32.BF16 R20, R108, R124.reuse, R20 ;  /* 0x0000007c6c14723c */ /* 0x080ff00000041814 */
[C---:B------:R-:W-:Y:S08]  /*e590*/  HMMA.16816.F32.BF16 R24, R112.reuse, R124, R24 ;  /* 0x0000007c7018723c */ /* 0x040ff00000041818 */
[-C--:B------:R-:W-:Y:S08]  /*e5a0*/  HMMA.16816.F32.BF16 R28, R112, R126.reuse, R28 ;  /* 0x0000007e701c723c */ /* 0x080ff0000004181c */
[C---:B------:R-:W-:Y:S04]  /*e5b0*/  HMMA.16816.F32.BF16 R32, R108.reuse, R126, R32 ;  /* 0x0000007e6c20723c */ /* 0x040fe80000041820 */
[----:B---3--:R-:W-:Y:S04]  /*e5c0*/  FFMA.FTZ R101, R101, R131, R143 ;  /* 0x0000008365657223 */ /* 0x008fe8000001008f */
[----:B------:R-:W-:Y:S01]  /*e5d0*/  FADD.FTZ R106, R152, R101 ;  /* 0x00000065986a7221 */ /* 0x000fe20000010000 */
[----:B------:R-:W-:Y:S02]  /*e5e0*/  MOV R152, R189 ;  /* 0x000000bd00987202 */ /* 0x000fe40000000f00 */
[----:B------:R-:W-:Y:S01]  /*e5f0*/  MUFU.EX2 R189, R138 ;  /* 0x0000008a00bd7308 */ /* 0x000fe20000000800 */
[----:B--2---:R-:W-:Y:S09]  /*e600*/  FFMA.FTZ R100, R100, R130, R190 ;  /* 0x0000008264647223 */ /* 0x004ff200000100be */
[----:B------:R1:W2:Y:S02]  /*e610*/  MUFU.EX2 R190, R137 ;  /* 0x0000008900be7308 */ /* 0x0002a40000000800 */
[----:B-1----:R-:W-:Y:S01]  /*e620*/  LDSM.16.MT88.4 R136, [R202+0xc00] ;  /* 0x000c0000ca88783b */ /* 0x002fe20000004200 */
[----:B--2---:R-:W-:Y:S01]  /*e630*/  F2FP.BF16.PACK_AB R176, R189, R190 ;  /* 0x000000bebdb0723e */ /* 0x004fe200000010ff */
[----:B----4-:R-:W-:Y:S02]  /*e640*/  FFMA.FTZ R143, R3, R129, R185 ;  /* 0x00000081038f7223 */ /* 0x010fe400000100b9 */
[----:B------:R-:W-:Y:S04]  /*e650*/  FADD.FTZ R3, R152, R100 ;  /* 0x0000006498037221 */ /* 0x000fe80000010000 */
[----:B------:R-:W1:Y:S01]  /*e660*/  MUFU.EX2 R185, R105 ;  /* 0x0000006900b97308 */ /* 0x000e620000000800 */
[----:B------:R-:W-:Y:S02]  /*e670*/  FFMA.FTZ R0, R0, R128, R184 ;  /* 0x0000008000007223 */ /* 0x000fe400000100b8 */
[----:B------:R-:W2:Y:S01]  /*e680*/  LDSM.16.MT88.4 R128, [R201+0x1800] ;  /* 0x00180000c980783b */ /* 0x000ea20000004200 */
[----:B------:R-:W-:Y:S02]  /*e690*/  FADD.FTZ R101, R170, R143 ;  /* 0x0000008faa657221 */ /* 0x000fe40000010000 */
[----:B------:R-:W-:Y:S02]  /*e6a0*/  FADD.FTZ R100, R169, R0 ;  /* 0x00000000a9647221 */ /* 0x000fe40000010000 */
[----:B------:R-:W-:Y:S01]  /*e6b0*/  FADD.FTZ R0, R168, R106 ;  /* 0x0000006aa8007221 */ /* 0x000fe20000010000 */
[----:B------:R-:W-:Y:S01]  /*e6c0*/  MOV R106, R156 ;  /* 0x0000009c006a7202 */ /* 0x000fe20000000f00 */
[----:B------:R-:W-:Y:S01]  /*e6d0*/  FADD.FTZ R3, R175, R3 ;  /* 0x00000003af037221 */ /* 0x000fe20000010000 */
[----:B------:R-:W-:Y:S01]  /*e6e0*/  LDSM.16.MT88.4 R152, [R201+0x1c00] ;  /* 0x001c0000c998783b */ /* 0x000fe20000004200 */
[----:B------:R-:W-:Y:S01]  /*e6f0*/  F2FP.BF16.PACK_AB R175, R191, R192 ;  /* 0x000000c0bfaf723e */ /* 0x000fe200000010ff */
[----:B------:R-:W3:Y:S06]  /*e700*/  MUFU.EX2 R184, R142 ;  /* 0x0000008e00b87308 */ /* 0x000eec0000000800 */
[----:B------:R-:W-:Y:S01]  /*e710*/  LDSM.16.MT88.4 R168, [R202+0x1c00] ;  /* 0x001c0000caa8783b */ /* 0x000fe20000004200 */
[----:B-1----:R-:W-:Y:S01]  /*e720*/  F2FP.BF16.PACK_AB R177, R185, R186 ;  /* 0x000000bab9b1723e */ /* 0x002fe200000010ff */
[----:B------:R-:W-:Y:S01]  /*e730*/  FADD.FTZ R105, R238, R101 ;  /* 0x00000065ee697221 */ /* 0x000fe20000010000 */
[----:B------:R-:W-:Y:S01]  /*e740*/  MOV R238, R165 ;  /* 0x000000a500ee7202 */ /* 0x000fe20000000f00 */
[----:B------:R-:W-:Y:S01]  /*e750*/  FADD.FTZ R101, R237, R100 ;  /* 0x00000064ed657221 */ /* 0x000fe20000010000 */
[----:B------:R-:W-:Y:S01]  /*e760*/  MOV R237, R166 ;  /* 0x000000a600ed7202 */ /* 0x000fe20000000f00 */
[----:B------:R-:W-:Y:S01]  /*e770*/  FADD.FTZ R100, R239, R0 ;  /* 0x00000000ef647221 */ /* 0x000fe20000010000 */
[----:B------:R-:W-:Y:S02]  /*e780*/  MOV R239, R167 ;  /* 0x000000a700ef7202 */ /* 0x000fe40000000f00 */
[----:B------:R-:W-:Y:S02]  /*e790*/  MOV R0, R157 ;  /* 0x0000009d00007202 */ /* 0x000fe40000000f00 */
[----:B---3--:R-:W-:Y:S01]  /*e7a0*/  F2FP.BF16.PACK_AB R179, R107, R184 ;  /* 0x000000b86bb3723e */ /* 0x008fe200000010ff */
[-C--:B--2---:R-:W-:Y:S08]  /*e7b0*/  HMMA.16816.F32.BF16 R36, R108, R128.reuse, R36 ;  /* 0x000000806c24723c */ /* 0x084ff00000041824 */
[C---:B------:R-:W-:Y:S08]  /*e7c0*/  HMMA.16816.F32.BF16 R40, R112.reuse, R128, R40 ;  /* 0x000000807028723c */ /* 0x040ff00000041828 */
[-C--:B------:R-:W-:Y:S08]  /*e7d0*/  HMMA.16816.F32.BF16 R44, R112, R130.reuse, R44 ;  /* 0x00000082702c723c */ /* 0x080ff0000004182c */
[C---:B------:R-:W-:Y:S08]  /*e7e0*/  HMMA.16816.F32.BF16 R48, R108.reuse, R130, R48 ;  /* 0x000000826c30723c */ /* 0x040ff00000041830 */
[-C--:B------:R-:W-:Y:S08]  /*e7f0*/  HMMA.16816.F32.BF16 R52, R108, R120.reuse, R52 ;  /* 0x000000786c34723c */ /* 0x080ff00000041834 */
        /* <DEDUP_REMOVED lines=12> */
[-C--:B-1----:R-:W-:Y:S01]  /*e8c0*/  HMMA.16816.F32.BF16 R108, R172, R120.reuse, R4 ;  /* 0x00000078ac6c723c */ /* 0x082fe20000041804 */
[----:B------:R-:W1:Y:S07]  /*e8d0*/  LDSM.16.MT88.4 R4, [R202+0x2c00] ;  /* 0x002c0000ca04783b */ /* 0x000e6e0000004200 */
[C---:B------:R-:W-:Y:S07]  /*e8e0*/  HMMA.16816.F32.BF16 R112, R176.reuse, R120, R8 ;  /* 0x00000078b070723c */ /* 0x040fee0000041808 */
[----:B------:R-:W-:Y:S01]  /*e8f0*/  MOV R11, R146 ;  /* 0x00000092000b7202 */ /* 0x000fe20000000f00 */
[-C--:B------:R-:W-:Y:S04]  /*e900*/  HMMA.16816.F32.BF16 R116, R176, R122.reuse, R12 ;  /* 0x0000007ab074723c */ /* 0x080fe8000004180c */
[----:B------:R-:W-:Y:S02]  /*e910*/  FADD.FTZ R3, R11, R3 ;  /* 0x000000030b037221 */ /* 0x000fe40000010000 */
[----:B------:R-:W-:Y:S01]  /*e920*/  FADD.FTZ R10, R0, R105 ;  /* 0x00000069000a7221 */ /* 0x000fe20000010000 */
[----:B------:R-:W-:Y:S01]  /*e930*/  MOV R105, R102 ;  /* 0x0000006600697202 */ /* 0x000fe20000000f00 */
[C---:B------:R-:W-:Y:S04]  /*e940*/  HMMA.16816.F32.BF16 R120, R172.reuse, R122, R16 ;  /* 0x0000007aac78723c */ /* 0x040fe80000041810 */
[----:B------:R-:W-:Y:S01]  /*e950*/  FADD.FTZ R0, R106, R101 ;  /* 0x000000656a007221 */ /* 0x000fe20000010000 */
[-C--:B------:R-:W-:Y:S01]  /*e960*/  MOV R101, R2.reuse ;  /* 0x0000000200657202 */ /* 0x080fe20000000f00 */
[----:B------:R-:W-:Y:S01]  /*e970*/  FADD.FTZ R3, R243, R3 ;  /* 0x00000003f3037221 */ /* 0x000fe20000010000 */
[----:B------:R-:W-:Y:S01]  /*e980*/  MOV R106, R2 ;  /* 0x00000002006a7202 */ /* 0x000fe20000000f00 */
        /* <DEDUP_REMOVED lines=13> */
[----:B------:R-:W-:Y:S01]  /*ea60*/  FADD.FTZ R8, R241, R100 ;  /* 0x00000064f1087221 */ /* 0x000fe20000010000 */
[----:B------:R-:W-:Y:S03]  /*ea70*/  MOV R100, R103 ;  /* 0x0000006700647202 */ /* 0x000fe60000000f00 */
        /* <DEDUP_REMOVED lines=30> */
[----:B------:R-:W-:Y:S01]  /*ec60*/  FADD.FTZ R8, R186, R8 ;  /* 0x00000008ba087221 */ /* 0x000fe20000010000 */
        /* <DEDUP_REMOVED lines=19> */
[----:B------:R-:W-:Y:S03]  /*eda0*/  FADD.FTZ R0, R185, R8 ;  /* 0x00000008b9007221 */ /* 0x000fe60000010000 */
[----:B------:R2:W-:Y:S01]  /*edb0*/  STL [R1+0x2c], R6 ;  /* 0x00002c0601007387 */ /* 0x0005e20000100800 */
[----:B------:R-:W-:Y:S01]  /*edc0*/  FADD.FTZ R3, R184, R0 ;  /* 0x00000000b8037221 */ /* 0x000fe20000010000 */
[----:B------:R-:W-:Y:S03]  /*edd0*/  IADD3 R0, R225, -0x1, RZ ;  /* 0xffffffffe1007810 */ /* 0x000fe60007ffe0ff */
[----:B------:R-:W-:Y:S01]  /*ede0*/  FADD.FTZ R3, R107, R3 ;  /* 0x000000036b037221 */ /* 0x000fe20000010000 */
[----:B------:R-:W-:Y:S02]  /*edf0*/  MOV R225, R0 ;  /* 0x0000000000e17202 */ /* 0x000fe40000000f00 */
[----:B------:R-:W-:Y:S01]  /*ee00*/  MOV R0, R104 ;  /* 0x0000006800007202 */ /* 0x000fe20000000f00 */
[----:B-1----:R-:W-:Y:S05]  /*ee10*/  FADD.FTZ R4, R187, R5 ;  /* 0x00000005bb047221 */ /* 0x002fea0000010000 */
[----:B------:R2:W-:Y:S04]  /*ee20*/  STL [R1+0x28], R4 ;  /* 0x0000280401007387 */ /* 0x0005e80000100800 */
[----:B------:R2:W-:Y:S02]  /*ee30*/  STL [R1+0x24], R3 ;  /* 0x0000240301007387 */ /* 0x0005e40000100800 */
[----:B--2---:R-:W-:-:S05]  /*ee40*/  @P0 BRA `(.L_x_632) ;  /* 0xffffbf4000000947 */ /* 0x004fca000383ffff */
.L_x_625:
[----:B------:R-:W-:Y:S05]  /*ee50*/  BRA.DIV ~URZ, `(.L_x_633) ;  /* 0x000057927f007947 */ /* 0x000fea000b800000 */
[----:B-1----:R-:W2:Y:S04]  /*ee60*/  LDL R0, [R1+0x20] ;  /* 0x0000200001007983 */ /* 0x002ea80000100800 */
[----:B--2---:R1:W2:Y:S02]  /*ee70*/  SHFL.BFLY PT, R5, R0, 0x2, 0x1f ;  /* 0x0c401f0000057f89 */ /* 0x0042a400000e0000 */
.L_x_685:
[----:B-1----:R-:W3:Y:S02]  /*ee80*/  LDL.LU R0, [R1+0x20] ;  /* 0x0000200001007983 */ /* 0x002ee40000300800 */
[----:B--23--:R-:W-:Y:S01]  /*ee90*/  FADD.FTZ R5, R5, R0 ;  /* 0x0000000005057221 */ /* 0x00cfe20000010000 */
[----:B------:R-:W-:Y:S05]  /*eea0*/  BRA.DIV ~URZ, `(.L_x_634) ;  /* 0x000057a27f007947 */ /* 0x000fea000b800000 */
[----:B------:R-:W2:Y:S04]  /*eeb0*/  LDL.LU R2, [R1+0x2c] ;  /* 0x00002c0001027983 */ /* 0x000ea80000300800 */
[----:B------:R-:W3:Y:S04]  /*eec0*/  LDL.LU R0, [R1+0x28] ;  /* 0x0000280001007983 */ /* 0x000ee80000300800 */
[----:B------:R-:W4:Y:S04]  /*eed0*/  LDL.LU R9, [R1+0x24] ;  /* 0x0000240001097983 */ /* 0x000f280000300800 */
[----:B--2---:R-:W1:Y:S04]  /*eee0*/  SHFL.BFLY PT, R7, R2, 0x2, 0x1f ;  /* 0x0c401f0002077f89 */ /* 0x004e6800000e0000 */
[----:B---3--:R-:W2:Y:S04]  /*eef0*/  SHFL.BFLY PT, R8, R0, 0x2, 0x1f ;  /* 0x0c401f0000087f89 */ /* 0x008ea800000e0000 */
[----:B----4-:R-:W3:Y:S01]  /*ef00*/  SHFL.BFLY PT, R4, R9, 0x2, 0x1f ;  /* 0x0c401f0009047f89 */ /* 0x010ee200000e0000 */
[----:B-1----:R-:W-:-:S02]  /*ef10*/  FADD.FTZ R7, R7, R2 ;  /* 0x0000000207077221 */ /* 0x002fc40000010000 */
[----:B--2---:R-:W-:-:S03]  /*ef20*/  FADD.FTZ R8, R8, R0 ;  /* 0x0000000008087221 */ /* 0x004fc60000010000 */
[----:B------:R-:W1:Y:S01]  /*ef30*/  SHFL.BFLY PT, R2, R7, 0x1, 0x1f ;  /* 0x0c201f0007027f89 */ /* 0x000e6200000e0000 */
[----:B---3--:R-:W-:-:S03]  /*ef40*/  FADD.FTZ R4, R4, R9 ;  /* 0x0000000904047221 */ /* 0x008fc60000010000 */
[----:B------:R-:W2:Y:S04]  /*ef50*/  SHFL.BFLY PT, R0, R5, 0x1, 0x1f ;  /* 0x0c201f0005007f89 */ /* 0x000ea800000e0000 */
[----:B------:R-:W3:Y:S04]  /*ef60*/  SHFL.BFLY PT, R3, R8, 0x1, 0x1f ;  /* 0x0c201f0008037f89 */ /* 0x000ee800000e0000 */
[----:B------:R4:W4:Y:S01]  /*ef70*/  SHFL.BFLY PT, R6, R4, 0x1, 0x1f ;  /* 0x0c201f0004067f89 */ /* 0x00092200000e0000 */
[----:B-1----:R-:W-:Y:S02]  /*ef80*/  FADD.FTZ R7, R7, R2 ;  /* 0x0000000207077221 */ /* 0x002fe40000010000 */
[----:B--2---:R-:W-:-:S02]  /*ef90*/  FADD.FTZ R5, R5, R0 ;  /* 0x0000000005057221 */ /* 0x004fc40000010000 */
[----:B---3--:R-:W-:-:S03]  /*efa0*/  FADD.FTZ R8, R8, R3 ;  /* 0x0000000308087221 */ /* 0x008fc60000010000 */
.L_x_686:
[----:B------:R-:W-:Y:S01]  /*efb0*/  FSETP.NE.FTZ.AND P3, PT, R5, RZ, PT ;  /* 0x000000ff0500720b */ /* 0x000fe20003f75000 */
[----:B------:R-:W-:Y:S01]  /*efc0*/  CS2R R2, SRZ ;  /* 0x0000000000027805 */ /* 0x000fe2000001ff00 */
[----:B------:R-:W-:Y:S01]  /*efd0*/  FSETP.NE.FTZ.AND P2, PT, R7, RZ, PT ;  /* 0x000000ff0700720b */ /* 0x000fe20003f55000 */
[----:B----4-:R-:W-:Y:S01]  /*efe0*/  FADD.FTZ R6, R6, R4 ;  /* 0x0000000406067221 */ /* 0x010fe20000010000 */
[----:B------:R-:W-:Y:S02]  /*eff0*/  FSETP.NE.FTZ.AND P1, PT, R8, RZ, PT ;  /* 0x000000ff0800720b */ /* 0x000fe40003f35000 */
[----:B------:R-:W-:Y:S02]  /*f000*/  MOV R0, RZ ;  /* 0x000000ff00007202 */ /* 0x000fe40000000f00 */
[----:B------:R-:W-:Y:S02]  /*f010*/  FSETP.NE.FTZ.AND P0, PT, R6, RZ, PT ;  /* 0x000000ff0600720b */ /* 0x000fe40003f15000 */
[----:B------:R-:W-:-:S02]  /*f020*/  MOV R47, 0xff800000 ;  /* 0xff800000002f7802 */ /* 0x000fc40000000f00 */
[----:B------:R-:W-:Y:S01]  /*f030*/  MOV R46, 0xff800000 ;  /* 0xff800000002e7802 */ /* 0x000fe20000000f00 */
[----:B------:R-:W1:Y:S01]  /*f040*/  @P3 MUFU.RCP R0, R5 ;  /* 0x0000000500003308 */ /* 0x000e620000001000 */
[----:B------:R-:W-:Y:S02]  /*f050*/  MOV R45, 0xff800000 ;  /* 0xff800000002d7802 */ /* 0x000fe40000000f00 */
[----:B------:R-:W-:Y:S02]  /*f060*/  @P2 MOV R4, 0x3f317218 ;  /* 0x3f31721800042802 */ /* 0x000fe40000000f00 */
[----:B------:R-:W-:Y:S02]  /*f070*/  @P1 MOV R13, 0x3f317218 ;  /* 0x3f317218000d1802 */ /* 0x000fe40000000f00 */
[----:B------:R-:W-:Y:S01]  /*f080*/  MOV R44, 0xff800000 ;  /* 0xff800000002c7802 */ /* 0x000fe20000000f00 */
[----:B------:R-:W2:Y:S01]  /*f090*/  @P2 MUFU.RCP R3, R7 ;  /* 0x0000000700032308 */ /* 0x000ea20000001000 */
[----:B------:R-:W-:-:S07]  /*f0a0*/  @P2 FMUL.FTZ R4, R4, c[0x0][0x2d0] ;  /* 0x0000b40004042a20 */ /* 0x000fce0000410000 */
[----:B------:R-:W3:Y:S01]  /*f0b0*/  @P1 MUFU.RCP R2, R8 ;  /* 0x0000000800021308 */ /* 0x000ee20000001000 */
[C---:B-1----:R-:W-:Y:S02]  /*f0c0*/  FMUL.FTZ R108, R0.reuse, R108 ;  /* 0x0000006c006c7220 */ /* 0x042fe40000410000 */
[C---:B------:R-:W-:Y:S02]  /*f0d0*/  FMUL.FTZ R43, R0.reuse, R109 ;  /* 0x0000006d002b7220 */ /* 0x040fe40000410000 */
[C---:B------:R-:W-:Y:S02]  /*f0e0*/  FMUL.FTZ R120, R0.reuse, R120 ;  /* 0x0000007800787220 */ /* 0x040fe40000410000 */
[C---:B------:R-:W-:Y:S01]  /*f0f0*/  FMUL.FTZ R40, R0.reuse, R121 ;  /* 0x0000007900287220 */ /* 0x040fe20000410000 */
[----:B------:R-:W1:Y:S01]  /*f100*/  @P3 MUFU.LG2 R5, R5 ;  /* 0x0000000500053308 */ /* 0x000e620000000c00 */
[C---:B------:R-:W-:Y:S02]  /*f110*/  FMUL.FTZ R124, R0.reuse, R124 ;  /* 0x0000007c007c7220 */ /* 0x040fe40000410000 */
[----:B------:R-:W-:-:S02]  /*f120*/  FMUL.FTZ R37, R0, R125 ;  /* 0x0000007d00257220 */ /* 0x000fc40000410000 */
[C---:B------:R-:W-:Y:S02]  /*f130*/  FMUL.FTZ R136, R0.reuse, R136 ;  /* 0x0000008800887220 */ /* 0x040fe40000410000 */
[C---:B------:R-:W-:Y:S01]  /*f140*/  FMUL.FTZ R34, R0.reuse, R137 ;  /* 0x0000008900227220 */ /* 0x040fe20000410000 */
[----:B------:R-:W4:Y:S01]  /*f150*/  @P1 MUFU.LG2 R8, R8 ;  /* 0x0000000800081308 */ /* 0x000f220000000c00 */
[C---:B------:R-:W-:Y:S02]  /*f160*/  FMUL.FTZ R140, R0.reuse, R140 ;  /* 0x0000008c008c7220 */ /* 0x040fe40000410000 */
[C---:B------:R-:W-:Y:S02]  /*f170*/  FMUL.FTZ R31, R0.reuse, R141 ;  /* 0x0000008d001f7220 */ /* 0x040fe40000410000 */
[C---:B------:R-:W-:Y:S02]  /*f180*/  FMUL.FTZ R152, R0.reuse, R152 ;  /* 0x0000009800987220 */ /* 0x040fe40000410000 */
[C---:B------:R-:W-:Y:S01]  /*f190*/  FMUL.FTZ R28, R0.reuse, R153 ;  /* 0x00000099001c7220 */ /* 0x040fe20000410000 */
[----:B------:R-:W5:Y:S01]  /*f1a0*/  @P2 MUFU.LG2 R7, R7 ;  /* 0x0000000700072308 */ /* 0x000f620000000c00 */
        /* <DEDUP_REMOVED lines=12> */
[----:B------:R-:W-:Y:S01]  /*f270*/  MOV R0, RZ ;  /* 0x000000ff00007202 */ /* 0x000fe20000000f00 */
[----:B--2---:R-:W-:-:S02]  /*f280*/  FMUL.FTZ R110, R3, R110 ;  /* 0x0000006e036e7220 */ /* 0x004fc40000410000 */
[C---:B------:R-:W-:Y:S02]  /*f290*/  FMUL.FTZ R42, R3.reuse, R111 ;  /* 0x0000006f032a7220 */ /* 0x040fe40000410000 */
[C---:B------:R-:W-:Y:S01]  /*f2a0*/  FMUL.FTZ R122, R3.reuse, R122 ;  /* 0x0000007a037a7220 */ /* 0x040fe20000410000 */
[----:B------:R-:W-:Y:S01]  /*f2b0*/  @P0 MUFU.RCP R0, R6 ;  /* 0x0000000600000308 */ /* 0x000fe20000001000 */
        /* <DEDUP_REMOVED lines=21> */
[----:B------:R-:W-:Y:S01]  /*f410*/  @P3 MOV R3, 0x3f317218 ;  /* 0x3f31721800033802 */ /* 0x000fe20000000f00 */
[----:B---3--:R-:W-:-:S02]  /*f420*/  FMUL.FTZ R112, R2, R112 ;  /* 0x0000007002707220 */ /* 0x008fc40000410000 */
        /* <DEDUP_REMOVED lines=22> */
[----:B------:R-:W-:Y:S02]  /*f590*/  FMUL.FTZ R93, R2, R93 ;  /* 0x0000005d025d7220 */ /* 0x000fe40000410000 */
[----:B------:R-:W2:Y:S01]  /*f5a0*/  @P0 MUFU.LG2 R2, R6 ;  /* 0x0000000600020308 */ /* 0x000ea20000000c00 */
[----:B-1----:R-:W-:-:S02]  /*f5b0*/  @P3 FMUL.FTZ R9, R5, 0.69314718246459960938 ;  /* 0x3f31721805093820 */ /* 0x002fc40000410000 */
[----:B------:R-:W-:Y:S02]  /*f5c0*/  @P3 FMUL.FTZ R5, R3, c[0x0][0x2d0] ;  /* 0x0000b40003053a20 */ /* 0x000fe40000410000 */
[----:B----4-:R-:W-:Y:S02]  /*f5d0*/  @P1 FMUL.FTZ R8, R8, 0.69314718246459960938 ;  /* 0x3f31721808081820 */ /* 0x010fe40000410000 */
[----:B------:R-:W-:Y:S02]  /*f5e0*/  @P1 FMUL.FTZ R3, R13, c[0x0][0x2d0] ;  /* 0x0000b4000d031a20 */ /* 0x000fe40000410000 */
[----:B-----5:R-:W-:Y:S02]  /*f5f0*/  @P2 FMUL.FTZ R7, R7, 0.69314718246459960938 ;  /* 0x3f31721807072820 */ /* 0x020fe40000410000 */
[----:B------:R-:W-:Y:S01]  /*f600*/  @P1 FFMA.FTZ R47, R3, R102, R8 ;  /* 0x00000066032f1223 */ /* 0x000fe20000010008 */
[----:B------:R-:W-:Y:S01]  /*f610*/  @P0 MOV R3, 0x3f317218 ;  /* 0x3f31721800030802 */ /* 0x000fe20000000f00 */
[----:B------:R-:W-:Y:S01]  /*f620*/  @P2 FFMA.FTZ R46, R4, R103, R7 ;  /* 0x00000067042e2223 */ /* 0x000fe20000010007 */
[----:B------:R-:W-:Y:S01]  /*f630*/  MOV R4, 0x1 ;  /* 0x0000000100047802 */ /* 0x000fe20000000f00 */
[----:B------:R-:W-:-:S02]  /*f640*/  @P3 FFMA.FTZ R45, R5, R104, R9 ;  /* 0x00000068052d3223 */ /* 0x000fc40000010009 */
[----:B--2---:R-:W-:Y:S02]  /*f650*/  @P0 FMUL.FTZ R2, R2, 0.69314718246459960938 ;  /* 0x3f31721802020820 */ /* 0x004fe40000410000 */
[----:B------:R-:W-:Y:S02]  /*f660*/  @P0 FMUL.FTZ R3, R3, c[0x0][0x2d0] ;  /* 0x0000b40003030a20 */ /* 0x000fe40000410000 */
        /* <DEDUP_REMOVED lines=24> */
[----:B------:R-:W-:Y:S01]  /*f7f0*/  PRMT R0, R4, 0x7610, R0 ;  /* 0x0000761004007816 */ /* 0x000fe20000000000 */
[----:B------:R-:W-:Y:S02]  /*f800*/  @P0 FFMA.FTZ R44, R3, R101, R2 ;  /* 0x00000065032c0223 */ /* 0x000fe40000010002 */
.L_x_594:
[----:B------:R2:W5:Y:S01]  /*f810*/  LDL R8, [R1+0x7c] ;  /* 0x00007c0001087983 */ /* 0x0005620000100800 */
[----:B------:R-:W-:Y:S03]  /*f820*/  BSSY B0, `(.L_x_635) ;  /* 0x0000012000007945 */ /* 0x000fe60003800000 */
[----:B------:R-:W3:Y:S02]  /*f830*/  S2R R49, SR_TID.X ;  /* 0x0000000000317919 */ /* 0x000ee40000002100 */
[----:B---3--:R-:W-:-:S13]  /*f840*/  LOP3.LUT P6, RZ, R49, 0x7f, RZ, 0xc0, !PT ;  /* 0x0000007f31ff7812 */ /* 0x008fda00078cc0ff */
[----:B------:R-:W-:Y:S05]  /*f850*/  @P6 BRA `(.L_x_636) ;  /* 0x000000e000006947 */ /* 0x000fea0003800000 */
[----:B--2---:R-:W2:Y:S01]  /*f860*/  S2R R4, SR_LANEID ;  /* 0x0000000000047919 */ /* 0x004ea20000000000 */
[----:B------:R-:W-:Y:S01]  /*f870*/  VOTEU.ANY UR4, UPT, PT ;  /* 0x0000000000047886 */ /* 0x000fe200038e0100 */
[----:B-1----:R-:W-:Y:S01]  /*f880*/  IMAD.MOV.U32 R6, RZ, RZ, c[0x0][0x580] ;  /* 0x00016000ff067624 */ /* 0x002fe200078e00ff */
[----:B------:R-:W2:Y:S01]  /*f890*/  FLO.U32 R3, UR4 ;  /* 0x0000000400037d00 */ /* 0x000ea200080e0000 */
[----:B------:R-:W-:-:S07]  /*f8a0*/  IMAD.MOV.U32 R7, RZ, RZ, c[0x0][0x584] ;  /* 0x00016100ff077624 */ /* 0x000fce00078e00ff */
[----:B------:R-:W1:Y:S01]  /*f8b0*/  POPC R2, UR4 ;  /* 0x0000000400027d09 */ /* 0x000e620008000000 */
[----:B--2---:R-:W-:-:S13]  /*f8c0*/  ISETP.EQ.U32.AND P0, PT, R3, R4, PT ;  /* 0x000000040300720c */ /* 0x004fda0003f02070 */
[----:B-1----:R-:W2:Y:S04]  /*f8d0*/  @P0 ATOMG.E.ADD.STRONG.GPU PT, R2, [R6.64], R2 ;  /* 0x00000002060209a8 */ /* 0x002ea800081ee1c6 */
[----:B------:R-:W1:Y:S04]  /*f8e0*/  S2R R4, SR_LTMASK ;  /* 0x0000000000047919 */ /* 0x000e680000003900 */
[----:B--2---:R1:W2:Y:S02]  /*f8f0*/  SHFL.IDX PT, R3, R2, R3, 0x1f ;  /* 0x00001f0302037589 */ /* 0x0042a400000e0000 */
[----:B-1----:R-:W-:-:S06]  /*f900*/  LOP3.LUT R2, R4, UR4, RZ, 0xc0, !PT ;  /* 0x0000000404027c12 */ /* 0x002fcc000f8ec0ff */
[----:B------:R-:W2:Y:S02]  /*f910*/  POPC R2, R2 ;  /* 0x0000000200027309 */ /* 0x000ea40000000000 */
[----:B--2--5:R-:W-:-:S05]  /*f920*/  IADD3 R8, R3, c[0x0][0xc], R2 ;  /* 0x0000030003087a10 */ /* 0x024fca0007ffe002 */
[----:B------:R1:W-:Y:S02]  /*f930*/  STL [R1+0x7c], R8 ;  /* 0x00007c0801007387 */ /* 0x0003e40000100800 */
.L_x_636:
[----:B--2---:R-:W-:Y:S05]  /*f940*/  BSYNC B0 ;  /* 0x0000000000007941 */ /* 0x004fea0003800000 */
.L_x_635:
[----:B------:R-:W-:Y:S01]  /*f950*/  PRMT R0, R0, 0x9910, RZ ;  /* 0x0000991000007816 */ /* 0x000fe200000000ff */
[----:B------:R-:W-:Y:S01]  /*f960*/  BSSY B1, `(.L_x_637) ;  /* 0x00001ef000017945 */ /* 0x000fe20003800000 */
[----:B-----5:R-:W-:Y:S02]  /*f970*/  IMAD.MOV.U32 R64, RZ, RZ, R8 ;  /* 0x000000ffff407224 */ /* 0x020fe400078e0008 */
[----:B------:R-:W-:-:S13]  /*f980*/  ISETP.NE.AND P0, PT, R0, RZ, PT ;  /* 0x000000ff0000720c */ /* 0x000fda0003f05270 */
[----:B------:R-:W-:Y:S05]  /*f990*/  @!P0 BRA `(.L_x_638) ;  /* 0x0000130000008947 */ /* 0x000fea0003800000 */
[----:B------:R-:W2:Y:S04]  /*f9a0*/  LDL R52, [R1+0x6c] ;  /* 0x00006c0001347983 */ /* 0x000ea80000100800 */
[----:B------:R-:W3:Y:S04]  /*f9b0*/  LDL R51, [R1+0x70] ;  /* 0x0000700001337983 */ /* 0x000ee80000100800 */
[----:B------:R-:W4:Y:S04]  /*f9c0*/  LDL R50, [R1+0x78] ;  /* 0x0000780001327983 */ /* 0x000f280000100800 */
[----:B------:R-:W5:Y:S01]  /*f9d0*/  LDL R48, [R1+0x74] ;  /* 0x0000740001307983 */ /* 0x000f620000100800 */
[----:B------:R-:W-:Y:S01]  /*f9e0*/  WARPSYNC 0xffffffff ;  /* 0xffffffff00007948 */ /* 0x000fe20003800000 */
[----:B------:R-:W-:-:S02]  /*f9f0*/  F2FP.BF16.PACK_AB R43, R43, R108 ;  /* 0x0000006c2b2b723e */ /* 0x000fc400000010ff */
[----:B------:R-:W-:Y:S01]  /*fa00*/  BAR.SYNC.DEFER_BLOCKING 0x1, 0x80 ;  /* 0x0042000000007b1d */ /* 0x000fe20000010000 */
        /* <DEDUP_REMOVED lines=39> */
[----:B-1----:R-:W-:Y:S02]  /*fc80*/  F2FP.BF16.PACK_AB R8, R85, R84 ;  /* 0x000000545508723e */ /* 0x002fe400000010ff */
[----:B------:R-:W-:Y:S02]  /*fc90*/  F2FP.BF16.PACK_AB R7, R87, R86 ;  /* 0x000000565707723e */ /* 0x000fe400000010ff */
[----:B------:R-:W-:-:S02]  /*fca0*/  F2FP.BF16.PACK_AB R4, R97, R96 ;  /* 0x000000606104723e */ /* 0x000fc400000010ff */
[----:B------:R-:W-:Y:S02]  /*fcb0*/  F2FP.BF16.PACK_AB R3, R99, R98 ;  /* 0x000000626303723e */ /* 0x000fe400000010ff */
[----:B------:R-:W-:Y:S02]  /*fcc0*/  F2FP.BF16.PACK_AB R6, R89, R88 ;  /* 0x000000585906723e */ /* 0x000fe400000010ff */
[----:B------:R-:W-:Y:S02]  /*fcd0*/  F2FP.BF16.PACK_AB R5, R5, R90 ;  /* 0x0000005a0505723e */ /* 0x000fe400000010ff */
[----:B------:R-:W-:Y:S02]  /*fce0*/  F2FP.BF16.PACK_AB R2, R93, R92 ;  /* 0x0000005c5d02723e */ /* 0x000fe400000010ff */
[----:B------:R-:W-:Y:S01]  /*fcf0*/  F2FP.BF16.PACK_AB R0, R95, R94 ;  /* 0x0000005e5f00723e */ /* 0x000fe200000010ff */
[----:B--2---:R1:W-:Y:S04]  /*fd00*/  STS [R52+0x80], R43 ;  /* 0x0000802b34007388 */ /* 0x0043e80000000800 */
[----:B------:R1:W-:Y:S04]  /*fd10*/  STS [R52+0x280], R42 ;  /* 0x0002802a34007388 */ /* 0x0003e80000000800 */
[----:B---3--:R1:W-:Y:S04]  /*fd20*/  STS [R51], R40 ;  /* 0x0000002833007388 */ /* 0x0083e80000000800 */
[----:B------:R1:W-:Y:S04]  /*fd30*/  STS [R51+0x200], R39 ;  /* 0x0002002733007388 */ /* 0x0003e80000000800 */
[----:B------:R1:W-:Y:S04]  /*fd40*/  STS [R52+0x1080], R41 ;  /* 0x0010802934007388 */ /* 0x0003e80000000800 */
[----:B------:R1:W-:Y:S04]  /*fd50*/  STS [R52+0x1280], R114 ;  /* 0x0012807234007388 */ /* 0x0003e80000000800 */
[----:B------:R1:W-:Y:S04]  /*fd60*/  STS [R51+0x1000], R38 ;  /* 0x0010002633007388 */ /* 0x0003e80000000800 */
[----:B------:R1:W-:Y:S04]  /*fd70*/  STS [R51+0x1200], R118 ;  /* 0x0012007633007388 */ /* 0x0003e80000000800 */
[----:B----4-:R1:W-:Y:S04]  /*fd80*/  STS [R50+0x80], R37 ;  /* 0x0000802532007388 */ /* 0x0103e80000000800 */
[----:B------:R1:W-:Y:S04]  /*fd90*/  STS [R50+0x280], R36 ;  /* 0x0002802432007388 */ /* 0x0003e80000000800 */
[----:B-----5:R1:W-:Y:S04]  /*fda0*/  STS [R48], R34 ;  /* 0x0000002230007388 */ /* 0x0203e80000000800 */
[----:B------:R1:W-:Y:S04]  /*fdb0*/  STS [R48+0x200], R33 ;  /* 0x0002002130007388 */ /* 0x0003e80000000800 */
        /* <DEDUP_REMOVED lines=36> */
[----:B------:R-:W-:Y:S06]  /*10000*/  BAR.SYNC.DEFER_BLOCKING 0x1, 0x80 ;  /* 0x0042000000007b1d */ /* 0x000fec0000010000 */
[----:B------:R-:W-:Y:S05]  /*10010*/  BRA.CONV ~URZ, `(.L_x_639) ;  /* 0x000000837f007947 */ /* 0x000fea000b800000 */
[----:B-1----:R-:W-:Y:S01]  /*10020*/  SHF.R.S32.HI R48, RZ, 0x1f, R49 ;  /* 0x0000001fff307819 */ /* 0x002fe20000011431 */
[----:B------:R-:W-:Y:S01]  /*10030*/  IMAD.MOV.U32 R6, RZ, RZ, RZ ;  /* 0x000000ffff067224 */ /* 0x000fe200078e00ff */
[----:B------:R-:W-:Y:S01]  /*10040*/  MOV R2, 0x100a0 ;  /* 0x000100a000027802 */ /* 0x000fe20000000f00 */
[----:B------:R-:W-:Y:S01]  /*10050*/  IMAD.MOV.U32 R3, RZ, RZ, 0x1f ;  /* 0x0000001fff037424 */ /* 0x000fe200078e00ff */
[----:B------:R-:W-:-:S04]  /*10060*/  LEA.HI R48, R48, R49, RZ, 0x7 ;  /* 0x0000003130307211 */ /* 0x000fc800078f38ff */
[----:B------:R-:W-:-:S05]  /*10070*/  SHF.R.S32.HI R48, RZ, 0x7, R48 ;  /* 0x00000007ff307819 */ /* 0x000fca0000011430 */
[----:B------:R-:W-:Y:S02]  /*10080*/  IMAD.MOV.U32 R4, RZ, RZ, R48 ;  /* 0x000000ffff047224 */ /* 0x000fe400078e0030 */
[----:B------:R-:W-:Y:S05]  /*10090*/  CALL.REL.NOINC `($__internal_4_$__cuda_sm70_shflsync_idx_p) ;  /* 0x00004c3000007944 */ /* 0x000fea0003c00000 */
.L_x_639:
[----:B-1----:R-:W2:Y:S04]  /*100a0*/  LDL R2, [R1+0x68] ;  /* 0x0000680001027983 */ /* 0x002ea80000100800 */
[----:B------:R-:W3:Y:S04]  /*100b0*/  LDL.LU R8, [R1+0x60] ;  /* 0x0000600001087983 */ /* 0x000ee80000300800 */
[----:B------:R-:W4:Y:S04]  /*100c0*/  LDL.LU R15, [R1+0x5c] ;  /* 0x00005c00010f7983 */ /* 0x000f280000300800 */
[----:B------:R-:W2:Y:S04]  /*100d0*/  LDL R14, [R1+0x18] ;  /* 0x00001800010e7983 */ /* 0x000ea80000100800 */
[----:B------:R-:W2:Y:S01]  /*100e0*/  LDL.LU R19, [R1+0x58] ;  /* 0x0000580001137983 */ /* 0x000ea20000300800 */
[----:B-----5:R-:W-:-:S03]  /*100f0*/  IMAD.MOV.U32 R0, RZ, RZ, 0x1 ;  /* 0x00000001ff007424 */ /* 0x020fc600078e00ff */
[----:B------:R-:W4:Y:S02]  /*10100*/  LDL R13, [R1+0x88] ;  /* 0x00008800010d7983 */ /* 0x000f240000100800 */
[----:B------:R-:W-:Y:S02]  /*10110*/  ISETP.NE.AND P1, PT, R0, c[0x0][0x4e8], PT ;  /* 0x00013a0000007a0c */ /* 0x000fe40003f25270 */
[----:B------:R-:W4:Y:S01]  /*10120*/  LDL R18, [R1+0x80] ;  /* 0x0000800001127983 */ /* 0x000f220000100800 */
[----:B------:R-:W-:Y:S02]  /*10130*/  ULDC UR5, c[0x0][0x4e8] ;  /* 0x00013a0000057ab9 */ /* 0x000fe40000000800 */
[----:B------:R-:W-:Y:S02]  /*10140*/  ULDC UR4, c[0x0][0x388] ;  /* 0x0000e20000047ab9 */ /* 0x000fe40000000800 */
[----:B------:R-:W-:Y:S01]  /*10150*/  UIMAD UR4, UR5, UR4, URZ ;  /* 0x00000004050472a4 */ /* 0x000fe2000f8e023f */
[----:B------:R-:W1:Y:S01]  /*10160*/  S2R R20, SR_TID.X ;  /* 0x0000000000147919 */ /* 0x000e620000002100 */
[C---:B------:R-:W-:Y:S01]  /*10170*/  IADD3 R67, R217.reuse, 0x20, RZ ;  /* 0x00000020d9437810 */ /* 0x040fe20007ffe0ff */
[----:B------:R-:W-:Y:S01]  /*10180*/  BSSY B0, `(.L_x_640) ;  /* 0x0000078000007945 */ /* 0x000fe20003800000 */
[----:B------:R-:W-:-:S02]  /*10190*/  IADD3 R65, R217, 0x40, RZ ;  /* 0x00000040d9417810 */ /* 0x000fc40007ffe0ff */
[----:B------:R-:W-:Y:S02]  /*101a0*/  IADD3 R66, R217, 0x20, RZ ;  /* 0x00000020d9427810 */ /* 0x000fe40007ffe0ff */
[----:B------:R-:W-:Y:S02]  /*101b0*/  SHF.R.S32.HI R67, RZ, 0x1f, R67 ;  /* 0x0000001fff437819 */ /* 0x000fe40000011443 */
[----:B------:R-:W-:Y:S02]  /*101c0*/  SHF.R.S32.HI R68, RZ, 0x1f, R217 ;  /* 0x0000001fff447819 */ /* 0x000fe400000114d9 */
[----:B---3--:R-:W-:-:S05]  /*101d0*/  SHF.R.S32.HI R5, RZ, 0x1f, R8 ;  /* 0x0000001fff057819 */ /* 0x008fca0000011408 */
[----:B------:R-:W-:Y:S02]  /*101e0*/  IMAD R6, R5, c[0x0][0x490], RZ ;  /* 0x0001240005067a24 */ /* 0x000fe400078e02ff */
[----:B--2---:R-:W-:-:S04]  /*101f0*/  IMAD.IADD R4, R2, 0x1, R19 ;  /* 0x0000000102047824 */ /* 0x004fc800078e0213 */
[----:B------:R-:W-:-:S04]  /*10200*/  @P1 IMAD.HI.U32 R7, R4, c[0x0][0x4ec], RZ ;  /* 0x00013b0004071a27 */ /* 0x000fc800078e00ff */
[----:B------:R-:W-:-:S04]  /*10210*/  IMAD.WIDE.U32 R2, R8, c[0x0][0x490], RZ ;  /* 0x0001240008027a25 */ /* 0x000fc800078e00ff */
[----:B------:R-:W-:Y:S01]  /*10220*/  IMAD.MOV.U32 R0, RZ, RZ, R4 ;  /* 0x000000ffff007224 */ /* 0x000fe200078e0004 */
[----:B------:R-:W-:Y:S01]  /*10230*/  @P1 SHF.R.U32.HI R0, RZ, c[0x0][0x4f0], R7 ;  /* 0x00013c00ff001a19 */ /* 0x000fe20000011607 */
[----:B------:R-:W-:-:S03]  /*10240*/  IMAD R6, R8, c[0x0][0x494], R6 ;  /* 0x0001250008067a24 */ /* 0x000fc600078e0206 */
[----:B------:R-:W-:Y:S01]  /*10250*/  IADD3 R7, -R0, RZ, RZ ;  /* 0x000000ff00077210 */ /* 0x000fe20007ffe1ff */
[----:B------:R-:W-:Y:S02]  /*10260*/  IMAD.IADD R3, R3, 0x1, R6 ;  /* 0x0000000103037824 */ /* 0x000fe400078e0206 */
[----:B------:R-:W-:Y:S01]  /*10270*/  IMAD R6, R5, c[0x0][0x3e8], RZ ;  /* 0x0000fa0005067a24 */ /* 0x000fe200078e02ff */
[----:B----4-:R-:W-:Y:S01]  /*10280*/  SHF.R.S32.HI R5, RZ, 0x1f, R15 ;  /* 0x0000001fff057819 */ /* 0x010fe2000001140f */
[----:B------:R-:W-:Y:S02]  /*10290*/  IMAD R4, R7, c[0x0][0x4e8], R4 ;  /* 0x00013a0007047a24 */ /* 0x000fe400078e0204 */
[----:B------:R-:W-:Y:S02]  /*102a0*/  IMAD R10, R8, c[0x0][0x3ec], R6 ;  /* 0x0000fb00080a7a24 */ /* 0x000fe400078e0206 */
[----:B------:R-:W-:Y:S02]  /*102b0*/  IMAD R11, R5, c[0x0][0x498], RZ ;  /* 0x00012600050b7a24 */ /* 0x000fe400078e02ff */
[----:B------:R-:W-:-:S04]  /*102c0*/  IMAD.WIDE.U32 R6, R15, c[0x0][0x498], R2 ;  /* 0x000126000f067a25 */ /* 0x000fc800078e0002 */
[----:B------:R-:W-:Y:S01]  /*102d0*/  IMAD.WIDE.U32 R8, R8, c[0x0][0x3e8], RZ ;  /* 0x0000fa0008087a25 */ /* 0x000fe200078e00ff */
[----:B------:R-:W-:-:S03]  /*102e0*/  IADD3 R6, P0, R0, R6, RZ ;  /* 0x0000000600067210 */ /* 0x000fc60007f1e0ff */
[----:B------:R-:W-:Y:S01]  /*102f0*/  IMAD R12, R5, c[0x0][0x3f0], RZ ;  /* 0x0000fc00050c7a24 */ /* 0x000fe200078e02ff */
[----:B------:R-:W-:Y:S01]  /*10300*/  SHF.R.S32.HI R5, RZ, 0x1f, R0 ;  /* 0x0000001fff057819 */ /* 0x000fe20000011400 */
[----:B------:R-:W-:Y:S02]  /*10310*/  IMAD R11, R15, c[0x0][0x49c], R11 ;  /* 0x000127000f0b7a24 */ /* 0x000fe400078e020b */
[----:B------:R-:W-:Y:S02]  /*10320*/  IMAD.IADD R3, R9, 0x1, R10 ;  /* 0x0000000109037824 */ /* 0x000fe400078e020a */
[----:B------:R-:W-:Y:S01]  /*10330*/  IMAD.MOV.U32 R2, RZ, RZ, R8 ;  /* 0x000000ffff027224 */ /* 0x000fe200078e0008 */
[----:B------:R-:W-:Y:S01]  /*10340*/  IADD3.X R7, R5, R7, R11, P0, !PT ;  /* 0x0000000705077210 */ /* 0x000fe200007fe40b */
[C---:B------:R-:W-:Y:S02]  /*10350*/  IMAD R11, R15.reuse, c[0x0][0x3f4], R12 ;  /* 0x0000fd000f0b7a24 */ /* 0x040fe400078e020c */
[----:B------:R-:W-:-:S02]  /*10360*/  IMAD.WIDE.U32 R8, R15, c[0x0][0x3f0], R2 ;  /* 0x0000fc000f087a25 */ /* 0x000fc400078e0002 */
[----:B------:R-:W2:Y:S01]  /*10370*/  S2R R15, SR_TID.X ;  /* 0x00000000000f7919 */ /* 0x000ea20000002100 */
[----:B------:R-:W-:Y:S01]  /*10380*/  SHF.R.S32.HI R0, RZ, 0x1f, R4 ;  /* 0x0000001fff007819 */ /* 0x000fe20000011404 */
[----:B------:R-:W-:-:S04]  /*10390*/  IMAD.IADD R5, R14, 0x1, R19 ;  /* 0x000000010e057824 */ /* 0x000fc800078e0213 */
[----:B------:R-:W-:Y:S02]  /*103a0*/  IMAD R0, R0, c[0x0][0x488], RZ ;  /* 0x0001220000007a24 */ /* 0x000fe400078e02ff */
[----:B------:R-:W-:-:S04]  /*103b0*/  IMAD.WIDE.U32 R2, R4, c[0x0][0x488], R6 ;  /* 0x0001220004027a25 */ /* 0x000fc800078e0006 */
[----:B------:R-:W-:Y:S02]  /*103c0*/  IMAD R10, R4, c[0x0][0x48c], R0 ;  /* 0x00012300040a7a24 */ /* 0x000fe400078e0200 */
[----:B------:R-:W-:Y:S01]  /*103d0*/  @P1 IMAD.HI.U32 R6, R5, c[0x0][0x4ec], RZ ;  /* 0x00013b0005061a27 */ /* 0x000fe200078e00ff */
[----:B------:R-:W-:-:S03]  /*103e0*/  LEA R4, P0, R2, c[0x0][0x450], 0x2 ;  /* 0x0001140002047a11 */ /* 0x000fc600078010ff */
[----:B------:R-:W-:Y:S01]  /*103f0*/  IMAD.IADD R3, R3, 0x1, R10 ;  /* 0x0000000103037824 */ /* 0x000fe200078e020a */
[----:B--2---:R-:W-:-:S04]  /*10400*/  SHF.R.S32.HI R14, RZ, 0x1f, R15 ;  /* 0x0000001fff0e7819 */ /* 0x004fc8000001140f */
[----:B------:R-:W-:Y:S02]  /*10410*/  LEA.HI R14, R14, R15, RZ, 0x5 ;  /* 0x0000000f0e0e7211 */ /* 0x000fe400078f28ff */
[----:B------:R-:W-:Y:S02]  /*10420*/  MOV R0, R5 ;  /* 0x0000000500007202 */ /* 0x000fe40000000f00 */
[----:B------:R-:W-:Y:S02]  /*10430*/  LOP3.LUT R14, R14, 0xffffffe0, RZ, 0xc0, !PT ;  /* 0xffffffe00e0e7812 */ /* 0x000fe400078ec0ff */
[----:B------:R-:W-:Y:S01]  /*10440*/  @P1 SHF.R.U32.HI R0, RZ, c[0x0][0x4f0], R6 ;  /* 0x00013c00ff001a19 */ /* 0x000fe20000011606 */
[----:B------:R-:W-:Y:S01]  /*10450*/  IMAD.MOV.U32 R6, RZ, RZ, R8 ;  /* 0x000000ffff067224 */ /* 0x000fe200078e0008 */
[----:B------:R-:W-:Y:S02]  /*10460*/  LEA.HI.X R3, R2, c[0x0][0x454], R3, 0x2, P0 ;  /* 0x0001150002037a11 */ /* 0x000fe400000f1403 */
[----:B------:R-:W-:-:S02]  /*10470*/  IADD3 R14, -R14, R15, RZ ;  /* 0x0000000f0e0e7210 */ /* 0x000fc40007ffe1ff */
[----:B------:R-:W-:Y:S01]  /*10480*/  SHF.R.S32.HI R8, RZ, 0x1f, R0 ;  /* 0x0000001fff087819 */ /* 0x000fe20000011400 */
[----:B------:R-:W-:Y:S01]  /*10490*/  IMAD.IADD R2, R13, 0x1, R19 ;  /* 0x000000010d027824 */ /* 0x000fe200078e0213 */
[----:B------:R-:W-:Y:S01]  /*104a0*/  SHFL.IDX PT, R12, R4, RZ, 0x1c1f ;  /* 0x001c1fff040c7589 */ /* 0x000fe200000e0000 */
[----:B------:R-:W-:Y:S01]  /*104b0*/  IMAD.IADD R7, R9, 0x1, R11 ;  /* 0x0000000109077824 */ /* 0x000fe200078e020b */
[----:B------:R-:W-:Y:S02]  /*104c0*/  LOP3.LUT P0, RZ, R14, 0x3, RZ, 0xc0, !PT ;  /* 0x000000030eff7812 */ /* 0x000fe4000780c0ff */
[----:B------:R-:W2:Y:S01]  /*104d0*/  SHFL.IDX PT, R13, R3, RZ, 0x1c1f ;  /* 0x001c1fff030d7589 */ /* 0x000ea200000e0000 */
[----:B------:R-:W-:-:S03]  /*104e0*/  IMAD R16, R8, c[0x0][0x3e0], RZ ;  /* 0x0000f80008107a24 */ /* 0x000fc600078e02ff */
[----:B------:R-:W-:Y:S04]  /*104f0*/  SHFL.IDX PT, R10, R4, 0x1, 0x1c1f ;  /* 0x003c1f00040a7f89 */ /* 0x000fe800000e0000 */
[----:B------:R-:W3:Y:S04]  /*10500*/  SHFL.IDX PT, R11, R3, 0x1, 0x1c1f ;  /* 0x003c1f00030b7f89 */ /* 0x000ee800000e0000 */
[----:B------:R-:W-:Y:S04]  /*10510*/  SHFL.IDX PT, R14, R4, 0x2, 0x1c1f ;  /* 0x005c1f00040e7f89 */ /* 0x000fe800000e0000 */
[----:B------:R-:W4:Y:S04]  /*10520*/  SHFL.IDX PT, R15, R3, 0x2, 0x1c1f ;  /* 0x005c1f00030f7f89 */ /* 0x000f2800000e0000 */
[----:B------:R-:W-:Y:S04]  /*10530*/  SHFL.IDX PT, R8, R4, 0x3, 0x1c1f ;  /* 0x007c1f0004087f89 */ /* 0x000fe800000e0000 */
[----:B------:R1:W2:Y:S01]  /*10540*/  SHFL.IDX PT, R9, R3, 0x3, 0x1c1f ;  /* 0x007c1f0003097f89 */ /* 0x0002a200000e0000 */
[----:B------:R-:W-:-:S02]  /*10550*/  IADD3 R17, R2, 0x8, RZ ;  /* 0x0000000802117810 */ /* 0x000fc40007ffe0ff */
[----:B------:R-:W-:Y:S02]  /*10560*/  ISETP.GE.OR P3, PT, R2, UR4, P0 ;  /* 0x0000000402007c0c */ /* 0x000fe40008766670 */
[----:B------:R-:W-:Y:S01]  /*10570*/  ISETP.GE.OR P2, PT, R17, UR4, P0 ;  /* 0x0000000411007c0c */ /* 0x000fe20008746670 */
[C---:B------:R-:W-:Y:S02]  /*10580*/  IMAD R16, R0.reuse, c[0x0][0x3e4], R16 ;  /* 0x0000f90000107a24 */ /* 0x040fe400078e0210 */
[----:B------:R-:W-:Y:S01]  /*10590*/  IMAD.WIDE.U32 R6, R0, c[0x0][0x3e0], R6 ;  /* 0x0000f80000067a25 */ /* 0x000fe200078e0006 */
[C---:B-1----:R-:W-:Y:S02]  /*105a0*/  IADD3 R3, R2.reuse, 0x40, RZ ;  /* 0x0000004002037810 */ /* 0x042fe40007ffe0ff */
[----:B------:R-:W-:Y:S02]  /*105b0*/  IADD3 R2, R2, 0x48, RZ ;  /* 0x0000004802027810 */ /* 0x000fe40007ffe0ff */
[----:B------:R-:W-:-:S02]  /*105c0*/  ISETP.GE.OR P1, PT, R3, UR4, P0 ;  /* 0x0000000403007c0c */ /* 0x000fc40008726670 */
[----:B------:R-:W-:Y:S01]  /*105d0*/  ISETP.GE.OR P0, PT, R2, UR4, P0 ;  /* 0x0000000402007c0c */ /* 0x000fe20008706670 */
[----:B------:R-:W-:Y:S01]  /*105e0*/  IMAD.MOV R4, RZ, RZ, -R0 ;  /* 0x000000ffff047224 */ /* 0x000fe200078e0a00 */
[----:B--2---:R1:W-:Y:S01]  /*105f0*/  @!P3 ST.E [R12.64], R45 ;  /* 0x0000002d0c00b985 */ /* 0x0043e2000c101906 */
[----:B------:R-:W-:Y:S02]  /*10600*/  IMAD.SHL.U32 R0, R18, 0x2, RZ ;  /* 0x0000000212007824 */ /* 0x000fe400078e00ff */
[----:B------:R-:W-:Y:S01]  /*10610*/  IMAD R4, R4, c[0x0][0x4e8], R5 ;  /* 0x00013a0004047a24 */ /* 0x000fe200078e0205 */
[----:B---3--:R2:W-:Y:S05]  /*10620*/  @!P2 ST.E [R10.64], R46 ;  /* 0x0000002e0a00a985 */ /* 0x0085ea000c101906 */
[----:B----4-:R3:W-:Y:S01]  /*10630*/  @!P1 ST.E [R14.64], R47 ;  /* 0x0000002f0e009985 */ /* 0x0107e2000c101906 */
[----:B------:R-:W-:-:S03]  /*10640*/  SHF.R.S32.HI R5, RZ, 0x1f, R4 ;  /* 0x0000001fff057819 */ /* 0x000fc60000011404 */
[----:B------:R3:W-:Y:S01]  /*10650*/  @!P0 ST.E [R8.64], R44 ;  /* 0x0000002c08008985 */ /* 0x0007e2000c101906 */
[----:B------:R-:W-:-:S03]  /*10660*/  SHF.R.S32.HI R18, RZ, 0x1f, R20 ;  /* 0x0000001fff127819 */ /* 0x000fc60000011414 */
[----:B------:R3:W4:Y:S04]  /*10670*/  LDS.128 R36, [R0+0x880] ;  /* 0x0008800000247984 */ /* 0x0007280000000c00 */
[----:B------:R3:W2:Y:S04]  /*10680*/  LDS.128 R48, [R0+0x1080] ;  /* 0x0010800000307984 */ /* 0x0006a80000000c00 */
[----:B------:R3:W3:Y:S04]  /*10690*/  LDS.128 R56, [R0+0x1880] ;  /* 0x0018800000387984 */ /* 0x0006e80000000c00 */
[----:B------:R1:W3:Y:S04]  /*106a0*/  LDS.128 R32, [R0+0x2880] ;  /* 0x0028800000207984 */ /* 0x0002e80000000c00 */
[----:B------:R1:W3:Y:S04]  /*106b0*/  LDS.128 R44, [R0+0x3080] ;  /* 0x00308000002c7984 */ /* 0x0002e80000000c00 */
[----:B------:R1:W3:Y:S04]  /*106c0*/  LDS.128 R52, [R0+0x3880] ;  /* 0x0038800000347984 */ /* 0x0002e80000000c00 */
[----:B------:R3:W3:Y:S04]  /*106d0*/  LDS.128 R28, [R0+0x4880] ;  /* 0x00488000001c7984 */ /* 0x0006e80000000c00 */
[----:B------:R3:W3:Y:S04]  /*106e0*/  LDS.128 R40, [R0+0x5080] ;  /* 0x0050800000287984 */ /* 0x0006e80000000c00 */
[----:B------:R3:W3:Y:S01]  /*106f0*/  LDS.128 R60, [R0+0x5880] ;  /* 0x00588000003c7984 */ /* 0x0006e20000000c00 */
[----:B------:R-:W-:Y:S01]  /*10700*/  IADD3 R3, R7, R16, RZ ;  /* 0x0000001007037210 */ /* 0x000fe20007ffe0ff */
[----:B------:R-:W-:Y:S01]  /*10710*/  IMAD.MOV.U32 R2, RZ, RZ, R6 ;  /* 0x000000ffff027224 */ /* 0x000fe200078e0006 */
[----:B------:R-:W-:Y:S01]  /*10720*/  LEA.HI R18, R18, R20, RZ, 0x2 ;  /* 0x0000001412127211 */ /* 0x000fe200078f10ff */
[----:B------:R-:W-:-:S02]  /*10730*/  IMAD R5, R5, c[0x0][0x3d8], RZ ;  /* 0x0000f60005057a24 */ /* 0x000fc400078e02ff */
[----:B------:R-:W-:Y:S01]  /*10740*/  IMAD.WIDE.U32 R2, R4, c[0x0][0x3d8], R2 ;  /* 0x0000f60004027a25 */ /* 0x000fe200078e0002 */
[----:B------:R-:W-:-:S03]  /*10750*/  SHF.R.S32.HI R18, RZ, 0x2, R18 ;  /* 0x00000002ff127819 */ /* 0x000fc60000011412 */
[----:B------:R-:W-:Y:S01]  /*10760*/  IMAD R5, R4, c[0x0][0x3dc], R5 ;  /* 0x0000f70004057a24 */ /* 0x000fe200078e0205 */
[----:B-1----:R-:W-:Y:S01]  /*10770*/  LEA R12, P0, R2, c[0x0][0x380], 0x1 ;  /* 0x0000e000020c7a11 */ /* 0x002fe200078008ff */
[----:B--2---:R-:W-:-:S03]  /*10780*/  IMAD.IADD R11, R18, 0x1, R19 ;  /* 0x00000001120b7824 */ /* 0x004fc600078e0213 */
[----:B------:R-:W-:-:S04]  /*10790*/  IADD3 R3, R3, R5, RZ ;  /* 0x0000000503037210 */ /* 0x000fc80007ffe0ff */
[----:B------:R-:W-:Y:S02]  /*107a0*/  LEA.HI.X R10, R2, c[0x0][0x384], R3, 0x1, P0 ;  /* 0x0000e100020a7a11 */ /* 0x000fe400000f0c03 */
[----:B------:R-:W-:Y:S01]  /*107b0*/  ISETP.GE.AND P0, PT, R11, UR4, PT ;  /* 0x000000040b007c0c */ /* 0x000fe2000bf06270 */
[----:B------:R1:W2:Y:S01]  /*107c0*/  SHFL.IDX PT, R2, R12, RZ, 0x1c1f ;  /* 0x001c1fff0c027589 */ /* 0x0002a200000e0000 */
[----:B------:R-:W-:-:S03]  /*107d0*/  IADD3 R13, R217, 0x40, RZ ;  /* 0x00000040d90d7810 */ /* 0x000fc60007ffe0ff */
[----:B------:R1:W1:Y:S01]  /*107e0*/  SHFL.IDX PT, R3, R10, RZ, 0x1c1f ;  /* 0x001c1fff0a037589 */ /* 0x00026200000e0000 */
[----:B------:R-:W-:-:S07]  /*107f0*/  SHF.R.S32.HI R13, RZ, 0x1f, R13 ;  /* 0x0000001fff0d7819 */ /* 0x000fce000001140d */
[----:B------:R-:W-:Y:S05]  /*10800*/  @P0 BRA `(.L_x_641) ;  /* 0x000000f000000947 */ /* 0x000fea0003800000 */
[----:B----4-:R-:W4:Y:S01]  /*10810*/  LDS.128 R24, [R0+0x80] ;  /* 0x0000800000187984 */ /* 0x010f220000000c00 */
[----:B------:R-:W-:Y:S02]  /*10820*/  ISETP.GE.AND P5, PT, R217, c[0x0][0x3c8], PT ;  /* 0x0000f200d9007a0c */ /* 0x000fe40003fa6270 */
[----:B------:R-:W-:Y:S01]  /*10830*/  ISETP.GE.AND P4, PT, R66, c[0x0][0x3c8], PT ;  /* 0x0000f20042007a0c */ /* 0x000fe20003f86270 */
[----:B------:R-:W5:Y:S01]  /*10840*/  LDS.128 R20, [R0+0x2080] ;  /* 0x0020800000147984 */ /* 0x000f620000000c00 */
[----:B------:R-:W-:-:S03]  /*10850*/  ISETP.GE.AND P3, PT, R65, c[0x0][0x3c8], PT ;  /* 0x0000f20041007a0c */ /* 0x000fc60003f66270 */
[----:B------:R-:W3:Y:S06]  /*10860*/  LDS.128 R16, [R0+0x4080] ;  /* 0x0040800000107984 */ /* 0x000eec0000000c00 */
[-C--:B--2---:R-:W-:Y:S02]  /*10870*/  @!P5 LEA R6, P2, R217, R2.reuse, 0x1 ;  /* 0x00000002d906d211 */ /* 0x084fe400078408ff */
[-C--:B------:R-:W-:Y:S02]  /*10880*/  @!P4 LEA R4, P1, R66, R2.reuse, 0x1 ;  /* 0x000000024204c211 */ /* 0x080fe400078208ff */
[----:B------:R-:W-:-:S02]  /*10890*/  @!P3 LEA R2, P0, R65, R2, 0x1 ;  /* 0x000000024102b211 */ /* 0x000fc400078008ff */
[-C--:B-1----:R-:W-:Y:S02]  /*108a0*/  @!P5 LEA.HI.X R7, R217, R3.reuse, R68, 0x1, P2 ;  /* 0x00000003d907d211 */ /* 0x082fe400010f0c44 */
[-C--:B------:R-:W-:Y:S02]  /*108b0*/  @!P4 LEA.HI.X R5, R66, R3.reuse, R67, 0x1, P1 ;  /* 0x000000034205c211 */ /* 0x080fe400008f0c43 */
[----:B------:R-:W-:Y:S01]  /*108c0*/  @!P3 LEA.HI.X R3, R65, R3, R13, 0x1, P0 ;  /* 0x000000034103b211 */ /* 0x000fe200000f0c0d */
[----:B----4-:R1:W-:Y:S04]  /*108d0*/  @!P5 ST.E.128 [R6.64], R24 ;  /* 0x000000180600d985 */ /* 0x0103e8000c101d06 */
[----:B-----5:R1:W-:Y:S04]  /*108e0*/  @!P4 ST.E.128 [R4.64], R20 ;  /* 0x000000140400c985 */ /* 0x0203e8000c101d06 */
[----:B---3--:R1:W-:Y:S02]  /*108f0*/  @!P3 ST.E.128 [R2.64], R16 ;  /* 0x000000100200b985 */ /* 0x0083e4000c101d06 */
.L_x_641:
[----:B----4-:R-:W-:Y:S05]  /*10900*/  BSYNC B0 ;  /* 0x0000000000007941 */ /* 0x010fea0003800000 */
.L_x_640:
[----:B-1----:R-:W-:Y:S01]  /*10910*/  IADD3 R3, R11, 0x20, RZ ;  /* 0x000000200b037810 */ /* 0x002fe20007ffe0ff */
[----:B--2---:R1:W2:Y:S01]  /*10920*/  SHFL.IDX PT, R2, R10, 0x1, 0x1c1f ;  /* 0x003c1f000a027f89 */ /* 0x0042a200000e0000 */
[----:B------:R-:W-:Y:S02]  /*10930*/  BSSY B0, `(.L_x_642) ;  /* 0x0000010000007945 */ /* 0x000fe40003800000 */
[----:B------:R-:W-:Y:S01]  /*10940*/  ISETP.GE.AND P0, PT, R3, UR4, PT ;  /* 0x0000000403007c0c */ /* 0x000fe2000bf06270 */
[----:B---3--:R1:W3:-:S12]  /*10950*/  SHFL.IDX PT, R0, R12, 0x1, 0x1c1f ;  /* 0x003c1f000c007f89 */ /* 0x0082d800000e0000 */
[----:B------:R-:W-:Y:S05]  /*10960*/  @P0 BRA `(.L_x_643) ;  /* 0x000000c000000947 */ /* 0x000fea0003800000 */
[----:B------:R-:W-:Y:S02]  /*10970*/  ISETP.GE.AND P2, PT, R217, c[0x0][0x3c8], PT ;  /* 0x0000f200d9007a0c */ /* 0x000fe40003f46270 */
[----:B------:R-:W-:Y:S02]  /*10980*/  ISETP.GE.AND P1, PT, R66, c[0x0][0x3c8], PT ;  /* 0x0000f20042007a0c */ /* 0x000fe40003f26270 */
[----:B------:R-:W-:-:S09]  /*10990*/  ISETP.GE.AND P0, PT, R65, c[0x0][0x3c8], PT ;  /* 0x0000f20041007a0c */ /* 0x000fd20003f06270 */
[-C--:B---3--:R-:W-:Y:S02]  /*109a0*/  @!P2 LEA R8, P5, R217, R0.reuse, 0x1 ;  /* 0x00000000d908a211 */ /* 0x088fe400078a08ff */
[CC--:B------:R-:W-:Y:S02]  /*109b0*/  @!P1 LEA R6, P4, R66.reuse, R0.reuse, 0x1 ;  /* 0x0000000042069211 */ /* 0x0c0fe400078808ff */
[----:B------:R-:W-:Y:S02]  /*109c0*/  @!P0 LEA R4, P3, R65, R0, 0x1 ;  /* 0x0000000041048211 */ /* 0x000fe400078608ff */
[-C--:B--2---:R-:W-:Y:S02]  /*109d0*/  @!P2 LEA.HI.X R9, R217, R2.reuse, R68, 0x1, P5 ;  /* 0x00000002d909a211 */ /* 0x084fe400028f0c44 */
[-C--:B------:R-:W-:Y:S02]  /*109e0*/  @!P1 LEA.HI.X R7, R66, R2.reuse, R67, 0x1, P4 ;  /* 0x0000000242079211 */ /* 0x080fe400020f0c43 */
[----:B------:R-:W-:Y:S01]  /*109f0*/  @!P0 LEA.HI.X R5, R65, R2, R13, 0x1, P3 ;  /* 0x0000000241058211 */ /* 0x000fe200018f0c0d */
[----:B------:R2:W-:Y:S04]  /*10a00*/  @!P2 ST.E.128 [R8.64], R36 ;  /* 0x000000240800a985 */ /* 0x0005e8000c101d06 */
[----:B------:R2:W-:Y:S04]  /*10a10*/  @!P1 ST.E.128 [R6.64], R32 ;  /* 0x0000002006009985 */ /* 0x0005e8000c101d06 */
[----:B------:R2:W-:Y:S02]  /*10a20*/  @!P0 ST.E.128 [R4.64], R28 ;  /* 0x0000001c04008985 */ /* 0x0005e4000c101d06 */
.L_x_643:
[----:B------:R-:W-:Y:S05]  /*10a30*/  BSYNC B0 ;  /* 0x0000000000007941 */ /* 0x000fea0003800000 */
.L_x_642:
[----:B------:R-:W-:Y:S01]  /*10a40*/  IADD3 R3, R11, 0x40, RZ ;  /* 0x000000400b037810 */ /* 0x000fe20007ffe0ff */
[----:B--2---:R2:W4:Y:S01]  /*10a50*/  SHFL.IDX PT, R2, R10, 0x2, 0x1c1f ;  /* 0x005c1f000a027f89 */ /* 0x00452200000e0000 */
        /* <DEDUP_REMOVED lines=10> */
[-C--:B----4-:R-:W-:Y:S02]  /*10b00*/  @!P2 LEA.HI.X R9, R217, R2.reuse, R68, 0x1, P5 ;  /* 0x00000002d909a211 */ /* 0x090fe400028f0c44 */
[-C--:B------:R-:W-:Y:S02]  /*10b10*/  @!P1 LEA.HI.X R7, R66, R2.reuse, R67, 0x1, P4 ;  /* 0x0000000242079211 */ /* 0x080fe400020f0c43 */
[----:B------:R-:W-:Y:S01]  /*10b20*/  @!P0 LEA.HI.X R5, R65, R2, R13, 0x1, P3 ;  /* 0x0000000241058211 */ /* 0x000fe200018f0c0d */
[----:B------:R3:W-:Y:S04]  /*10b30*/  @!P2 ST.E.128 [R8.64], R48 ;  /* 0x000000300800a985 */ /* 0x0007e8000c101d06 */
[----:B------:R3:W-:Y:S04]  /*10b40*/  @!P1 ST.E.128 [R6.64], R44 ;  /* 0x0000002c06009985 */ /* 0x0007e8000c101d06 */
[----:B------:R3:W-:Y:S02]  /*10b50*/  @!P0 ST.E.128 [R4.64], R40 ;  /* 0x0000002804008985 */ /* 0x0007e4000c101d06 */
.L_x_645:
[----:B------:R-:W-:Y:S05]  /*10b60*/  BSYNC B0 ;  /* 0x0000000000007941 */ /* 0x000fea0003800000 */
.L_x_644:
[----:B------:R-:W-:Y:S01]  /*10b70*/  IADD3 R3, R11, 0x60, RZ ;  /* 0x000000600b037810 */ /* 0x000fe20007ffe0ff */
[----:B----4-:R4:W1:Y:S03]  /*10b80*/  SHFL.IDX PT, R2, R10, 0x3, 0x1c1f ;  /* 0x007c1f000a027f89 */ /* 0x01086600000e0000 */
[----:B------:R-:W-:Y:S01]  /*10b90*/  ISETP.GE.AND P0, PT, R3, UR4, PT ;  /* 0x0000000403007c0c */ /* 0x000fe2000bf06270 */
[----:B---3--:R4:W3:-:S12]  /*10ba0*/  SHFL.IDX PT, R0, R12, 0x3, 0x1c1f ;  /* 0x007c1f000c007f89 */ /* 0x0088d800000e0000 */
[----:B------:R-:W-:Y:S05]  /*10bb0*/  @P0 BRA `(.L_x_646) ;  /* 0x00000c9000000947 */ /* 0x000fea0003800000 */
[----:B------:R-:W-:Y:S02]  /*10bc0*/  ISETP.GE.AND P1, PT, R217, c[0x0][0x3c8], PT ;  /* 0x0000f200d9007a0c */ /* 0x000fe40003f26270 */
[----:B------:R-:W-:-:S11]  /*10bd0*/  ISETP.GE.AND P0, PT, R66, c[0x0][0x3c8], PT ;  /* 0x0000f20042007a0c */ /* 0x000fd60003f06270 */
[CC--:B---3--:R-:W-:Y:S02]  /*10be0*/  @!P1 LEA R6, P3, R217.reuse, R0.reuse, 0x1 ;  /* 0x00000000d9069211 */ /* 0x0c8fe400078608ff */
[C---:B------:R-:W-:Y:S02]  /*10bf0*/  @!P0 LEA R4, P2, R66.reuse, R0, 0x1 ;  /* 0x0000000042048211 */ /* 0x040fe400078408ff */
[-C--:B-1----:R-:W-:Y:S02]  /*10c00*/  @!P1 LEA.HI.X R7, R217, R2.reuse, R68, 0x1, P3 ;  /* 0x00000002d9079211 */ /* 0x082fe400018f0c44 */
[----:B------:R-:W-:-:S03]  /*10c10*/  @!P0 LEA.HI.X R5, R66, R2, R67, 0x1, P2 ;  /* 0x0000000242058211 */ /* 0x000fc600010f0c43 */
[----:B------:R1:W-:Y:S04]  /*10c20*/  @!P1 ST.E.128 [R6.64], R56 ;  /* 0x0000003806009985 */ /* 0x0003e8000c101d06 */
[----:B------:R1:W-:Y:S01]  /*10c30*/  @!P0 ST.E.128 [R4.64], R52 ;  /* 0x0000003404008985 */ /* 0x0003e2000c101d06 */
[----:B------:R-:W-:-:S13]  /*10c40*/  ISETP.GE.AND P0, PT, R65, c[0x0][0x3c8], PT ;  /* 0x0000f20041007a0c */ /* 0x000fda0003f06270 */
[----:B------:R-:W-:Y:S05]  /*10c50*/  @P0 BRA `(.L_x_646) ;  /* 0x00000bf000000947 */ /* 0x000fea0003800000 */
[----:B-1----:R-:W-:-:S04]  /*10c60*/  LEA R4, P0, R65, R0, 0x1 ;  /* 0x0000000041047211 */ /* 0x002fc800078008ff */
[----:B------:R-:W-:-:S05]  /*10c70*/  LEA.HI.X R5, R65, R2, R13, 0x1, P0 ;  /* 0x0000000241057211 */ /* 0x000fca00000f0c0d */
[----:B------:R1:W-:Y:S01]  /*10c80*/  ST.E.128 [R4.64], R60 ;  /* 0x0000003c04007985 */ /* 0x0003e2000c101d06 */
[----:B------:R-:W-:Y:S05]  /*10c90*/  BRA `(.L_x_646) ;  /* 0x00000bb000007947 */ /* 0x000fea0003800000 */
.L_x_638:
[----:B------:R-:W2:Y:S04]  /*10ca0*/  LDL R2, [R1+0x60] ;  /* 0x0000600001027983 */ /* 0x000ea80000100800 */
[----:B------:R-:W3:Y:S04]  /*10cb0*/  LDL R0, [R1+0x5c] ;  /* 0x00005c0001007983 */ /* 0x000ee80000100800 */
[----:B------:R-:W4:Y:S04]  /*10cc0*/  LDL R4, [R1+0x58] ;  /* 0x0000580001047983 */ /* 0x000f280000100800 */
[----:B------:R-:W5:Y:S01]  /*10cd0*/  S2R R3, SR_TID.X ;  /* 0x0000000000037919 */ /* 0x000f620000002100 */
[----:B------:R-:W-:Y:S01]  /*10ce0*/  BSSY B0, `(.L_x_647) ;  /* 0x0000026000007945 */ /* 0x000fe20003800000 */
[----:B-----5:R-:W-:Y:S01]  /*10cf0*/  ISETP.GE.AND P0, PT, R3, 0x80, PT ;  /* 0x000000800300780c */ /* 0x020fe20003f06270 */
[----:B--2---:R-:W-:-:S02]  /*10d00*/  IMAD.MOV.U32 R12, RZ, RZ, R2 ;  /* 0x000000ffff0c7224 */ /* 0x004fc400078e0002 */
[----:B---3--:R-:W-:-:S03]  /*10d10*/  IMAD.MOV.U32 R11, RZ, RZ, R0 ;  /* 0x000000ffff0b7224 */ /* 0x008fc600078e0000 */
[----:B-1----:R-:W-:Y:S01]  /*10d20*/  SHF.R.S32.HI R8, RZ, 0x1f, R12 ;  /* 0x0000001fff087819 */ /* 0x002fe2000001140c */
[----:B----4-:R-:W-:Y:S01]  /*10d30*/  IMAD.MOV.U32 R13, RZ, RZ, R4 ;  /* 0x000000ffff0d7224 */ /* 0x010fe200078e0004 */
[----:B------:R-:W-:-:S05]  /*10d40*/  SHF.R.S32.HI R10, RZ, 0x1f, R11 ;  /* 0x0000001fff0a7819 */ /* 0x000fca000001140b */
[----:B------:R-:W-:Y:S05]  /*10d50*/  @P0 BRA `(.L_x_648) ;  /* 0x000001e000000947 */ /* 0x000fea0003800000 */
[----:B------:R-:W-:Y:S02]  /*10d60*/  MOV R2, c[0x0][0x4e8] ;  /* 0x00013a0000027a02 */ /* 0x000fe40000000f00 */
[----:B------:R-:W-:-:S03]  /*10d70*/  IADD3 R6, R13, R3, RZ ;  /* 0x000000030d067210 */ /* 0x000fc60007ffe0ff */
[----:B------:R-:W-:-:S05]  /*10d80*/  IMAD R0, R2, c[0x0][0x388], RZ ;  /* 0x0000e20002007a24 */ /* 0x000fca00078e02ff */
[----:B------:R-:W-:-:S13]  /*10d90*/  ISETP.GE.AND P0, PT, R6, R0, PT ;  /* 0x000000000600720c */ /* 0x000fda0003f06270 */
[----:B------:R-:W-:Y:S05]  /*10da0*/  @P0 BRA `(.L_x_648) ;  /* 0x0000019000000947 */ /* 0x000fea0003800000 */
[----:B------:R-:W-:Y:S01]  /*10db0*/  ISETP.NE.AND P0, PT, R2, 0x1, PT ;  /* 0x000000010200780c */ /* 0x000fe20003f05270 */
[----:B------:R-:W-:Y:S01]  /*10dc0*/  IMAD R4, R8, c[0x0][0x490], RZ ;  /* 0x0001240008047a24 */ /* 0x000fe200078e02ff */
[----:B------:R-:W-:Y:S01]  /*10dd0*/  MOV R0, R6 ;  /* 0x0000000600007202 */ /* 0x000fe20000000f00 */
[----:B------:R-:W-:-:S04]  /*10de0*/  IMAD.WIDE.U32 R2, R12, c[0x0][0x490], RZ ;  /* 0x000124000c027a25 */ /* 0x000fc800078e00ff */
[----:B------:R-:W-:Y:S02]  /*10df0*/  IMAD R4, R12, c[0x0][0x494], R4 ;  /* 0x000125000c047a24 */ /* 0x000fe400078e0204 */
[----:B------:R-:W-:-:S03]  /*10e00*/  IMAD R9, R10, c[0x0][0x498], RZ ;  /* 0x000126000a097a24 */ /* 0x000fc600078e02ff */
[----:B------:R-:W-:Y:S01]  /*10e10*/  IADD3 R3, R3, R4, RZ ;  /* 0x0000000403037210 */ /* 0x000fe20007ffe0ff */
[----:B------:R-:W-:-:S05]  /*10e20*/  @P0 IMAD.HI.U32 R5, R6, c[0x0][0x4ec], RZ ;  /* 0x00013b0006050a27 */ /* 0x000fca00078e00ff */
[----:B------:R-:W-:Y:S01]  /*10e30*/  @P0 SHF.R.U32.HI R0, RZ, c[0x0][0x4f0], R5 ;  /* 0x00013c00ff000a19 */ /* 0x000fe20000011605 */
[----:B------:R-:W-:-:S03]  /*10e40*/  IMAD.WIDE.U32 R4, R11, c[0x0][0x498], R2 ;  /* 0x000126000b047a25 */ /* 0x000fc600078e0002 */
[C---:B------:R-:W-:Y:S01]  /*10e50*/  IADD3 R7, -R0.reuse, RZ, RZ ;  /* 0x000000ff00077210 */ /* 0x040fe20007ffe1ff */
[----:B------:R-:W-:Y:S01]  /*10e60*/  IMAD R3, R11, c[0x0][0x49c], R9 ;  /* 0x000127000b037a24 */ /* 0x000fe200078e0209 */
[----:B------:R-:W-:-:S03]  /*10e70*/  IADD3 R4, P0, R0, R4, RZ ;  /* 0x0000000400047210 */ /* 0x000fc60007f1e0ff */
[----:B------:R-:W-:Y:S01]  /*10e80*/  IMAD R2, R7, c[0x0][0x4e8], R6 ;  /* 0x00013a0007027a24 */ /* 0x000fe200078e0206 */
[----:B------:R-:W-:-:S04]  /*10e90*/  SHF.R.S32.HI R6, RZ, 0x1f, R0 ;  /* 0x0000001fff067819 */ /* 0x000fc80000011400 */
[----:B------:R-:W-:Y:S02]  /*10ea0*/  SHF.R.S32.HI R0, RZ, 0x1f, R2 ;  /* 0x0000001fff007819 */ /* 0x000fe40000011402 */
[----:B------:R-:W-:-:S03]  /*10eb0*/  IADD3.X R5, R6, R5, R3, P0, !PT ;  /* 0x0000000506057210 */ /* 0x000fc600007fe403 */
[----:B------:R-:W-:-:S04]  /*10ec0*/  IMAD R0, R0, c[0x0][0x488], RZ ;  /* 0x0001220000007a24 */ /* 0x000fc800078e02ff */
[C---:B------:R-:W-:Y:S02]  /*10ed0*/  IMAD R0, R2.reuse, c[0x0][0x48c], R0 ;  /* 0x0001230002007a24 */ /* 0x040fe400078e0200 */
[----:B------:R-:W-:-:S05]  /*10ee0*/  IMAD.WIDE.U32 R2, R2, c[0x0][0x488], R4 ;  /* 0x0001220002027a25 */ /* 0x000fca00078e0004 */
[----:B------:R-:W-:Y:S02]  /*10ef0*/  IADD3 R0, R3, R0, RZ ;  /* 0x0000000003007210 */ /* 0x000fe40007ffe0ff */
[----:B------:R-:W-:-:S04]  /*10f00*/  LEA R4, P0, R2, c[0x0][0x450], 0x2 ;  /* 0x0001140002047a11 */ /* 0x000fc800078010ff */
[----:B------:R-:W-:Y:S02]  /*10f10*/  LEA.HI.X R5, R2, c[0x0][0x454], R0, 0x2, P0 ;  /* 0x0001150002057a11 */ /* 0x000fe400000f1400 */
[----:B------:R-:W-:-:S05]  /*10f20*/  MOV R0, 0xff800000 ;  /* 0xff80000000007802 */ /* 0x000fca0000000f00 */
[----:B------:R1:W-:Y:S02]  /*10f30*/  STG.E [R4.64], R0 ;  /* 0x0000000004007986 */ /* 0x0003e4000c101906 */
.L_x_648:
[----:B------:R-:W-:Y:S05]  /*10f40*/  BSYNC B0 ;  /* 0x0000000000007941 */ /* 0x000fea0003800000 */
.L_x_647:
[----:B------:R-:W2:Y:S01]  /*10f50*/  LDL R2, [R1+0x18] ;  /* 0x0000180001027983 */ /* 0x000ea20000100800 */
[----:B-1----:R-:W-:Y:S01]  /*10f60*/  MOV R0, c[0x0][0x4e8] ;  /* 0x00013a0000007a02 */ /* 0x002fe20000000f00 */
[----:B------:R-:W-:-:S03]  /*10f70*/  IMAD R6, R10, c[0x0][0x3f0], RZ ;  /* 0x0000fc000a067a24 */ /* 0x000fc600078e02ff */
[----:B------:R-:W-:Y:S01]  /*10f80*/  ISETP.NE.AND P0, PT, R0, 0x1, PT ;  /* 0x000000010000780c */ /* 0x000fe20003f05270 */
[----:B------:R-:W-:Y:S02]  /*10f90*/  IMAD R0, R8, c[0x0][0x3e8], RZ ;  /* 0x0000fa0008007a24 */ /* 0x000fe400078e02ff */
[----:B------:R-:W-:Y:S02]  /*10fa0*/  IMAD R8, R11, c[0x0][0x3f4], R6 ;  /* 0x0000fd000b087a24 */ /* 0x000fe400078e0206 */
[----:B------:R-:W-:Y:S01]  /*10fb0*/  IMAD R5, R12, c[0x0][0x3ec], R0 ;  /* 0x0000fb000c057a24 */ /* 0x000fe200078e0200 */
[----:B--2---:R-:W-:Y:S01]  /*10fc0*/  IADD3 R4, R2, R13, RZ ;  /* 0x0000000d02047210 */ /* 0x004fe20007ffe0ff */
[----:B------:R-:W-:-:S03]  /*10fd0*/  IMAD.WIDE.U32 R2, R12, c[0x0][0x3e8], RZ ;  /* 0x0000fa000c027a25 */ /* 0x000fc600078e00ff */
[----:B------:R-:W-:-:S03]  /*10fe0*/  MOV R0, R4 ;  /* 0x0000000400007202 */ /* 0x000fc60000000f00 */
[----:B------:R-:W-:Y:S01]  /*10ff0*/  @P0 IMAD.HI.U32 R7, R4, c[0x0][0x4ec], RZ ;  /* 0x00013b0004070a27 */ /* 0x000fe200078e00ff */
[----:B------:R-:W-:-:S04]  /*11000*/  IADD3 R3, R3, R5, RZ ;  /* 0x0000000503037210 */ /* 0x000fc80007ffe0ff */
[----:B------:R-:W-:Y:S01]  /*11010*/  @P0 SHF.R.U32.HI R0, RZ, c[0x0][0x4f0], R7 ;  /* 0x00013c00ff000a19 */ /* 0x000fe20000011607 */
[----:B------:R-:W-:-:S03]  /*11020*/  IMAD.WIDE.U32 R2, R11, c[0x0][0x3f0], R2 ;  /* 0x0000fc000b027a25 */ /* 0x000fc600078e0002 */
[----:B------:R-:W-:Y:S02]  /*11030*/  SHF.R.S32.HI R6, RZ, 0x1f, R0 ;  /* 0x0000001fff067819 */ /* 0x000fe40000011400 */
[----:B------:R-:W-:Y:S02]  /*11040*/  IADD3 R5, -R0, RZ, RZ ;  /* 0x000000ff00057210 */ /* 0x000fe40007ffe1ff */
[----:B------:R-:W-:Y:S01]  /*11050*/  IADD3 R3, R3, R8, RZ ;  /* 0x0000000803037210 */ /* 0x000fe20007ffe0ff */
[----:B------:R-:W-:Y:S02]  /*11060*/  IMAD R6, R6, c[0x0][0x3e0], RZ ;  /* 0x0000f80006067a24 */ /* 0x000fe400078e02ff */
[----:B------:R-:W-:Y:S02]  /*11070*/  IMAD R4, R5, c[0x0][0x4e8], R4 ;  /* 0x00013a0005047a24 */ /* 0x000fe400078e0204 */
[C---:B------:R-:W-:Y:S02]  /*11080*/  IMAD R5, R0.reuse, c[0x0][0x3e4], R6 ;  /* 0x0000f90000057a24 */ /* 0x040fe400078e0206 */
[----:B------:R-:W-:Y:S01]  /*11090*/  IMAD.WIDE.U32 R2, R0, c[0x0][0x3e0], R2 ;  /* 0x0000f80000027a25 */ /* 0x000fe200078e0002 */
[----:B------:R-:W-:-:S04]  /*110a0*/  SHF.R.S32.HI R0, RZ, 0x1f, R4 ;  /* 0x0000001fff007819 */ /* 0x000fc80000011404 */
[----:B------:R-:W-:Y:S01]  /*110b0*/  IADD3 R3, R3, R5, RZ ;  /* 0x0000000503037210 */ /* 0x000fe20007ffe0ff */
[----:B------:R-:W-:-:S04]  /*110c0*/  IMAD R0, R0, c[0x0][0x3d8], RZ ;  /* 0x0000f60000007a24 */ /* 0x000fc800078e02ff */
[----:B------:R-:W-:-:S04]  /*110d0*/  IMAD.WIDE.U32 R2, R4, c[0x0][0x3d8], R2 ;  /* 0x0000f60004027a25 */ /* 0x000fc800078e0002 */
[----:B------:R-:W-:Y:S01]  /*110e0*/  IMAD R4, R4, c[0x0][0x3dc], R0 ;  /* 0x0000f70004047a24 */ /* 0x000fe200078e0200 */
[----:B------:R-:W-:-:S04]  /*110f0*/  LEA R12, P0, R2, c[0x0][0x380], 0x1 ;  /* 0x0000e000020c7a11 */ /* 0x000fc800078008ff */
[----:B------:R-:W-:-:S04]  /*11100*/  IADD3 R4, R3, R4, RZ ;  /* 0x0000000403047210 */ /* 0x000fc80007ffe0ff */
[----:B------:R-:W-:Y:S01]  /*11110*/  LEA.HI.X R10, R2, c[0x0][0x384], R4, 0x1, P0 ;  /* 0x0000e100020a7a11 */ /* 0x000fe200000f0c04 */
[----:B------:R-:W-:Y:S05]  /*11120*/  BRA.DIV ~URZ, `(.L_x_649) ;  /* 0x000037727f007947 */ /* 0x000fea000b800000 */
[----:B------:R1:W2:Y:S02]  /*11130*/  SHFL.IDX PT, R5, R10, RZ, 0x1c1f ;  /* 0x001c1fff0a057589 */ /* 0x0002a400000e0000 */
.L_x_687:
[----:B------:R-:W-:Y:S05]  /*11140*/  BRA.DIV ~URZ, `(.L_x_650) ;  /* 0x000037c27f007947 */ /* 0x000fea000b800000 */
[----:B------:R3:W4:Y:S02]  /*11150*/  SHFL.IDX PT, R0, R12, RZ, 0x1c1f ;  /* 0x001c1fff0c007589 */ /* 0x00072400000e0000 */
.L_x_688:
[----:B------:R-:W5:Y:S04]  /*11160*/  LDL.LU R3, [R1+0x58] ;  /* 0x0000580001037983 */ /* 0x000f680000300800 */
[----:B------:R-:W1:Y:S01]  /*11170*/  S2R R4, SR_TID.X ;  /* 0x0000000000047919 */ /* 0x000e620000002100 */
[----:B------:R-:W-:-:S04]  /*11180*/  IMAD.MOV.U32 R13, RZ, RZ, c[0x0][0x4e8] ;  /* 0x00013a00ff0d7624 */ /* 0x000fc800078e00ff */
[----:B------:R-:W-:Y:S01]  /*11190*/  IMAD R13, R13, c[0x0][0x388], RZ ;  /* 0x0000e2000d0d7a24 */ /* 0x000fe200078e02ff */
[----:B-1----:R-:W-:-:S04]  /*111a0*/  SHF.R.S32.HI R2, RZ, 0x1f, R4 ;  /* 0x0000001fff027819 */ /* 0x002fc80000011404 */
[----:B------:R-:W-:-:S04]  /*111b0*/  LEA.HI R2, R2, R4, RZ, 0x2 ;  /* 0x0000000402027211 */ /* 0x000fc800078f10ff */
[----:B------:R-:W-:Y:S01]  /*111c0*/  SHF.R.S32.HI R2, RZ, 0x2, R2 ;  /* 0x00000002ff027819 */ /* 0x000fe20000011402 */
[----:B------:R-:W-:Y:S04]  /*111d0*/  BSSY B0, `(.L_x_651) ;  /* 0x0000017000007945 */ /* 0x000fe80003800000 */
[----:B-----5:R-:W-:-:S05]  /*111e0*/  IMAD.IADD R11, R2, 0x1, R3 ;  /* 0x00000001020b7824 */ /* 0x020fca00078e0203 */
[----:B------:R-:W-:-:S13]  /*111f0*/  ISETP.GE.AND P0, PT, R11, R13, PT ;  /* 0x0000000d0b00720c */ /* 0x000fda0003f06270 */
[----:B------:R-:W-:Y:S05]  /*11200*/  @P0 BRA `(.L_x_652) ;  /* 0x0000013000000947 */ /* 0x000fea0003800000 */
[C---:B------:R-:W-:Y:S02]  /*11210*/  IADD3 R15, R217.reuse, 0x20, RZ ;  /* 0x00000020d90f7810 */ /* 0x040fe40007ffe0ff */
[C---:B------:R-:W-:Y:S02]  /*11220*/  IADD3 R4, R217.reuse, 0x40, RZ ;  /* 0x00000040d9047810 */ /* 0x040fe40007ffe0ff */
[----:B------:R-:W-:Y:S02]  /*11230*/  ISETP.GE.AND P2, PT, R217, c[0x0][0x3c8], PT ;  /* 0x0000f200d9007a0c */ /* 0x000fe40003f46270 */
[----:B------:R-:W-:Y:S02]  /*11240*/  ISETP.GE.AND P1, PT, R15, c[0x0][0x3c8], PT ;  /* 0x0000f2000f007a0c */ /* 0x000fe40003f26270 */
[----:B------:R-:W-:Y:S02]  /*11250*/  ISETP.GE.AND P0, PT, R4, c[0x0][0x3c8], PT ;  /* 0x0000f20004007a0c */ /* 0x000fe40003f06270 */
[----:B------:R-:W-:-:S02]  /*11260*/  IADD3 R16, R217, 0x20, RZ ;  /* 0x00000020d9107810 */ /* 0x000fc40007ffe0ff */
[C---:B------:R-:W-:Y:S02]  /*11270*/  IADD3 R14, R217.reuse, 0x40, RZ ;  /* 0x00000040d90e7810 */ /* 0x040fe40007ffe0ff */
[----:B------:R-:W-:Y:S02]  /*11280*/  SHF.R.S32.HI R17, RZ, 0x1f, R217 ;  /* 0x0000001fff117819 */ /* 0x000fe400000114d9 */
[----:B------:R-:W-:Y:S02]  /*11290*/  SHF.R.S32.HI R16, RZ, 0x1f, R16 ;  /* 0x0000001fff107819 */ /* 0x000fe40000011410 */
[-C--:B----4-:R-:W-:Y:S02]  /*112a0*/  @!P2 LEA R8, P5, R217, R0.reuse, 0x1 ;  /* 0x00000000d908a211 */ /* 0x090fe400078a08ff */
[----:B------:R-:W-:Y:S02]  /*112b0*/  @!P1 LEA R6, P4, R15, R0, 0x1 ;  /* 0x000000000f069211 */ /* 0x000fe400078808ff */
[----:B------:R-:W-:-:S02]  /*112c0*/  SHF.R.S32.HI R14, RZ, 0x1f, R14 ;  /* 0x0000001fff0e7819 */ /* 0x000fc4000001140e */
[C---:B------:R-:W-:Y:S02]  /*112d0*/  @!P0 LEA R2, P3, R4.reuse, R0, 0x1 ;  /* 0x0000000004028211 */ /* 0x040fe400078608ff */
[-C--:B--2---:R-:W-:Y:S02]  /*112e0*/  @!P2 LEA.HI.X R9, R217, R5.reuse, R17, 0x1, P5 ;  /* 0x00000005d909a211 */ /* 0x084fe400028f0c11 */
[-C--:B------:R-:W-:Y:S02]  /*112f0*/  @!P1 LEA.HI.X R7, R15, R5.reuse, R16, 0x1, P4 ;  /* 0x000000050f079211 */ /* 0x080fe400020f0c10 */
[----:B------:R-:W-:Y:S01]  /*11300*/  @!P0 LEA.HI.X R3, R4, R5, R14, 0x1, P3 ;  /* 0x0000000504038211 */ /* 0x000fe200018f0c0e */
[----:B------:R1:W-:Y:S04]  /*11310*/  @!P2 ST.E.128 [R8.64], RZ ;  /* 0x000000ff0800a985 */ /* 0x0003e8000c101d06 */
[----:B------:R1:W-:Y:S04]  /*11320*/  @!P1 ST.E.128 [R6.64], RZ ;  /* 0x000000ff06009985 */ /* 0x0003e8000c101d06 */
[----:B------:R1:W-:Y:S02]  /*11330*/  @!P0 ST.E.128 [R2.64], RZ ;  /* 0x000000ff02008985 */ /* 0x0003e4000c101d06 */
.L_x_652:
[----:B------:R-:W-:Y:S05]  /*11340*/  BSYNC B0 ;  /* 0x0000000000007941 */ /* 0x000fea0003800000 */
.L_x_651:
[----:B------:R-:W-:Y:S05]  /*11350*/  BRA.DIV ~URZ, `(.L_x_653) ;  /* 0x000036227f007947 */ /* 0x000fea000b800000 */
[----:B--2---:R2:W1:Y:S04]  /*11360*/  SHFL.IDX PT, R5, R10, 0x1, 0x1c1f ;  /* 0x003c1f000a057f89 */ /* 0x00446800000e0000 */
[----:B----4-:R2:W4:Y:S02]  /*11370*/  SHFL.IDX PT, R0, R12, 0x1, 0x1c1f ;  /* 0x003c1f000c007f89 */ /* 0x01052400000e0000 */
.L_x_689:
[----:B-1----:R-:W-:Y:S01]  /*11380*/  IADD3 R2, R11, 0x20, RZ ;  /* 0x000000200b027810 */ /* 0x002fe20007ffe0ff */
[----:B------:R-:W-:Y:S03]  /*11390*/  BSSY B0, `(.L_x_654) ;  /* 0x0000016000007945 */ /* 0x000fe60003800000 */
        /* <DEDUP_REMOVED lines=15> */
[-C--:B------:R-:W-:Y:S02]  /*11490*/  @!P2 LEA.HI.X R9, R217, R5.reuse, R17, 0x1, P5 ;  /* 0x00000005d909a211 */ /* 0x080fe400028f0c11 */
[-C--:B------:R-:W-:Y:S02]  /*114a0*/  @!P1 LEA.HI.X R7, R15, R5.reuse, R16, 0x1, P4 ;  /* 0x000000050f079211 */ /* 0x080fe400020f0c10 */
[----:B------:R-:W-:Y:S01]  /*114b0*/  @!P0 LEA.HI.X R3, R4, R5, R14, 0x1, P3 ;  /* 0x0000000504038211 */ /* 0x000fe200018f0c0e */
[----:B------:R1:W-:Y:S04]  /*114c0*/  @!P2 ST.E.128 [R8.64], RZ ;  /* 0x000000ff0800a985 */ /* 0x0003e8000c101d06 */
[----:B------:R1:W-:Y:S04]  /*114d0*/  @!P1 ST.E.128 [R6.64], RZ ;  /* 0x000000ff06009985 */ /* 0x0003e8000c101d06 */
[----:B------:R1:W-:Y:S02]  /*114e0*/  @!P0 ST.E.128 [R2.64], RZ ;  /* 0x000000ff02008985 */ /* 0x0003e4000c101d06 */
.L_x_655:
[----:B------:R-:W-:Y:S05]  /*114f0*/  BSYNC B0 ;  /* 0x0000000000007941 */ /* 0x000fea0003800000 */
.L_x_654:
[----:B------:R-:W-:Y:S05]  /*11500*/  BRA.DIV ~URZ, `(.L_x_656) ;  /* 0x000035427f007947 */ /* 0x000fea000b800000 */
[----:B------:R1:W2:Y:S02]  /*11510*/  SHFL.IDX PT, R5, R10, 0x2, 0x1c1f ;  /* 0x005c1f000a057f89 */ /* 0x0002a400000e0000 */
.L_x_690:
[----:B------:R-:W-:Y:S05]  /*11520*/  BRA.DIV ~URZ, `(.L_x_657) ;  /* 0x000035927f007947 */ /* 0x000fea000b800000 */
[----:B----4-:R4:W1:Y:S02]  /*11530*/  SHFL.IDX PT, R0, R12, 0x2, 0x1c1f ;  /* 0x005c1f000c007f89 */ /* 0x01086400000e0000 */
.L_x_691:
        /* <DEDUP_REMOVED lines=13> */
[-C--:B------:R-:W-:Y:S02]  /*11610*/  @!P2 LEA R8, P5, R217, R0.reuse, 0x1 ;  /* 0x00000000d908a211 */ /* 0x080fe400078a08ff */
        /* <DEDUP_REMOVED lines=9> */
.L_x_659:
[----:B------:R-:W-:Y:S05]  /*116b0*/  BSYNC B0 ;  /* 0x0000000000007941 */ /* 0x000fea0003800000 */
.L_x_658:
[----:B------:R-:W-:Y:S05]  /*116c0*/  BRA.DIV ~URZ, `(.L_x_660) ;  /* 0x000034627f007947 */ /* 0x000fea000b800000 */
[----:B--2---:R2:W1:Y:S04]  /*116d0*/  SHFL.IDX PT, R5, R10, 0x3, 0x1c1f ;  /* 0x007c1f000a057f89 */ /* 0x00446800000e0000 */
[----:B------:R2:W3:Y:S02]  /*116e0*/  SHFL.IDX PT, R0, R12, 0x3, 0x1c1f ;  /* 0x007c1f000c007f89 */ /* 0x0004e400000e0000 */
.L_x_692:
[----:B------:R-:W-:-:S04]  /*116f0*/  IADD3 R11, R11, 0x60, RZ ;  /* 0x000000600b0b7810 */ /* 0x000fc80007ffe0ff */
[----:B------:R-:W-:-:S13]  /*11700*/  ISETP.GE.AND P0, PT, R11, R13, PT ;  /* 0x0000000d0b00720c */ /* 0x000fda0003f06270 */
[----:B------:R-:W-:Y:S05]  /*11710*/  @P0 BRA `(.L_x_646) ;  /* 0x0000013000000947 */ /* 0x000fea0003800000 */
[C---:B--234-:R-:W-:Y:S02]  /*11720*/  IADD3 R12, R217.reuse, 0x20, RZ ;  /* 0x00000020d90c7810 */ /* 0x05cfe40007ffe0ff */
[C---:B------:R-:W-:Y:S02]  /*11730*/  IADD3 R4, R217.reuse, 0x40, RZ ;  /* 0x00000040d9047810 */ /* 0x040fe40007ffe0ff */
[C---:B------:R-:W-:Y:S02]  /*11740*/  ISETP.GE.AND P2, PT, R217.reuse, c[0x0][0x3c8], PT ;  /* 0x0000f200d9007a0c */ /* 0x040fe40003f46270 */
[----:B------:R-:W-:Y:S02]  /*11750*/  ISETP.GE.AND P1, PT, R12, c[0x0][0x3c8], PT ;  /* 0x0000f2000c007a0c */ /* 0x000fe40003f26270 */
[----:B------:R-:W-:Y:S02]  /*11760*/  ISETP.GE.AND P0, PT, R4, c[0x0][0x3c8], PT ;  /* 0x0000f20004007a0c */ /* 0x000fe40003f06270 */
[----:B------:R-:W-:-:S02]  /*11770*/  IADD3 R14, R217, 0x20, RZ ;  /* 0x00000020d90e7810 */ /* 0x000fc40007ffe0ff */
[C---:B------:R-:W-:Y:S02]  /*11780*/  IADD3 R10, R217.reuse, 0x40, RZ ;  /* 0x00000040d90a7810 */ /* 0x040fe40007ffe0ff */
[----:B------:R-:W-:Y:S02]  /*11790*/  SHF.R.S32.HI R15, RZ, 0x1f, R217 ;  /* 0x0000001fff0f7819 */ /* 0x000fe400000114d9 */
[----:B------:R-:W-:Y:S02]  /*117a0*/  SHF.R.S32.HI R14, RZ, 0x1f, R14 ;  /* 0x0000001fff0e7819 */ /* 0x000fe4000001140e */
[-C--:B-1----:R-:W-:Y:S02]  /*117b0*/  @!P2 LEA R8, P5, R217, R0.reuse, 0x1 ;  /* 0x00000000d908a211 */ /* 0x082fe400078a08ff */
[----:B------:R-:W-:Y:S02]  /*117c0*/  @!P1 LEA R6, P4, R12, R0, 0x1 ;  /* 0x000000000c069211 */ /* 0x000fe400078808ff */
[----:B------:R-:W-:-:S02]  /*117d0*/  SHF.R.S32.HI R10, RZ, 0x1f, R10 ;  /* 0x0000001fff0a7819 */ /* 0x000fc4000001140a */
[----:B------:R-:W-:Y:S02]  /*117e0*/  @!P0 LEA R2, P3, R4, R0, 0x1 ;  /* 0x0000000004028211 */ /* 0x000fe400078608ff */
[-C--:B------:R-:W-:Y:S02]  /*117f0*/  @!P2 LEA.HI.X R9, R217, R5.reuse, R15, 0x1, P5 ;  /* 0x00000005d909a211 */ /* 0x080fe400028f0c0f */
[-C--:B------:R-:W-:Y:S02]  /*11800*/  @!P1 LEA.HI.X R7, R12, R5.reuse, R14, 0x1, P4 ;  /* 0x000000050c079211 */ /* 0x080fe400020f0c0e */
[----:B------:R-:W-:Y:S01]  /*11810*/  @!P0 LEA.HI.X R3, R4, R5, R10, 0x1, P3 ;  /* 0x0000000504038211 */ /* 0x000fe200018f0c0a */
[----:B------:R1:W-:Y:S04]  /*11820*/  @!P2 ST.E.128 [R8.64], RZ ;  /* 0x000000ff0800a985 */ /* 0x0003e8000c101d06 */
[----:B------:R1:W-:Y:S04]  /*11830*/  @!P1 ST.E.128 [R6.64], RZ ;  /* 0x000000ff06009985 */ /* 0x0003e8000c101d06 */
[----:B------:R1:W-:Y:S02]  /*11840*/  @!P0 ST.E.128 [R2.64], RZ ;  /* 0x000000ff02008985 */ /* 0x0003e4000c101d06 */
.L_x_646:
[----:B------:R-:W-:Y:S05]  /*11850*/  BSYNC B1 ;  /* 0x0000000000017941 */ /* 0x000fea0003800000 */
.L_x_637:
[----:B---3--:R-:W3:Y:S02]  /*11860*/  LDL R0, [R1+0x84] ;  /* 0x0000840001007983 */ /* 0x008ee40000100800 */
[----:B---3--:R-:W-:-:S13]  /*11870*/  ISETP.NE.AND P0, PT, R0, RZ, PT ;  /* 0x000000ff0000720c */ /* 0x008fda0003f05270 */
[----:B------:R-:W-:Y:S01]  /*11880*/  @P0 WARPSYNC 0xffffffff ;  /* 0xffffffff00000948 */ /* 0x000fe20003800000 */
[----:B------:R-:W-:Y:S06]  /*11890*/  @P0 BAR.SYNC.DEFER_BLOCKING 0x5, 0x80 ;  /* 0x0142000000000b1d */ /* 0x000fec0000010000 */
[----:B------:R-:W3:Y:S04]  /*118a0*/  @P0 LDS R0, [0xc100] ;  /* 0x00c10000ff000984 */ /* 0x000ee80000000800 */
[----:B---3--:R3:W-:Y:S04]  /*118b0*/  @P0 STL [R1+0x7c], R0 ;  /* 0x00007c0001000387 */ /* 0x0087e80000100800 */
[----:B------:R-:W-:Y:S06]  /*118c0*/  @P0 BAR.ARV 0x4, 0x80 ;  /* 0x0102000000000b1d */ /* 0x000fec0000002000 */
[----:B------:R-:W-:Y:S05]  /*118d0*/  @P0 BRA `(.L_x_661) ;  /* 0x0000007000000947 */ /* 0x000fea0003800000 */
[----:B------:R-:W-:Y:S05]  /*118e0*/  BRA.DIV ~URZ, `(.L_x_662) ;  /* 0x000033127f007947 */ /* 0x000fea000b800000 */
[----:B---3--:R3:W2:Y:S02]  /*118f0*/  SHFL.IDX PT, R0, R64, RZ, 0x1f ;  /* 0x00001fff40007589 */ /* 0x0086a400000e0000 */
.L_x_693:
[----:B------:R-:W-:Y:S01]  /*11900*/  WARPSYNC 0xffffffff ;  /* 0xffffffff00007948 */ /* 0x000fe20003800000 */
[----:B------:R-:W-:Y:S06]  /*11910*/  BAR.SYNC.DEFER_BLOCKING 0x4, 0x80 ;  /* 0x0102000000007b1d */ /* 0x000fec0000010000 */
[----:B--2---:R2:W-:Y:S04]  /*11920*/  STL [R1+0x7c], R0 ;  /* 0x00007c0001007387 */ /* 0x0045e80000100800 */
[----:B------:R2:W-:Y:S04]  /*11930*/  @!P6 STS [0xc100], R64 ;  /* 0x00c10040ff00e388 */ /* 0x0005e80000000800 */
[----:B------:R-:W-:Y:S06]  /*11940*/  BAR.ARV 0x5, 0x80 ;  /* 0x0142000000007b1d */ /* 0x000fec0000002000 */
.L_x_661:
[----:B--23--:R-:W2:Y:S02]  /*11950*/  LDL R0, [R1+0x7c] ;  /* 0x00007c0001007983 */ /* 0x00cea40000100800 */
[----:B--2---:R-:W-:-:S13]  /*11960*/  ISETP.GE.AND P0, PT, R0, c[0x0][0x538], PT ;  /* 0x00014e0000007a0c */ /* 0x004fda0003f06270 */
[----:B-1--4-:R-:W-:Y:S01]  /*11970*/  @P0 CALL.REL.NOINC `(.L_x_663) ;  /* 0x0000001000000944 */ /* 0x012fe20003c00000 */
[----:B------:R-:W-:Y:S05]  /*11980*/  BRA `(.L_x_664) ;  /* 0xfffef07000007947 */ /* 0x000fea000383ffff */
.L_x_663:
[----:B------:R-:W-:Y:S05]  /*11990*/  EXIT ;  /* 0x000000000000794d */ /* 0x000fea0003800000 */
.L_x_595:
[----:B------:R-:W-:Y:S01]  /*119a0*/  IMAD.MOV.U32 R4, RZ, RZ, R10 ;  /* 0x000000ffff047224 */ /* 0x000fe200078e000a */
[----:B------:R-:W-:Y:S01]  /*119b0*/  MOV R6, RZ ;  /* 0x000000ff00067202 */ /* 0x000fe20000000f00 */
[----:B------:R-:W-:Y:S01]  /*119c0*/  IMAD.MOV.U32 R3, RZ, RZ, 0x1c1f ;  /* 0x00001c1fff037424 */ /* 0x000fe200078e00ff */
[----:B------:R-:W-:Y:S02]  /*119d0*/  MOV R2, 0x119f0 ;  /* 0x000119f000027802 */ /* 0x000fe40000000f00 */
[----:B-----5:R-:W-:Y:S05]  /*119e0*/  CALL.REL.NOINC `($__internal_4_$__cuda_sm70_shflsync_idx_p) ;  /* 0x000032e000007944 */ /* 0x020fea0003c00000 */
[----:B------:R-:W-:Y:S01]  /*119f0*/  MOV R5, R6 ;  /* 0x0000000600057202 */ /* 0x000fe20000000f00 */
[----:B-1---5:R-:W-:Y:S05]  /*11a00*/  BRA `(.L_x_665) ;  /* 0xfffefb4000007947 */ /* 0x022fea000383ffff */
.L_x_596:
[----:B------:R-:W-:Y:S01]  /*11a10*/  IMAD.MOV.U32 R4, RZ, RZ, R12 ;  /* 0x000000ffff047224 */ /* 0x000fe200078e000c */
[----:B------:R-:W-:Y:S01]  /*11a20*/  MOV R6, RZ ;  /* 0x000000ff00067202 */ /* 0x000fe20000000f00 */
[----:B------:R-:W-:Y:S01]  /*11a30*/  IMAD.MOV.U32 R3, RZ, RZ, 0x1c1f ;  /* 0x00001c1fff037424 */ /* 0x000fe200078e00ff */
[----:B------:R-:W-:Y:S02]  /*11a40*/  MOV R2, 0x11a60 ;  /* 0x00011a6000027802 */ /* 0x000fe40000000f00 */
[----:B-12--5:R-:W-:Y:S05]  /*11a50*/  CALL.REL.NOINC `($__internal_4_$__cuda_sm70_shflsync_idx_p) ;  /* 0x0000327000007944 */ /* 0x026fea0003c00000 */
[----:B-----5:R-:W-:Y:S01]  /*11a60*/  MOV R0, R6 ;  /* 0x0000000600007202 */ /* 0x020fe20000000f00 */
[----:B-1----:R-:W-:Y:S05]  /*11a70*/  BRA `(.L_x_666) ;  /* 0xfffefaf000007947 */ /* 0x002fea000383ffff */
.L_x_599:
[----:B------:R-:W-:Y:S01]  /*11a80*/  IMAD.MOV.U32 R4, RZ, RZ, R10 ;  /* 0x000000ffff047224 */ /* 0x000fe200078e000a */
[----:B-1----:R-:W-:Y:S01]  /*11a90*/  MOV R6, 0x1 ;  /* 0x0000000100067802 */ /* 0x002fe20000000f00 */
[----:B------:R-:W-:Y:S01]  /*11aa0*/  IMAD.MOV.U32 R3, RZ, RZ, 0x1c1f ;  /* 0x00001c1fff037424 */ /* 0x000fe200078e00ff */
[----:B------:R-:W-:-:S02]  /*11ab0*/  MOV R2, 0x11ad0 ;  /* 0x00011ad000027802 */ /* 0x000fc40000000f00 */
[----:B--2-45:R-:W-:Y:S05]  /*11ac0*/  CALL.REL.NOINC `($__internal_4_$__cuda_sm70_shflsync_idx_p) ;  /* 0x0000320000007944 */ /* 0x034fea0003c00000 */
[----:B------:R-:W-:Y:S01]  /*11ad0*/  IMAD.MOV.U32 R5, RZ, RZ, R6 ;  /* 0x000000ffff057224 */ /* 0x000fe200078e0006 */
[----:B------:R-:W-:Y:S01]  /*11ae0*/  MOV R6, 0x1 ;  /* 0x0000000100067802 */ /* 0x000fe20000000f00 */
[----:B------:R-:W-:Y:S01]  /*11af0*/  IMAD.MOV.U32 R4, RZ, RZ, R12 ;  /* 0x000000ffff047224 */ /* 0x000fe200078e000c */
[----:B------:R-:W-:-:S02]  /*11b00*/  MOV R3, 0x1c1f ;  /* 0x00001c1f00037802 */ /* 0x000fc40000000f00 */
[----:B------:R-:W-:Y:S02]  /*11b10*/  MOV R2, 0x11b30 ;  /* 0x00011b3000027802 */ /* 0x000fe40000000f00 */
[----:B-1---5:R-:W-:Y:S05]  /*11b20*/  CALL.REL.NOINC `($__internal_4_$__cuda_sm70_shflsync_idx_p) ;  /* 0x000031a000007944 */ /* 0x022fea0003c00000 */
[----:B-----5:R-:W-:Y:S01]  /*11b30*/  MOV R0, R6 ;  /* 0x0000000600007202 */ /* 0x020fe20000000f00 */
[----:B-1----:R-:W-:Y:S05]  /*11b40*/  BRA `(.L_x_667) ;  /* 0xfffefc6000007947 */ /* 0x002fea000383ffff */
.L_x_602:
[----:B------:R-:W-:Y:S01]  /*11b50*/  IMAD.MOV.U32 R4, RZ, RZ, R10 ;  /* 0x000000ffff047224 */ /* 0x000fe200078e000a */
[----:B-1----:R-:W-:Y:S01]  /*11b60*/  MOV R6, 0x2 ;  /* 0x0000000200067802 */ /* 0x002fe20000000f00 */
[----:B------:R-:W-:Y:S01]  /*11b70*/  IMAD.MOV.U32 R3, RZ, RZ, 0x1c1f ;  /* 0x00001c1fff037424 */ /* 0x000fe200078e00ff */
[----:B------:R-:W-:Y:S02]  /*11b80*/  MOV R2, 0x11ba0 ;  /* 0x00011ba000027802 */ /* 0x000fe40000000f00 */
[----:B--23-5:R-:W-:Y:S05]  /*11b90*/  CALL.REL.NOINC `($__internal_4_$__cuda_sm70_shflsync_idx_p) ;  /* 0x0000313000007944 */ /* 0x02cfea0003c00000 */
[----:B------:R-:W-:Y:S01]  /*11ba0*/  MOV R5, R6 ;  /* 0x0000000600057202 */ /* 0x000fe20000000f00 */
[----:B-1---5:R-:W-:Y:S05]  /*11bb0*/  BRA `(.L_x_668) ;  /* 0xfffefdb000007947 */ /* 0x022fea000383ffff */
.L_x_603:
[----:B------:R-:W-:Y:S01]  /*11bc0*/  IMAD.MOV.U32 R4, RZ, RZ, R12 ;  /* 0x000000ffff047224 */ /* 0x000fe200078e000c */
[----:B-1----:R-:W-:Y:S01]  /*11bd0*/  MOV R6, 0x2 ;  /* 0x0000000200067802 */ /* 0x002fe20000000f00 */
[----:B------:R-:W-:Y:S01]  /*11be0*/  IMAD.MOV.U32 R3, RZ, RZ, 0x1c1f ;  /* 0x00001c1fff037424 */ /* 0x000fe200078e00ff */
[----:B------:R-:W-:Y:S02]  /*11bf0*/  MOV R2, 0x11c10 ;  /* 0x00011c1000027802 */ /* 0x000fe40000000f00 */
[----:B--2345:R-:W-:Y:S05]  /*11c00*/  CALL.REL.NOINC `($__internal_4_$__cuda_sm70_shflsync_idx_p) ;  /* 0x000030c000007944 */ /* 0x03cfea0003c00000 */
[----:B-----5:R-:W-:Y:S01]  /*11c10*/  MOV R0, R6 ;  /* 0x0000000600007202 */ /* 0x020fe20000000f00 */
[----:B-1----:R-:W-:Y:S05]  /*11c20*/  BRA `(.L_x_669) ;  /* 0xfffefd6000007947 */ /* 0x002fea000383ffff */
.L_x_606:
[----:B------:R-:W-:Y:S01]  /*11c30*/  IMAD.MOV.U32 R4, RZ, RZ, R10 ;  /* 0x000000ffff047224 */ /* 0x000fe200078e000a */
[----:B--2---:R-:W-:Y:S01]  /*11c40*/  MOV R6, 0x3 ;  /* 0x0000000300067802 */ /* 0x004fe20000000f00 */
[----:B------:R-:W-:Y:S01]  /*11c50*/  IMAD.MOV.U32 R3, RZ, RZ, 0x1c1f ;  /* 0x00001c1fff037424 */ /* 0x000fe200078e00ff */
[----:B------:R-:W-:-:S02]  /*11c60*/  MOV R2, 0x11c80 ;  /* 0x00011c8000027802 */ /* 0x000fc40000000f00 */
[----:B-1-345:R-:W-:Y:S05]  /*11c70*/  CALL.REL.NOINC `($__internal_4_$__cuda_sm70_shflsync_idx_p) ;  /* 0x0000305000007944 */ /* 0x03afea0003c00000 */
        /* <DEDUP_REMOVED lines=8> */
.L_x_609:
[----:B------:R-:W-:Y:S01]  /*11d00*/  IMAD.MOV.U32 R4, RZ, RZ, R10 ;  /* 0x000000ffff047224 */ /* 0x000fe200078e000a */
[----:B------:R-:W-:Y:S01]  /*11d10*/  MOV R6, RZ ;  /* 0x000000ff00067202 */ /* 0x000fe20000000f00 */
[----:B------:R-:W-:Y:S01]  /*11d20*/  IMAD.MOV.U32 R3, RZ, RZ, 0x1c1f ;  /* 0x00001c1fff037424 */ /* 0x000fe200078e00ff */
[----:B------:R-:W-:Y:S02]  /*11d30*/  MOV R2, 0x11d50 ;  /* 0x00011d5000027802 */ /* 0x000fe40000000f00 */
[----:B------:R-:W-:Y:S05]  /*11d40*/  CALL.REL.NOINC `($__internal_4_$__cuda_sm70_shflsync_idx_p) ;  /* 0x00002f8000007944 */ /* 0x000fea0003c00000 */
[----:B------:R-:W-:Y:S01]  /*11d50*/  MOV R5, R6 ;  /* 0x0000000600057202 */ /* 0x000fe20000000f00 */
[----:B-1---5:R-:W-:Y:S05]  /*11d60*/  BRA `(.L_x_671) ;  /* 0xffff1b5000007947 */ /* 0x022fea000383ffff */
.L_x_610:
[----:B------:R-:W-:Y:S01]  /*11d70*/  IMAD.MOV.U32 R4, RZ, RZ, R13 ;  /* 0x000000ffff047224 */ /* 0x000fe200078e000d */
[----:B------:R-:W-:Y:S01]  /*11d80*/  MOV R6, RZ ;  /* 0x000000ff00067202 */ /* 0x000fe20000000f00 */
[----:B------:R-:W-:Y:S01]  /*11d90*/  IMAD.MOV.U32 R3, RZ, RZ, 0x1c1f ;  /* 0x00001c1fff037424 */ /* 0x000fe200078e00ff */
[----:B------:R-:W-:Y:S02]  /*11da0*/  MOV R2, 0x11dc0 ;  /* 0x00011dc000027802 */ /* 0x000fe40000000f00 */
[----:B-12---:R-:W-:Y:S05]  /*11db0*/  CALL.REL.NOINC `($__internal_4_$__cuda_sm70_shflsync_idx_p) ;  /* 0x00002f1000007944 */ /* 0x006fea0003c00000 */
[----:B------:R-:W-:Y:S01]  /*11dc0*/  IADD3 R18, P0, R6, R156, RZ ;  /* 0x0000009c06127210 */ /* 0x000fe20007f1e0ff */
[----:B------:R-:W-:Y:S01]  /*11dd0*/  IMAD.MOV.U32 R4, RZ, RZ, R10 ;  /* 0x000000ffff047224 */ /* 0x000fe200078e000a */
[----:B------:R-:W-:-:S02]  /*11de0*/  IADD3 R2, R217, 0x20, RZ ;  /* 0x00000020d9027810 */ /* 0x000fc40007ffe0ff */
[----:B-----5:R-:W-:Y:S01]  /*11df0*/  IADD3 R0, R217, 0x40, RZ ;  /* 0x00000040d9007810 */ /* 0x020fe20007ffe0ff */
[----:B------:R-:W-:Y:S01]  /*11e00*/  IMAD.X R19, R5, 0x1, R124, P0 ;  /* 0x0000000105137824 */ /* 0x000fe200000e067c */
[----:B------:R-:W-:Y:S02]  /*11e10*/  IADD3 R8, P6, R6, R157, RZ ;  /* 0x0000009d06087210 */ /* 0x000fe40007fde0ff */
[----:B------:R-:W-:Y:S02]  /*11e20*/  ISETP.GE.AND P2, PT, R217, c[0x0][0x1d4], PT ;  /* 0x00007500d9007a0c */ /* 0x000fe40003f46270 */
[----:B------:R-:W-:Y:S01]  /*11e30*/  ISETP.GE.AND P1, PT, R2, c[0x0][0x1d4], PT ;  /* 0x0000750002007a0c */ /* 0x000fe20003f26270 */
[----:B------:R-:W-:Y:S01]  /*11e40*/  IMAD.X R9, R5, 0x1, R126, P6 ;  /* 0x0000000105097824 */ /* 0x000fe200030e067e */
[----:B------:R-:W-:Y:S02]  /*11e50*/  ISETP.GE.AND P0, PT, R0, c[0x0][0x1d4], PT ;  /* 0x0000750000007a0c */ /* 0x000fe40003f06270 */
[----:B------:R-:W-:Y:S01]  /*11e60*/  IADD3 R2, P6, R6, R158, RZ ;  /* 0x0000009e06027210 */ /* 0x000fe20007fde0ff */
[----:B------:R-:W-:Y:S01]  /*11e70*/  IMAD.MOV.U32 R6, RZ, RZ, 0x1 ;  /* 0x00000001ff067424 */ /* 0x000fe200078e00ff */
[----:B------:R-:W-:-:S02]  /*11e80*/  SEL R12, RZ, 0x10, P2 ;  /* 0x00000010ff0c7807 */ /* 0x000fc40001000000 */
[----:B------:R-:W-:Y:S01]  /*11e90*/  SEL R11, RZ, 0x10, P1 ;  /* 0x00000010ff0b7807 */ /* 0x000fe20000800000 */
[----:B------:R-:W-:Y:S01]  /*11ea0*/  IMAD.X R3, R5, 0x1, R125, P6 ;  /* 0x0000000105037824 */ /* 0x000fe200030e067d */
[----:B------:R-:W-:Y:S01]  /*11eb0*/  SEL R10, RZ, 0x10, P0 ;  /* 0x00000010ff0a7807 */ /* 0x000fe20000000000 */
[----:B------:R-:W-:Y:S01]  /*11ec0*/  @!PT LDS RZ, [RZ] ;  /* 0x00000000fffff984 */ /* 0x000fe20000000800 */
[----:B------:R-:W-:Y:S01]  /*11ed0*/  @!PT LDS RZ, [RZ] ;  /* 0x00000000fffff984 */ /* 0x000fe20000000800 */
[----:B------:R-:W-:Y:S01]  /*11ee0*/  @!PT LDS RZ, [RZ] ;  /* 0x00000000fffff984 */ /* 0x000fe20000000800 */
[----:B------:R2:W-:Y:S04]  /*11ef0*/  LDGSTS.E.BYPASS.LTC128B.128 [R218+0x3100], [R18.64], !P2 ;  /* 0x0310000012da7fae */ /* 0x0005e8000d101d46 */
[----:B------:R2:W-:Y:S04]  /*11f00*/  LDGSTS.E.BYPASS.LTC128B.128 [R218+0x4100], [R8.64], !P1 ;  /* 0x0410000008da7fae */ /* 0x0005e8000c901d46 */
[----:B------:R3:W-:Y:S02]  /*11f10*/  LDGSTS.E.BYPASS.LTC128B.128 [R218+0x5100], [R2.64], !P0 ;  /* 0x0510000002da7fae */ /* 0x0007e4000c101d46 */
[----:B---3--:R-:W-:Y:S01]  /*11f20*/  IMAD.MOV.U32 R3, RZ, RZ, 0x1c1f ;  /* 0x00001c1fff037424 */ /* 0x008fe200078e00ff */
[----:B------:R-:W-:-:S02]  /*11f30*/  MOV R2, 0x11f50 ;  /* 0x00011f5000027802 */ /* 0x000fc40000000f00 */
[----:B-12---:R-:W-:Y:S05]  /*11f40*/  CALL.REL.NOINC `($__internal_4_$__cuda_sm70_shflsync_idx_p) ;  /* 0x00002d8000007944 */ /* 0x006fea0003c00000 */
        /* <DEDUP_REMOVED lines=8> */
.L_x_611:
[----:B------:R-:W-:Y:S01]  /*11fd0*/  IMAD.MOV.U32 R6, RZ, RZ, RZ ;  /* 0x000000ffff067224 */ /* 0x000fe200078e00ff */
[----:B------:R-:W-:Y:S02]  /*11fe0*/  MOV R3, 0x1c1f ;  /* 0x00001c1f00037802 */ /* 0x000fe40000000f00 */
[----:B------:R-:W-:Y:S02]  /*11ff0*/  MOV R2, 0x12010 ;  /* 0x0001201000027802 */ /* 0x000fe40000000f00 */
[----:B------:R-:W-:Y:S05]  /*12000*/  CALL.REL.NOINC `($__internal_4_$__cuda_sm70_shflsync_idx_p) ;  /* 0x00002cc000007944 */ /* 0x000fea0003c00000 */
[----:B------:R-:W-:Y:S01]  /*12010*/  MOV R2, R6 ;  /* 0x0000000600027202 */ /* 0x000fe20000000f00 */
[----:B-1---5:R-:W-:Y:S05]  /*12020*/  BRA `(.L_x_673) ;  /* 0xffff1c5000007947 */ /* 0x022fea000383ffff */
.L_x_612:
[----:B------:R-:W-:Y:S01]  /*12030*/  IMAD.MOV.U32 R6, RZ, RZ, 0x1 ;  /* 0x00000001ff067424 */ /* 0x000fe200078e00ff */
[----:B------:R-:W-:Y:S02]  /*12040*/  MOV R3, 0x1c1f ;  /* 0x00001c1f00037802 */ /* 0x000fe40000000f00 */
[----:B------:R-:W-:Y:S02]  /*12050*/  MOV R2, 0x12070 ;  /* 0x0001207000027802 */ /* 0x000fe40000000f00 */
[----:B-1----:R-:W-:Y:S05]  /*12060*/  CALL.REL.NOINC `($__internal_4_$__cuda_sm70_shflsync_idx_p) ;  /* 0x00002c6000007944 */ /* 0x002fea0003c00000 */
[----:B-----5:R-:W-:Y:S02]  /*12070*/  IMAD.IADD R2, R0, 0x1, R6 ;  /* 0x0000000100027824 */ /* 0x020fe400078e0206 */
[----:B------:R-:W-:-:S02]  /*12080*/  IMAD.MOV.U32 R6, RZ, RZ, 0x2 ;  /* 0x00000002ff067424 */ /* 0x000fc400078e00ff */
[----:B------:R-:W-:Y:S01]  /*12090*/  IMAD.MOV.U32 R3, RZ, RZ, 0x1c1f ;  /* 0x00001c1fff037424 */ /* 0x000fe200078e00ff */
        /* <DEDUP_REMOVED lines=32> */
[----:B------:R-:W-:Y:S02]  /*122a0*/  FSEL R180, R31, -INF , P0 ;  /* 0xff8000001fb47808 */ /* 0x000fe40000000000 */
[----:B------:R-:W-:Y:S02]  /*122b0*/  MOV R2, 0x122d0 ;  /* 0x000122d000027802 */ /* 0x000fe40000000f00 */
[----:B-1----:R-:W-:Y:S05]  /*122c0*/  CALL.REL.NOINC `($__internal_4_$__cuda_sm70_shflsync_idx_p) ;  /* 0x00002a0000007944 */ /* 0x002fea0003c00000 */
[----:B-----5:R-:W-:Y:S02]  /*122d0*/  IMAD.IADD R2, R0, 0x1, R6 ;  /* 0x0000000100027824 */ /* 0x020fe400078e0206 */
[----:B------:R-:W-:Y:S02]  /*122e0*/  IMAD.MOV.U32 R6, RZ, RZ, 0x3 ;  /* 0x00000003ff067424 */ /* 0x000fe400078e00ff */
        /* <DEDUP_REMOVED lines=36> */
[----:B-----5:R-:W-:Y:S01]  /*12530*/  IMAD.IADD R0, R0, 0x1, R6 ;  /* 0x0000000100007824 */ /* 0x020fe200078e0206 */
[----:B------:R-:W-:Y:S01]  /*12540*/  FMNMX.FTZ R37, R8, R10, !PT ;  /* 0x0000000a08257209 */ /* 0x000fe20007810000 */
[----:B------:R-:W-:Y:S01]  /*12550*/  IMAD.MOV.U32 R6, RZ, RZ, 0x2 ;  /* 0x00000002ff067424 */ /* 0x000fe200078e00ff */
[----:B------:R-:W-:Y:S02]  /*12560*/  FMNMX.FTZ R3, R7, R9, !PT ;  /* 0x0000000907037209 */ /* 0x000fe40007810000 */
[----:B------:R-:W-:Y:S02]  /*12570*/  IMNMX R5, R5, R0, PT ;  /* 0x0000000005057217 */ /* 0x000fe40003800200 */
[----:B------:R-:W-:-:S02]  /*12580*/  FMNMX.FTZ R0, R23, R25, !PT ;  /* 0x0000001917007209 */ /* 0x000fc40007810000 */
[C---:B------:R-:W-:Y:S02]  /*12590*/  ISETP.GT.AND P6, PT, R5.reuse, RZ, PT ;  /* 0x000000ff0500720c */ /* 0x040fe40003fc4270 */
[C---:B------:R-:W-:Y:S02]  /*125a0*/  ISETP.GT.AND P2, PT, R5.reuse, 0x1, PT ;  /* 0x000000010500780c */ /* 0x040fe40003f44270 */
[----:B------:R-:W-:Y:S02]  /*125b0*/  FMNMX.FTZ R2, R12, R37, !PT ;  /* 0x000000250c027209 */ /* 0x000fe40007810000 */
[----:B------:R-:W-:Y:S02]  /*125c0*/  ISETP.GT.AND P1, PT, R5, 0x8, PT ;  /* 0x000000080500780c */ /* 0x000fe40003f24270 */
[----:B------:R-:W-:Y:S02]  /*125d0*/  FSEL R27, R153, -INF , P6 ;  /* 0xff800000991b7808 */ /* 0x000fe40003000000 */
[----:B------:R-:W-:-:S02]  /*125e0*/  FSEL R29, R151, -INF , P2 ;  /* 0xff800000971d7808 */ /* 0x000fc40001000000 */
[----:B------:R-:W-:Y:S02]  /*125f0*/  ISETP.GT.AND P6, PT, R5, 0x10, PT ;  /* 0x000000100500780c */ /* 0x000fe40003fc4270 */
[----:B------:R-:W-:Y:S02]  /*12600*/  FMNMX.FTZ R3, R11, R3, !PT ;  /* 0x000000030b037209 */ /* 0x000fe40007810000 */
[----:B------:R-:W-:Y:S02]  /*12610*/  FMNMX.FTZ R0, R26, R0, !PT ;  /* 0x000000001a007209 */ /* 0x000fe40007810000 */
[----:B------:R-:W-:Y:S02]  /*12620*/  FMNMX.FTZ R103, R14, R2, !PT ;  /* 0x000000020e677209 */ /* 0x000fe40007810000 */
[----:B------:R-:W-:Y:S02]  /*12630*/  ISETP.GT.AND P0, PT, R5, 0x9, PT ;  /* 0x000000090500780c */ /* 0x000fe40003f04270 */
[----:B------:R-:W-:-:S02]  /*12640*/  FSEL R31, R114, -INF , P1 ;  /* 0xff800000721f7808 */ /* 0x000fc40000800000 */
[----:B------:R-:W-:Y:S02]  /*12650*/  FMNMX.FTZ R2, R27, R29, !PT ;  /* 0x0000001d1b027209 */ /* 0x000fe40007810000 */
[----:B------:R-:W-:Y:S02]  /*12660*/  FSEL R35, R102, -INF , P6 ;  /* 0xff80000066237808 */ /* 0x000fe40003000000 */
[----:B------:R-:W-:Y:S02]  /*12670*/  FMNMX.FTZ R3, R13, R3, !PT ;  /* 0x000000030d037209 */ /* 0x000fe40007810000 */
[----:B------:R-:W-:Y:S02]  /*12680*/  FMNMX.FTZ R102, R28, R0, !PT ;  /* 0x000000001c667209 */ /* 0x000fe40007810000 */
[----:B------:R-:W-:Y:S02]  /*12690*/  FSEL R33, R112, -INF , P0 ;  /* 0xff80000070217808 */ /* 0x000fe40000000000 */
[----:B------:R-:W-:-:S02]  /*126a0*/  FMNMX.FTZ R0, R31, R2, !PT ;  /* 0x000000021f007209 */ /* 0x000fc40007810000 */
[----:B------:R-:W-:Y:S02]  /*126b0*/  FMNMX.FTZ R104, R15, R3, !PT ;  /* 0x000000030f687209 */ /* 0x000fe40007810000 */
[----:B------:R-:W-:Y:S02]  /*126c0*/  ISETP.GT.AND P2, PT, R5, 0x11, PT ;  /* 0x000000110500780c */ /* 0x000fe40003f44270 */
[----:B------:R-:W-:Y:S02]  /*126d0*/  FMNMX.FTZ R0, R33, R0, !PT ;  /* 0x0000000021007209 */ /* 0x000fe40007810000 */
[----:B------:R-:W-:Y:S02]  /*126e0*/  FMNMX.FTZ R104, R18, R104, !PT ;  /* 0x0000006812687209 */ /* 0x000fe40007810000 */
[----:B------:R-:W-:Y:S02]  /*126f0*/  ISETP.GT.AND P1, PT, R5, 0x18, PT ;  /* 0x000000180500780c */ /* 0x000fe40003f24270 */
[----:B------:R-:W-:-:S02]  /*12700*/  FSEL R40, R100, -INF , P2 ;  /* 0xff80000064287808 */ /* 0x000fc40001000000 */
[----:B------:R-:W-:Y:S02]  /*12710*/  FMNMX.FTZ R103, R17, R103, !PT ;  /* 0x0000006711677209 */ /* 0x000fe40007810000 */
[----:B------:R-:W-:Y:S02]  /*12720*/  FMNMX.FTZ R102, R30, R102, !PT ;  /* 0x000000661e667209 */ /* 0x000fe40007810000 */
        /* <DEDUP_REMOVED lines=56> */
[----:B------:R-:W-:Y:S02]  /*12ab0*/  FSEL R172, R48, -INF , P0 ;  /* 0xff80000030ac7808 */ /* 0x000fe40000000000 */
[----:B------:R-:W-:Y:S01]  /*12ac0*/  FMNMX.FTZ R103, R181, R103, !PT ;  /* 0x00000067b5677209 */ /* 0x000fe20007810000 */
[----:B------:R-:W-:Y:S01]  /*12ad0*/  IMAD.MOV.U32 R4, RZ, RZ, R104 ;  /* 0x000000ffff047224 */ /* 0x000fe200078e0068 */
[----:B------:R-:W-:-:S02]  /*12ae0*/  FMNMX.FTZ R102, R186, R102, !PT ;  /* 0x00000066ba667209 */ /* 0x000fc40007810000 */
[----:B------:R-:W-:Y:S02]  /*12af0*/  FMNMX.FTZ R0, R173, R0, !PT ;  /* 0x00000000ad007209 */ /* 0x000fe40007810000 */
[----:B------:R-:W-:Y:S02]  /*12b00*/  FMNMX.FTZ R103, R180, R103, !PT ;  /* 0x00000067b4677209 */ /* 0x000fe40007810000 */
[----:B------:R-:W-:Y:S02]  /*12b10*/  FMNMX.FTZ R102, R185, R102, !PT ;  /* 0x00000066b9667209 */ /* 0x000fe40007810000 */
[----:B------:R-:W-:Y:S02]  /*12b20*/  FMNMX.FTZ R101, R172, R0, !PT ;  /* 0x00000000ac657209 */ /* 0x000fe40007810000 */
[----:B------:R-:W-:Y:S02]  /*12b30*/  MOV R2, 0x12b50 ;  /* 0x00012b5000027802 */ /* 0x000fe40000000f00 */
[----:B-1----:R-:W-:Y:S05]  /*12b40*/  CALL.REL.NOINC `($__internal_3_$__cuda_sm70_shflsync_bfly_p) ;  /* 0x0000212000007944 */ /* 0x002fea0003c00000 */
[----:B------:R-:W-:Y:S01]  /*12b50*/  FMNMX.FTZ R104, R104, R6, !PT ;  /* 0x0000000668687209 */ /* 0x000fe20007810000 */
[----:B------:R-:W-:Y:S01]  /*12b60*/  IMAD.MOV.U32 R6, RZ, RZ, 0x1 ;  /* 0x00000001ff067424 */ /* 0x000fe200078e00ff */
[----:B------:R-:W-:-:S03]  /*12b70*/  MOV R2, 0x12ba0 ;  /* 0x00012ba000027802 */ /* 0x000fc60000000f00 */
[----:B------:R-:W-:Y:S02]  /*12b80*/  IMAD.MOV.U32 R4, RZ, RZ, R104 ;  /* 0x000000ffff047224 */ /* 0x000fe400078e0068 */
[----:B------:R-:W-:Y:S05]  /*12b90*/  CALL.REL.NOINC `($__internal_3_$__cuda_sm70_shflsync_bfly_p) ;  /* 0x000020d000007944 */ /* 0x000fea0003c00000 */
[----:B------:R-:W-:Y:S01]  /*12ba0*/  FMNMX.FTZ R104, R104, R6, !PT ;  /* 0x0000000668687209 */ /* 0x000fe20007810000 */
[----:B------:R-:W-:Y:S01]  /*12bb0*/  IMAD.MOV.U32 R4, RZ, RZ, R103 ;  /* 0x000000ffff047224 */ /* 0x000fe200078e0067 */
[----:B------:R-:W-:Y:S01]  /*12bc0*/  MOV R2, 0x12bf0 ;  /* 0x00012bf000027802 */ /* 0x000fe20000000f00 */
[----:B------:R-:W-:Y:S02]  /*12bd0*/  IMAD.MOV.U32 R6, RZ, RZ, 0x2 ;  /* 0x00000002ff067424 */ /* 0x000fe400078e00ff */
[----:B------:R-:W-:Y:S05]  /*12be0*/  CALL.REL.NOINC `($__internal_3_$__cuda_sm70_shflsync_bfly_p) ;  /* 0x0000208000007944 */ /* 0x000fea0003c00000 */
        /* <DEDUP_REMOVED lines=25> */
[----:B------:R-:W-:Y:S05]  /*12d80*/  BRA `(.L_x_674) ;  /* 0xffff1c6000007947 */ /* 0x000fea000383ffff */
.L_x_616:
[----:B------:R-:W-:Y:S01]  /*12d90*/  MOV R6, RZ ;  /* 0x000000ff00067202 */ /* 0x000fe20000000f00 */
[----:B------:R-:W-:Y:S01]  /*12da0*/  IMAD.MOV.U32 R4, RZ, RZ, R10 ;  /* 0x000000ffff047224 */ /* 0x000fe200078e000a */
[----:B------:R-:W-:Y:S01]  /*12db0*/  MOV R2, 0x12de0 ;  /* 0x00012de000027802 */ /* 0x000fe20000000f00 */
[----:B------:R-:W-:Y:S02]  /*12dc0*/  IMAD.MOV.U32 R3, RZ, RZ, 0x1c1f ;  /* 0x00001c1fff037424 */ /* 0x000fe400078e00ff */
[----:B--2---:R-:W-:Y:S05]  /*12dd0*/  CALL.REL.NOINC `($__internal_4_$__cuda_sm70_shflsync_idx_p) ;  /* 0x00001ef000007944 */ /* 0x004fea0003c00000 */
[----:B------:R-:W-:Y:S01]  /*12de0*/  MOV R5, R6 ;  /* 0x0000000600057202 */ /* 0x000fe20000000f00 */
[----:B-1---5:R-:W-:-:S05]  /*12df0*/  BRA `(.L_x_675) ;  /* 0xffff373000007947 */ /* 0x022fca000383ffff */
.L_x_617:
[----:B------:R-:W-:Y:S01]  /*12e00*/  MOV R6, RZ ;  /* 0x000000ff00067202 */ /* 0x000fe20000000f00 */
[----:B------:R-:W-:Y:S01]  /*12e10*/  IMAD.MOV.U32 R4, RZ, RZ, R13 ;  /* 0x000000ffff047224 */ /* 0x000fe200078e000d */
[----:B------:R-:W-:Y:S01]  /*12e20*/  MOV R2, 0x12e50 ;  /* 0x00012e5000027802 */ /* 0x000fe20000000f00 */
[----:B------:R-:W-:Y:S02]  /*12e30*/  IMAD.MOV.U32 R3, RZ, RZ, 0x1c1f ;  /* 0x00001c1fff037424 */ /* 0x000fe400078e00ff */
[----:B-123--:R-:W-:Y:S05]  /*12e40*/  CALL.REL.NOINC `($__internal_4_$__cuda_sm70_shflsync_idx_p) ;  /* 0x00001e8000007944 */ /* 0x00efea0003c00000 */
[C---:B------:R-:W-:Y:S02]  /*12e50*/  ISETP.GE.AND P6, PT, R217.reuse, c[0x0][0x1d4], PT ;  /* 0x00007500d9007a0c */ /* 0x040fe40003fc6270 */
[----:B------:R-:W-:Y:S02]  /*12e60*/  IADD3 R2, P0, R6, R21, RZ ;  /* 0x0000001506027210 */ /* 0x000fe40007f1e0ff */
[C---:B------:R-:W-:Y:S02]  /*12e70*/  IADD3 R4, R217.reuse, 0x20, RZ ;  /* 0x00000020d9047810 */ /* 0x040fe40007ffe0ff */
[----:B-----5:R-:W-:Y:S01]  /*12e80*/  IADD3 R0, R217, 0x40, RZ ;  /* 0x00000040d9007810 */ /* 0x020fe20007ffe0ff */
[C---:B------:R-:W-:Y:S01]  /*12e90*/  IMAD.X R3, R5.reuse, 0x1, R14, P0 ;  /* 0x0000000105037824 */ /* 0x040fe200000e060e */
[----:B------:R-:W-:Y:S01]  /*12ea0*/  ISETP.GE.AND P2, PT, R4, c[0x0][0x1d4], PT ;  /* 0x0000750004007a0c */ /* 0x000fe20003f46270 */
[----:B------:R-:W-:Y:S01]  /*12eb0*/  IMAD.MOV.U32 R4, RZ, RZ, R10 ;  /* 0x000000ffff047224 */ /* 0x000fe200078e000a */
[----:B------:R-:W-:Y:S02]  /*12ec0*/  IADD3 R8, P1, R6, R22, RZ ;  /* 0x0000001606087210 */ /* 0x000fe40007f3e0ff */
[----:B------:R-:W-:Y:S01]  /*12ed0*/  ISETP.GE.AND P0, PT, R0, c[0x0][0x1d4], PT ;  /* 0x0000750000007a0c */ /* 0x000fe20003f06270 */
[----:B------:R-:W-:Y:S01]  /*12ee0*/  @!PT LDS RZ, [RZ] ;  /* 0x00000000fffff984 */ /* 0x000fe20000000800 */
[----:B------:R-:W-:Y:S01]  /*12ef0*/  @!PT LDS RZ, [RZ] ;  /* 0x00000000fffff984 */ /* 0x000fe20000000800 */
[----:B------:R-:W-:Y:S01]  /*12f00*/  @!PT LDS RZ, [RZ] ;  /* 0x00000000fffff984 */ /* 0x000fe20000000800 */
[----:B------:R2:W-:Y:S01]  /*12f10*/  LDGSTS.E.BYPASS.LTC128B.128 [R218+0x100], [R2.64], !P6 ;  /* 0x0010000002da7fae */ /* 0x0005e2000f101d46 */
[----:B------:R-:W-:Y:S01]  /*12f20*/  SEL R12, RZ, 0x10, P6 ;  /* 0x00000010ff0c7807 */ /* 0x000fe20003000000 */
[C---:B------:R-:W-:Y:S01]  /*12f30*/  IMAD.X R9, R5.reuse, 0x1, R15, P1 ;  /* 0x0000000105097824 */ /* 0x040fe200008e060f */
[----:B------:R-:W-:Y:S02]  /*12f40*/  SEL R11, RZ, 0x10, P2 ;  /* 0x00000010ff0b7807 */ /* 0x000fe40001000000 */
[----:B------:R-:W-:Y:S03]  /*12f50*/  SEL R10, RZ, 0x10, P0 ;  /* 0x00000010ff0a7807 */ /* 0x000fe60000000000 */
[----:B------:R3:W-:Y:S01]  /*12f60*/  LDGSTS.E.BYPASS.LTC128B.128 [R218+0x1100], [R8.64], !P2 ;  /* 0x0110000008da7fae */ /* 0x0007e2000d101d46 */
[----:B--2---:R-:W-:Y:S01]  /*12f70*/  IADD3 R2, P1, R6, R23, RZ ;  /* 0x0000001706027210 */ /* 0x004fe20007f3e0ff */
[----:B------:R-:W-:Y:S04]  /*12f80*/  IMAD.MOV.U32 R6, RZ, RZ, 0x1 ;  /* 0x00000001ff067424 */ /* 0x000fe800078e00ff */
[----:B------:R-:W-:Y:S05]  /*12f90*/  IMAD.X R3, R5, 0x1, R20, P1 ;  /* 0x0000000105037824 */ /* 0x000fea00008e0614 */
[----:B------:R2:W-:Y:S02]  /*12fa0*/  LDGSTS.E.BYPASS.LTC128B.128 [R218+0x2100], [R2.64], !P0 ;  /* 0x0210000002da7fae */ /* 0x0005e4000c101d46 */
[----:B--2---:R-:W-:Y:S01]  /*12fb0*/  MOV R2, 0x12fe0 ;  /* 0x00012fe000027802 */ /* 0x004fe20000000f00 */
[----:B------:R-:W-:Y:S02]  /*12fc0*/  IMAD.MOV.U32 R3, RZ, RZ, 0x1c1f ;  /* 0x00001c1fff037424 */ /* 0x000fe400078e00ff */
[----:B-1-3--:R-:W-:Y:S05]  /*12fd0*/  CALL.REL.NOINC `($__internal_4_$__cuda_sm70_shflsync_idx_p) ;  /* 0x00001cf000007944 */ /* 0x00afea0003c00000 */
[----:B------:R-:W-:Y:S01]  /*12fe0*/  MOV R3, 0x1c1f ;  /* 0x00001c1f00037802 */ /* 0x000fe20000000f00 */
[----:B------:R-:W-:Y:S01]  /*12ff0*/  IMAD.MOV.U32 R5, RZ, RZ, R6 ;  /* 0x000000ffff057224 */ /* 0x000fe200078e0006 */
[----:B------:R-:W-:Y:S01]  /*13000*/  MOV R6, 0x1 ;  /* 0x0000000100067802 */ /* 0x000fe20000000f00 */
[----:B------:R-:W-:Y:S01]  /*13010*/  IMAD.MOV.U32 R4, RZ, RZ, R13 ;  /* 0x000000ffff047224 */ /* 0x000fe200078e000d */
[----:B------:R-:W-:Y:S02]  /*13020*/  MOV R2, 0x13040 ;  /* 0x0001304000027802 */ /* 0x000fe40000000f00 */
[----:B-1---5:R-:W-:Y:S05]  /*13030*/  CALL.REL.NOINC `($__internal_4_$__cuda_sm70_shflsync_idx_p) ;  /* 0x00001c9000007944 */ /* 0x022fea0003c00000 */
[----:B-----5:R-:W-:Y:S01]  /*13040*/  MOV R0, R6 ;  /* 0x0000000600007202 */ /* 0x020fe20000000f00 */
[----:B-1----:R-:W-:-:S05]  /*13050*/  BRA `(.L_x_676) ;  /* 0xffff364000007947 */ /* 0x002fca000383ffff */
.L_x_620:
[----:B------:R-:W-:Y:S01]  /*13060*/  MOV R6, RZ ;  /* 0x000000ff00067202 */ /* 0x000fe20000000f00 */
[----:B------:R-:W-:Y:S01]  /*13070*/  IMAD.MOV.U32 R4, RZ, RZ, R10 ;  /* 0x000000ffff047224 */ /* 0x000fe200078e000a */
[----:B------:R-:W-:Y:S01]  /*13080*/  MOV R2, 0x130b0 ;  /* 0x000130b000027802 */ /* 0x000fe20000000f00 */
[----:B------:R-:W-:Y:S02]  /*13090*/  IMAD.MOV.U32 R3, RZ, RZ, 0x1c1f ;  /* 0x00001c1fff037424 */ /* 0x000fe400078e00ff */
[----:B------:R-:W-:Y:S05]  /*130a0*/  CALL.REL.NOINC `($__internal_4_$__cuda_sm70_shflsync_idx_p) ;  /* 0x00001c2000007944 */ /* 0x000fea0003c00000 */
[----:B------:R-:W-:Y:S01]  /*130b0*/  MOV R5, R6 ;  /* 0x0000000600057202 */ /* 0x000fe20000000f00 */
[----:B-1---5:R-:W-:-:S05]  /*130c0*/  BRA `(.L_x_677) ;  /* 0xffff4a1000007947 */ /* 0x022fca000383ffff */
.L_x_621:
[----:B------:R-:W-:Y:S01]  /*130d0*/  MOV R6, RZ ;  /* 0x000000ff00067202 */ /* 0x000fe20000000f00 */
[----:B------:R-:W-:Y:S01]  /*130e0*/  IMAD.MOV.U32 R4, RZ, RZ, R13 ;  /* 0x000000ffff047224 */ /* 0x000fe200078e000d */
[----:B------:R-:W-:Y:S01]  /*130f0*/  MOV R2, 0x13120 ;  /* 0x0001312000027802 */ /* 0x000fe20000000f00 */
[----:B------:R-:W-:Y:S02]  /*13100*/  IMAD.MOV.U32 R3, RZ, RZ, 0x1c1f ;  /* 0x00001c1fff037424 */ /* 0x000fe400078e00ff */
[----:B-12---:R-:W-:Y:S05]  /*13110*/  CALL.REL.NOINC `($__internal_4_$__cuda_sm70_shflsync_idx_p) ;  /* 0x00001bb000007944 */ /* 0x006fea0003c00000 */
        /* <DEDUP_REMOVED lines=33> */
.L_x_622:
[----:B------:R-:W-:Y:S01]  /*13330*/  MOV R3, 0x1c1f ;  /* 0x00001c1f00037802 */ /* 0x000fe20000000f00 */
[----:B------:R-:W-:Y:S01]  /*13340*/  IMAD.MOV.U32 R6, RZ, RZ, RZ ;  /* 0x000000ffff067224 */ /* 0x000fe200078e00ff */
[----:B------:R-:W-:Y:S02]  /*13350*/  MOV R2, 0x13370 ;  /* 0x0001337000027802 */ /* 0x000fe40000000f00 */
[----:B------:R-:W-:Y:S05]  /*13360*/  CALL.REL.NOINC `($__internal_4_$__cuda_sm70_shflsync_idx_p) ;  /* 0x0000196000007944 */ /* 0x000fea0003c00000 */
[----:B-----5:R-:W-:Y:S01]  /*13370*/  MOV R0, R6 ;  /* 0x0000000600007202 */ /* 0x020fe20000000f00 */
[----:B-1----:R-:W-:-:S05]  /*13380*/  BRA `(.L_x_679) ;  /* 0xffff4b1000007947 */ /* 0x002fca000383ffff */
.L_x_623:
[----:B------:R-:W-:Y:S01]  /*13390*/  MOV R3, 0x1c1f ;  /* 0x00001c1f00037802 */ /* 0x000fe20000000f00 */
[----:B------:R-:W-:Y:S01]  /*133a0*/  IMAD.MOV.U32 R6, RZ, RZ, 0x1 ;  /* 0x00000001ff067424 */ /* 0x000fe200078e00ff */
[----:B------:R-:W-:Y:S02]  /*133b0*/  MOV R2, 0x133d0 ;  /* 0x000133d000027802 */ /* 0x000fe40000000f00 */
[----:B-1----:R-:W-:Y:S05]  /*133c0*/  CALL.REL.NOINC `($__internal_4_$__cuda_sm70_shflsync_idx_p) ;  /* 0x0000190000007944 */ /* 0x002fea0003c00000 */
[----:B------:R-:W-:Y:S01]  /*133d0*/  MOV R2, 0x13620 ;  /* 0x0001362000027802 */ /* 0x000fe20000000f00 */
[----:B------:R-:W-:Y:S02]  /*133e0*/  IMAD.IADD R6, R5, 0x1, R6 ;  /* 0x0000000105067824 */ /* 0x000fe400078e0206 */
[----:B------:R-:W-:Y:S03]  /*133f0*/  IMAD.MOV.U32 R3, RZ, RZ, 0x1c1f ;  /* 0x00001c1fff037424 */ /* 0x000fe600078e00ff */
[C---:B------:R-:W-:Y:S02]  /*13400*/  ISETP.GT.AND P6, PT, R6.reuse, RZ, PT ;  /* 0x000000ff0600720c */ /* 0x040fe40003fc4270 */
[C---:B------:R-:W-:Y:S02]  /*13410*/  ISETP.GT.AND P2, PT, R6.reuse, 0x1, PT ;  /* 0x000000010600780c */ /* 0x040fe40003f44270 */
[C---:B------:R-:W-:Y:S02]  /*13420*/  ISETP.GT.AND P1, PT, R6.reuse, 0x8, PT ;  /* 0x000000080600780c */ /* 0x040fe40003f24270 */
[C---:B------:R-:W-:Y:S02]  /*13430*/  ISETP.GT.AND P0, PT, R6.reuse, 0x9, PT ;  /* 0x000000090600780c */ /* 0x040fe40003f04270 */
        /* <DEDUP_REMOVED lines=23> */
[----:B------:R-:W-:Y:S01]  /*135b0*/  ISETP.GT.AND P0, PT, R6, 0x39, PT ;  /* 0x000000390600780c */ /* 0x000fe20003f04270 */
[----:B------:R-:W-:Y:S01]  /*135c0*/  IMAD.MOV.U32 R6, RZ, RZ, 0x2 ;  /* 0x00000002ff067424 */ /* 0x000fe200078e00ff */
[----:B------:R-:W-:Y:S02]  /*135d0*/  FSEL R221, R54, -INF , P6 ;  /* 0xff80000036dd7808 */ /* 0x000fe40003000000 */
[----:B------:R-:W-:Y:S02]  /*135e0*/  FSEL R227, R55, -INF , P2 ;  /* 0xff80000037e37808 */ /* 0x000fe40001000000 */
[----:B------:R-:W-:Y:S02]  /*135f0*/  FSEL R226, R23, -INF , P1 ;  /* 0xff80000017e27808 */ /* 0x000fe40000800000 */
[----:B------:R-:W-:Y:S02]  /*13600*/  FSEL R219, R25, -INF , P0 ;  /* 0xff80000019db7808 */ /* 0x000fe40000000000 */
[----:B-1---5:R-:W-:Y:S05]  /*13610*/  CALL.REL.NOINC `($__internal_4_$__cuda_sm70_shflsync_idx_p) ;  /* 0x000016b000007944 */ /* 0x022fea0003c00000 */
[----:B------:R-:W-:Y:S01]  /*13620*/  MOV R2, 0x13870 ;  /* 0x0001387000027802 */ /* 0x000fe20000000f00 */
[----:B------:R-:W-:Y:S02]  /*13630*/  IMAD.IADD R6, R5, 0x1, R6 ;  /* 0x0000000105067824 */ /* 0x000fe400078e0206 */
[----:B------:R-:W-:Y:S03]  /*13640*/  IMAD.MOV.U32 R3, RZ, RZ, 0x1c1f ;  /* 0x00001c1fff037424 */ /* 0x000fe600078e00ff */
[C---:B------:R-:W-:Y:S02]  /*13650*/  ISETP.GT.AND P6, PT, R6.reuse, RZ, PT ;  /* 0x000000ff0600720c */ /* 0x040fe40003fc4270 */
[C---:B------:R-:W-:Y:S02]  /*13660*/  ISETP.GT.AND P2, PT, R6.reuse, 0x1, PT ;  /* 0x000000010600780c */ /* 0x040fe40003f44270 */
[C---:B------:R-:W-:Y:S02]  /*13670*/  ISETP.GT.AND P1, PT, R6.reuse, 0x8, PT ;  /* 0x000000080600780c */ /* 0x040fe40003f24270 */
        /* <DEDUP_REMOVED lines=31> */
[----:B------:R-:W-:Y:S01]  /*13870*/  FMNMX.FTZ R2, R9, R100, !PT ;  /* 0x0000006409027209 */ /* 0x000fe20007810000 */
[----:B------:R-:W-:Y:S01]  /*13880*/  IMAD.IADD R5, R5, 0x1, R6 ;  /* 0x0000000105057824 */ /* 0x000fe200078e0206 */
[----:B-----5:R-:W-:Y:S01]  /*13890*/  FMNMX.FTZ R0, R8, R105, !PT ;  /* 0x0000006908007209 */ /* 0x020fe20007810000 */
[----:B------:R-:W-:Y:S01]  /*138a0*/  IMAD.MOV.U32 R6, RZ, RZ, 0x2 ;  /* 0x00000002ff067424 */ /* 0x000fe200078e00ff */
[----:B------:R-:W-:Y:S02]  /*138b0*/  FMNMX.FTZ R4, R12, R106, !PT ;  /* 0x0000006a0c047209 */ /* 0x000fe40007810000 */
        /* <DEDUP_REMOVED lines=12> */
[----:B------:R-:W-:Y:S02]  /*13980*/  FMNMX.FTZ R3, R11, R2, !PT ;  /* 0x000000020b037209 */ /* 0x000fe40007810000 */
[----:B------:R-:W-:Y:S02]  /*13990*/  FMNMX.FTZ R2, R10, R0, !PT ;  /* 0x000000000a027209 */ /* 0x000fe40007810000 */
[----:B------:R-:W-:Y:S02]  /*139a0*/  FSEL R189, R189, -INF , P6 ;  /* 0xff800000bdbd7808 */ /* 0x000fe40003000000 */
[C---:B------:R-:W-:Y:S02]  /*139b0*/  ISETP.GT.AND P6, PT, R5.reuse, 0x20, PT ;  /* 0x000000200500780c */ /* 0x040fe40003fc4270 */
[----:B------:R-:W-:Y:S02]  /*139c0*/  FSEL R190, R190, -INF , P2 ;  /* 0xff800000bebe7808 */ /* 0x000fe40001000000 */
[C---:B------:R-:W-:Y:S02]  /*139d0*/  ISETP.GT.AND P2, PT, R5.reuse, 0x21, PT ;  /* 0x000000210500780c */ /* 0x040fe40003f44270 */
[----:B------:R-:W-:Y:S02]  /*139e0*/  FSEL R191, R30, -INF , P1 ;  /* 0xff8000001ebf7808 */ /* 0x000fe40000800000 */
[----:B------:R-:W-:Y:S02]  /*139f0*/  ISETP.GT.AND P1, PT, R5, 0x28, PT ;  /* 0x000000280500780c */ /* 0x000fe40003f24270 */
[----:B------:R-:W-:Y:S02]  /*13a00*/  FSEL R192, R31, -INF , P0 ;  /* 0xff8000001fc07808 */ /* 0x000fe40000000000 */
[----:B------:R-:W-:Y:S02]  /*13a10*/  ISETP.GT.AND P0, PT, R5, 0x29, PT ;  /* 0x000000290500780c */ /* 0x000fe40003f04270 */
[----:B------:R-:W-:Y:S02]  /*13a20*/  FMNMX.FTZ R0, R17, R4, !PT ;  /* 0x0000000411007209 */ /* 0x000fe40007810000 */
[----:B------:R-:W-:Y:S02]  /*13a30*/  FMNMX.FTZ R7, R13, R2, !PT ;  /* 0x000000020d077209 */ /* 0x000fe40007810000 */
[----:B------:R-:W-:Y:S02]  /*13a40*/  FMNMX.FTZ R2, R20, R107, !PT ;  /* 0x0000006b14027209 */ /* 0x000fe40007810000 */
        /* <DEDUP_REMOVED lines=72> */
[----:B------:R-:W-:Y:S02]  /*13ed0*/  MOV R2, 0x13ef0 ;  /* 0x00013ef000027802 */ /* 0x000fe40000000f00 */
        /* <DEDUP_REMOVED lines=28> */
[----:B------:R-:W-:Y:S01]  /*140a0*/  MOV R3, R6 ;  /* 0x0000000600037202 */ /* 0x000fe20000000f00 */
[----:B------:R-:W-:-:S05]  /*140b0*/  BRA `(.L_x_680) ;  /* 0xffff4b5000007947 */ /* 0x000fca000383ffff */
.L_x_626:
[----:B-1--4-:R-:W-:Y:S01]  /*140c0*/  MOV R6, RZ ;  /* 0x000000ff00067202 */ /* 0x012fe20000000f00 */
[----:B------:R-:W-:Y:S01]  /*140d0*/  IMAD.MOV.U32 R4, RZ, RZ, R53 ;  /* 0x000000ffff047224 */ /* 0x000fe200078e0035 */
[----:B------:R-:W-:Y:S01]  /*140e0*/  MOV R2, 0x14110 ;  /* 0x0001411000027802 */ /* 0x000fe20000000f00 */
[----:B------:R-:W-:Y:S02]  /*140f0*/  IMAD.MOV.U32 R3, RZ, RZ, 0x1c1f ;  /* 0x00001c1fff037424 */ /* 0x000fe400078e00ff */
[----:B------:R-:W-:Y:S05]  /*14100*/  CALL.REL.NOINC `($__internal_4_$__cuda_sm70_shflsync_idx_p) ;  /* 0x00000bc000007944 */ /* 0x000fea0003c00000 */
[----:B------:R-:W-:Y:S01]  /*14110*/  MOV R3, R6 ;  /* 0x0000000600037202 */ /* 0x000fe20000000f00 */
[----:B-1---5:R-:W-:-:S05]  /*14120*/  BRA `(.L_x_681) ;  /* 0xffff6f3000007947 */ /* 0x022fca000383ffff */
.L_x_629:
[----:B------:R-:W-:Y:S01]  /*14130*/  MOV R6, RZ ;  /* 0x000000ff00067202 */ /* 0x000fe20000000f00 */
[----:B------:R-:W-:Y:S01]  /*14140*/  IMAD.MOV.U32 R4, RZ, RZ, R12 ;  /* 0x000000ffff047224 */ /* 0x000fe200078e000c */
[----:B------:R-:W-:Y:S01]  /*14150*/  MOV R2, 0x14180 ;  /* 0x0001418000027802 */ /* 0x000fe20000000f00 */
[----:B------:R-:W-:Y:S02]  /*14160*/  IMAD.MOV.U32 R3, RZ, RZ, 0x1c1f ;  /* 0x00001c1fff037424 */ /* 0x000fe400078e00ff */
[----:B-1----:R-:W-:Y:S05]  /*14170*/  CALL.REL.NOINC `($__internal_4_$__cuda_sm70_shflsync_idx_p) ;  /* 0x00000b5000007944 */ /* 0x002fea0003c00000 */
[----:B------:R-:W-:Y:S01]  /*14180*/  MOV R5, R6 ;  /* 0x0000000600057202 */ /* 0x000fe20000000f00 */
[----:B-1---5:R-:W-:-:S05]  /*14190*/  BRA `(.L_x_682) ;  /* 0xffff843000007947 */ /* 0x022fca000383ffff */
.L_x_630:
[----:B------:R-:W-:Y:S01]  /*141a0*/  MOV R6, RZ ;  /* 0x000000ff00067202 */ /* 0x000fe20000000f00 */
[----:B------:R-:W-:Y:S01]  /*141b0*/  IMAD.MOV.U32 R4, RZ, RZ, R13 ;  /* 0x000000ffff047224 */ /* 0x000fe200078e000d */
[----:B------:R-:W-:Y:S01]  /*141c0*/  MOV R2, 0x141f0 ;  /* 0x000141f000027802 */ /* 0x000fe20000000f00 */
[----:B------:R-:W-:Y:S02]  /*141d0*/  IMAD.MOV.U32 R3, RZ, RZ, 0x1c1f ;  /* 0x00001c1fff037424 */ /* 0x000fe400078e00ff */
[----:B-123--:R-:W-:Y:S05]  /*141e0*/  CALL.REL.NOINC `($__internal_4_$__cuda_sm70_shflsync_idx_p) ;  /* 0x00000ae000007944 */ /* 0x00efea0003c00000 */
[C---:B------:R-:W-:Y:S01]  /*141f0*/  IADD3 R2, -R101.reuse, 0x10, RZ ;  /* 0x0000001065027810 */ /* 0x040fe20007ffe1ff */
[----:B------:R-:W-:Y:S01]  /*14200*/  IMAD.MOV.U32 R4, RZ, RZ, R12 ;  /* 0x000000ffff047224 */ /* 0x000fe200078e000c */
[----:B------:R-:W-:Y:S02]  /*14210*/  ISETP.NE.U32.AND P0, PT, R101, RZ, PT ;  /* 0x000000ff6500720c */ /* 0x000fe40003f05070 */
[----:B------:R-:W-:Y:S04]  /*14220*/  LOP3.LUT R2, R2, 0xf, RZ, 0xc0, !PT ;  /* 0x0000000f02027812 */ /* 0x000fe800078ec0ff */
[----:B------:R-:W-:Y:S04]  /*14230*/  IADD3 R2, P6, P5, R2, R6, R21 ;  /* 0x0000000602027210 */ /* 0x000fe80007dde015 */
[----:B------:R-:W-:Y:S05]  /*14240*/  IADD3.X R3, RZ, R5, R16, P6, P5 ;  /* 0x00000005ff037210 */ /* 0x000fea00037ea410 */
[----:B------:R-:W-:Y:S01]  /*14250*/  @!PT LDS RZ, [RZ] ;  /* 0x00000000fffff984 */ /* 0x000fe20000000800 */
[----:B------:R-:W-:Y:S01]  /*14260*/  @!PT LDS RZ, [RZ] ;  /* 0x00000000fffff984 */ /* 0x000fe20000000800 */
[----:B------:R-:W-:Y:S01]  /*14270*/  @!PT LDS RZ, [RZ] ;  /* 0x00000000fffff984 */ /* 0x000fe20000000800 */
[----:B------:R2:W-:Y:S01]  /*14280*/  LDGSTS.E.BYPASS.LTC128B.128.ZFILL [R218+0x3100], [R2.64], P0 ;  /* 0x0310000002da7fae */ /* 0x0005e20008141d46 */
[C---:B------:R-:W-:Y:S05]  /*14290*/  IADD3 R8, P0, R6.reuse, R19, RZ ;  /* 0x0000001306087210 */ /* 0x040fea0007f1e0ff */
[C---:B------:R-:W-:Y:S05]  /*142a0*/  IMAD.X R9, R5.reuse, 0x1, R14, P0 ;  /* 0x0000000105097824 */ /* 0x040fea00000e060e */
[----:B------:R3:W-:Y:S01]  /*142b0*/  LDGSTS.E.BYPASS.LTC128B.128 [R218+0x4100], [R8.64], !P2 ;  /* 0x0410000008da7fae */ /* 0x0007e2000d101d46 */
[----:B--2---:R-:W-:Y:S01]  /*142c0*/  IADD3 R2, P0, R6, R20, RZ ;  /* 0x0000001406027210 */ /* 0x004fe20007f1e0ff */
[----:B------:R-:W-:Y:S04]  /*142d0*/  IMAD.MOV.U32 R6, RZ, RZ, 0x1 ;  /* 0x00000001ff067424 */ /* 0x000fe800078e00ff */
[----:B------:R-:W-:Y:S05]  /*142e0*/  IMAD.X R3, R5, 0x1, R15, P0 ;  /* 0x0000000105037824 */ /* 0x000fea00000e060f */
[----:B------:R2:W-:Y:S02]  /*142f0*/  LDGSTS.E.BYPASS.LTC128B.128 [R218+0x5100], [R2.64], !P1 ;  /* 0x0510000002da7fae */ /* 0x0005e4000c901d46 */
[----:B--2---:R-:W-:Y:S01]  /*14300*/  MOV R2, 0x14330 ;  /* 0x0001433000027802 */ /* 0x004fe20000000f00 */
[----:B------:R-:W-:Y:S02]  /*14310*/  IMAD.MOV.U32 R3, RZ, RZ, 0x1c1f ;  /* 0x00001c1fff037424 */ /* 0x000fe400078e00ff */
[----:B-1-3-5:R-:W-:Y:S05]  /*14320*/  CALL.REL.NOINC `($__internal_4_$__cuda_sm70_shflsync_idx_p) ;  /* 0x000009a000007944 */ /* 0x02afea0003c00000 */
[----:B------:R-:W-:Y:S01]  /*14330*/  MOV R3, 0x1c1f ;  /* 0x00001c1f00037802 */ /* 0x000fe20000000f00 */
[----:B------:R-:W-:Y:S01]  /*14340*/  IMAD.MOV.U32 R5, RZ, RZ, R6 ;  /* 0x000000ffff057224 */ /* 0x000fe200078e0006 */
[----:B------:R-:W-:Y:S01]  /*14350*/  MOV R6, 0x1 ;  /* 0x0000000100067802 */ /* 0x000fe20000000f00 */
[----:B------:R-:W-:Y:S01]  /*14360*/  IMAD.MOV.U32 R4, RZ, RZ, R13 ;  /* 0x000000ffff047224 */ /* 0x000fe200078e000d */
[----:B------:R-:W-:Y:S02]  /*14370*/  MOV R2, 0x14390 ;  /* 0x0001439000027802 */ /* 0x000fe40000000f00 */
[----:B-1---5:R-:W-:Y:S05]  /*14380*/  CALL.REL.NOINC `($__internal_4_$__cuda_sm70_shflsync_idx_p) ;  /* 0x0000094000007944 */ /* 0x022fea0003c00000 */
[----:B------:R-:W-:Y:S01]  /*14390*/  MOV R2, R6 ;  /* 0x0000000600027202 */ /* 0x000fe20000000f00 */
[----:B-1---5:R-:W-:-:S05]  /*143a0*/  BRA `(.L_x_683) ;  /* 0xffff834000007947 */ /* 0x022fca000383ffff */
.L_x_631:
[----:B------:R-:W-:Y:S02]  /*143b0*/  MOV R6, 0x2 ;  /* 0x0000000200067802 */ /* 0x000fe40000000f00 */
[----:B------:R-:W-:Y:S02]  /*143c0*/  MOV R2, 0x143e0 ;  /* 0x000143e000027802 */ /* 0x000fe40000000f00 */
        /* <DEDUP_REMOVED lines=34> */
.L_x_633:
[----:B------:R2:W5:Y:S01]  /*145f0*/  LDL R4, [R1+0x20] ;  /* 0x0000200001047983 */ /* 0x0005620000100800 */
[----:B------:R-:W-:-:S02]  /*14600*/  MOV R6, 0x2 ;  /* 0x0000000200067802 */ /* 0x000fc40000000f00 */
[----:B-1----:R-:W-:Y:S02]  /*14610*/  MOV R2, 0x14630 ;  /* 0x0001463000027802 */ /* 0x002fe40000000f00 */
[----:B--2--5:R-:W-:Y:S05]  /*14620*/  CALL.REL.NOINC `($__internal_3_$__cuda_sm70_shflsync_bfly_p) ;  /* 0x0000064000007944 */ /* 0x024fea0003c00000 */
[----:B------:R-:W-:Y:S01]  /*14630*/  MOV R5, R6 ;  /* 0x0000000600057202 */ /* 0x000fe20000000f00 */
[----:B------:R-:W-:Y:S05]  /*14640*/  BRA `(.L_x_685) ;  /* 0xffffa83000007947 */ /* 0x000fea000383ffff */
.L_x_634:
[----:B------:R-:W-:Y:S01]  /*14650*/  IMAD.MOV.U32 R4, RZ, RZ, R5 ;  /* 0x000000ffff047224 */ /* 0x000fe200078e0005 */
[----:B------:R-:W-:Y:S02]  /*14660*/  MOV R6, 0x1 ;  /* 0x0000000100067802 */ /* 0x000fe40000000f00 */
[----:B------:R-:W-:Y:S02]  /*14670*/  MOV R2, 0x14690 ;  /* 0x0001469000027802 */ /* 0x000fe40000000f00 */
[----:B------:R-:W-:Y:S05]  /*14680*/  CALL.REL.NOINC `($__internal_3_$__cuda_sm70_shflsync_bfly_p) ;  /* 0x000005e000007944 */ /* 0x000fea0003c00000 */
[----:B------:R1:W5:Y:S01]  /*14690*/  LDL R4, [R1+0x2c] ;  /* 0x00002c0001047983 */ /* 0x0003620000100800 */
[----:B------:R-:W-:Y:S01]  /*146a0*/  FADD.FTZ R5, R5, R6 ;  /* 0x0000000605057221 */ /* 0x000fe20000010000 */
[----:B------:R-:W-:Y:S02]  /*146b0*/  MOV R6, 0x2 ;  /* 0x0000000200067802 */ /* 0x000fe40000000f00 */
[----:B------:R-:W-:Y:S02]  /*146c0*/  MOV R2, 0x146e0 ;  /* 0x000146e000027802 */ /* 0x000fe40000000f00 */
[----:B-1---5:R-:W-:Y:S05]  /*146d0*/  CALL.REL.NOINC `($__internal_3_$__cuda_sm70_shflsync_bfly_p) ;  /* 0x0000059000007944 */ /* 0x022fea0003c00000 */
[----:B------:R-:W2:Y:S01]  /*146e0*/  LDL.LU R0, [R1+0x2c] ;  /* 0x00002c0001007983 */ /* 0x000ea20000300800 */
[----:B------:R-:W-:Y:S01]  /*146f0*/  MOV R2, 0x14740 ;  /* 0x0001474000027802 */ /* 0x000fe20000000f00 */
[----:B--2---:R-:W-:Y:S01]  /*14700*/  FADD.FTZ R7, R0, R6 ;  /* 0x0000000600077221 */ /* 0x004fe20000010000 */
[----:B------:R-:W-:-:S04]  /*14710*/  MOV R6, 0x1 ;  /* 0x0000000100067802 */ /* 0x000fc80000000f00 */
[----:B------:R-:W-:Y:S02]  /*14720*/  MOV R4, R7 ;  /* 0x0000000700047202 */ /* 0x000fe40000000f00 */
        /* <DEDUP_REMOVED lines=20> */
[----:B------:R-:W-:Y:S02]  /*14870*/  MOV R6, 0x1 ;  /* 0x0000000100067802 */ /* 0x000fe40000000f00 */
[----:B------:R-:W-:Y:S05]  /*14880*/  CALL.REL.NOINC `($__internal_3_$__cuda_sm70_shflsync_bfly_p) ;  /* 0x000003e000007944 */ /* 0x000fea0003c00000 */
[----:B------:R-:W-:Y:S05]  /*14890*/  BRA `(.L_x_686) ;  /* 0xffffa71000007947 */ /* 0x000fea000383ffff */
.L_x_649:
[----:B------:R-:W-:Y:S01]  /*148a0*/  IMAD.MOV.U32 R4, RZ, RZ, R10 ;  /* 0x000000ffff047224 */ /* 0x000fe200078e000a */
[----:B------:R-:W-:Y:S01]  /*148b0*/  MOV R6, RZ ;  /* 0x000000ff00067202 */ /* 0x000fe20000000f00 */
[----:B------:R-:W-:Y:S01]  /*148c0*/  IMAD.MOV.U32 R3, RZ, RZ, 0x1c1f ;  /* 0x00001c1fff037424 */ /* 0x000fe200078e00ff */
[----:B------:R-:W-:-:S02]  /*148d0*/  MOV R2, 0x148f0 ;  /* 0x000148f000027802 */ /* 0x000fc40000000f00 */
[----:B------:R-:W-:Y:S05]  /*148e0*/  CALL.REL.NOINC `($__internal_4_$__cuda_sm70_shflsync_idx_p) ;  /* 0x000003e000007944 */ /* 0x000fea0003c00000 */
[----:B------:R-:W-:Y:S01]  /*148f0*/  MOV R5, R6 ;  /* 0x0000000600057202 */ /* 0x000fe20000000f00 */
[----:B-1---5:R-:W-:Y:S05]  /*14900*/  BRA `(.L_x_687) ;  /* 0xffffc83000007947 */ /* 0x022fea000383ffff */
.L_x_650:
[----:B------:R-:W-:Y:S01]  /*14910*/  IMAD.MOV.U32 R4, RZ, RZ, R12 ;  /* 0x000000ffff047224 */ /* 0x000fe200078e000c */
[----:B------:R-:W-:Y:S01]  /*14920*/  MOV R6, RZ ;  /* 0x000000ff00067202 */ /* 0x000fe20000000f00 */
[----:B------:R-:W-:Y:S01]  /*14930*/  IMAD.MOV.U32 R3, RZ, RZ, 0x1c1f ;  /* 0x00001c1fff037424 */ /* 0x000fe200078e00ff */
[----:B------:R-:W-:-:S02]  /*14940*/  MOV R2, 0x14960 ;  /* 0x0001496000027802 */ /* 0x000fc40000000f00 */
[----:B-12---:R-:W-:Y:S05]  /*14950*/  CALL.REL.NOINC `($__internal_4_$__cuda_sm70_shflsync_idx_p) ;  /* 0x0000037000007944 */ /* 0x006fea0003c00000 */
[----:B-----5:R-:W-:Y:S01]  /*14960*/  MOV R0, R6 ;  /* 0x0000000600007202 */ /* 0x020fe20000000f00 */
[----:B-1----:R-:W-:Y:S05]  /*14970*/  BRA `(.L_x_688) ;  /* 0xffffc7e000007947 */ /* 0x002fea000383ffff */
.L_x_653:
[----:B------:R-:W-:Y:S01]  /*14980*/  IMAD.MOV.U32 R4, RZ, RZ, R10 ;  /* 0x000000ffff047224 */ /* 0x000fe200078e000a */
[----:B-1----:R-:W-:Y:S01]  /*14990*/  MOV R6, 0x1 ;  /* 0x0000000100067802 */ /* 0x002fe20000000f00 */
[----:B------:R-:W-:Y:S01]  /*149a0*/  IMAD.MOV.U32 R3, RZ, RZ, 0x1c1f ;  /* 0x00001c1fff037424 */ /* 0x000fe200078e00ff */
[----:B------:R-:W-:-:S02]  /*149b0*/  MOV R2, 0x149d0 ;  /* 0x000149d000027802 */ /* 0x000fc40000000f00 */
[----:B--234-:R-:W-:Y:S05]  /*149c0*/  CALL.REL.NOINC `($__internal_4_$__cuda_sm70_shflsync_idx_p) ;  /* 0x0000030000007944 */ /* 0x01cfea0003c00000 */
        /* <DEDUP_REMOVED lines=8> */
.L_x_656:
[----:B------:R-:W-:Y:S01]  /*14a50*/  IMAD.MOV.U32 R4, RZ, RZ, R10 ;  /* 0x000000ffff047224 */ /* 0x000fe200078e000a */
[----:B-1----:R-:W-:Y:S01]  /*14a60*/  MOV R6, 0x2 ;  /* 0x0000000200067802 */ /* 0x002fe20000000f00 */
[----:B------:R-:W-:Y:S01]  /*14a70*/  IMAD.MOV.U32 R3, RZ, RZ, 0x1c1f ;  /* 0x00001c1fff037424 */ /* 0x000fe200078e00ff */
[----:B------:R-:W-:Y:S02]  /*14a80*/  MOV R2, 0x14aa0 ;  /* 0x00014aa000027802 */ /* 0x000fe40000000f00 */
[----:B--234-:R-:W-:Y:S05]  /*14a90*/  CALL.REL.NOINC `($__internal_4_$__cuda_sm70_shflsync_idx_p) ;  /* 0x0000023000007944 */ /* 0x01cfea0003c00000 */
[----:B------:R-:W-:Y:S01]  /*14aa0*/  MOV R5, R6 ;  /* 0x0000000600057202 */ /* 0x000fe20000000f00 */
[----:B-1---5:R-:W-:Y:S05]  /*14ab0*/  BRA `(.L_x_690) ;  /* 0xffffca6000007947 */ /* 0x022fea000383ffff */
.L_x_657:
[----:B------:R-:W-:Y:S01]  /*14ac0*/  IMAD.MOV.U32 R4, RZ, RZ, R12 ;  /* 0x000000ffff047224 */ /* 0x000fe200078e000c */
[----:B-1----:R-:W-:Y:S01]  /*14ad0*/  MOV R6, 0x2 ;  /* 0x0000000200067802 */ /* 0x002fe20000000f00 */
[----:B------:R-:W-:Y:S01]  /*14ae0*/  IMAD.MOV.U32 R3, RZ, RZ, 0x1c1f ;  /* 0x00001c1fff037424 */ /* 0x000fe200078e00ff */
[----:B------:R-:W-:Y:S02]  /*14af0*/  MOV R2, 0x14b10 ;  /* 0x00014b1000027802 */ /* 0x000fe40000000f00 */
[----:B--234-:R-:W-:Y:S05]  /*14b00*/  CALL.REL.NOINC `($__internal_4_$__cuda_sm70_shflsync_idx_p) ;  /* 0x000001c000007944 */ /* 0x01cfea0003c00000 */
[----:B-----5:R-:W-:Y:S01]  /*14b10*/  MOV R0, R6 ;  /* 0x0000000600007202 */ /* 0x020fe20000000f00 */
[----:B-1----:R-:W-:Y:S05]  /*14b20*/  BRA `(.L_x_691) ;  /* 0xffffca1000007947 */ /* 0x002fea000383ffff */
.L_x_660:
        /* <DEDUP_REMOVED lines=13> */
.L_x_662:
[----:B-1----:R-:W-:Y:S01]  /*14c00*/  IMAD.MOV.U32 R4, RZ, RZ, R64 ;  /* 0x000000ffff047224 */ /* 0x002fe200078e0040 */
[----:B------:R-:W-:Y:S01]  /*14c10*/  MOV R6, RZ ;  /* 0x000000ff00067202 */ /* 0x000fe20000000f00 */
[----:B------:R-:W-:Y:S01]  /*14c20*/  IMAD.MOV.U32 R3, RZ, RZ, 0x1f ;  /* 0x0000001fff037424 */ /* 0x000fe200078e00ff */
[----:B------:R-:W-:Y:S02]  /*14c30*/  MOV R2, 0x14c50 ;  /* 0x00014c5000027802 */ /* 0x000fe40000000f00 */
[----:B--234-:R-:W-:Y:S05]  /*14c40*/  CALL.REL.NOINC `($__internal_4_$__cuda_sm70_shflsync_idx_p) ;  /* 0x0000008000007944 */ /* 0x01cfea0003c00000 */
[----:B-----5:R-:W-:Y:S01]  /*14c50*/  MOV R0, R6 ;  /* 0x0000000600007202 */ /* 0x020fe20000000f00 */
[----:B-1----:R-:W-:Y:S05]  /*14c60*/  BRA `(.L_x_693) ;  /* 0xffffcc9000007947 */ /* 0x002fea000383ffff */
        .weak           $__internal_3_$__cuda_sm70_shflsync_bfly_p
        .type           $__internal_3_$__cuda_sm70_shflsync_bfly_p,@function
        .size           $__internal_3_$__cuda_sm70_shflsync_bfly_p,($__internal_4_$__cuda_sm70_shflsync_idx_p - $__internal_3_$__cuda_sm70_shflsync_bfly_p)
$__internal_3_$__cuda_sm70_shflsync_bfly_p:
[----:B------:R-:W-:Y:S02]  /*14c70*/  MOV R36, 0xffffffff ;  /* 0xffffffff00247802 */ /* 0x000fe40000000f00 */
[----:B------:R-:W-:Y:S02]  /*14c80*/  MOV R3, 0x1f ;  /* 0x0000001f00037802 */ /* 0x000fe40000000f00 */
[----:B------:R-:W-:Y:S04]  /*14c90*/  WARPSYNC R36 ;  /* 0x0000002400007348 */ /* 0x000fe80003800000 */
[----:B------:R1:W2:Y:S02]  /*14ca0*/  SHFL.BFLY PT, R6, R4, R6, R3 ;  /* 0x0c00000604067389 */ /* 0x0002a400000e0003 */
[----:B-1----:R-:W-:-:S04]  /*14cb0*/  MOV R3, 0x0 ;  /* 0x0000000000037802 */ /* 0x002fc80000000f00 */
[----:B--2---:R-:W-:Y:S05]  /*14cc0*/  RET.REL.NODEC R2 `(_ZN7cutlass13device_kernelIN5flash19enable_sm80_to_sm89INS1_16FlashAttnFwdSm80INS1_25CollectiveMainloopFwdSm80ILi4ELi1ELb0EN4cute5tupleIJNS5_1CILi128EEENS7_ILi64EEENS7_ILi96EEEEEELi96ENS_10bfloat16_tEfNS_4arch4Sm80ELb1ELb0ELb1ELb0ELb1ELb0ELb1ELb0EEENS1_21CollectiveEpilogueFwdINS6_IJS8_SA_S9_EEENS6_IJNS7_ILi1EEESI_SI_EEESC_SE_Li128ELb0ELb1ELb0ELb0EEENS1_30DynamicPersistentTileSchedulerILi128ELi128ELb0ELb1ELb0EEEEEEEEEvNT_6ParamsE) ;  /* 0xfffeb33002007950 */ /* 0x004fea0003c3ffff */
        .weak           $__internal_4_$__cuda_sm70_shflsync_idx_p
        .type           $__internal_4_$__cuda_sm70_shflsync_idx_p,@function
        .size           $__internal_4_$__cuda_sm70_shflsync_idx_p,(.L_x_864 - $__internal_4_$__cuda_sm70_shflsync_idx_p)
$__internal_4_$__cuda_sm70_shflsync_idx_p:
[----:B------:R1:W-:Y:S02]  /*14cd0*/  STL [R1+0x8c], R0 ;  /* 0x00008c0001007387 */ /* 0x0003e40000100800 */
[----:B-1----:R-:W-:-:S04]  /*14ce0*/  MOV R0, 0xffffffff ;  /* 0xffffffff00007802 */ /* 0x002fc80000000f00 */
[----:B------:R-:W-:Y:S04]  /*14cf0*/  WARPSYNC R0 ;  /* 0x0000000000007348 */ /* 0x000fe80003800000 */
[----:B------:R1:W2:Y:S04]  /*14d00*/  SHFL.IDX PT, R6, R4, R6, R3 ;  /* 0x0000000604067389 */ /* 0x0002a800000e0003 */
[----:B-1----:R1:W5:Y:S01]  /*14d10*/  LDL.LU R0, [R1+0x8c] ;  /* 0x00008c0001007983 */ /* 0x0023620000300800 */
[----:B------:R-:W-:-:S04]  /*14d20*/  MOV R3, 0x0 ;  /* 0x0000000000037802 */ /* 0x000fc80000000f00 */
[----:B--2---:R-:W-:Y:S05]  /*14d30*/  RET.REL.NODEC R2 `(_ZN7cutlass13device_kernelIN5flash19enable_sm80_to_sm89INS1_16FlashAttnFwdSm80INS1_25CollectiveMainloopFwdSm80ILi4ELi1ELb0EN4cute5tupleIJNS5_1CILi128EEENS7_ILi64EEENS7_ILi96EEEEEELi96ENS_10bfloat16_tEfNS_4arch4Sm80ELb1ELb0ELb1ELb0ELb1ELb0ELb1ELb0EEENS1_21CollectiveEpilogueFwdINS6_IJS8_SA_S9_EEENS6_IJNS7_ILi1EEESI_SI_EEESC_SE_Li128ELb0ELb1ELb0ELb0EEENS1_30DynamicPersistentTileSchedulerILi128ELi128ELb0ELb1ELb0EEEEEEEEEvNT_6ParamsE) ;  /* 0xfffeb2c002007950 */ /* 0x004fea0003c3ffff */
.L_x_694:
        /* <DEDUP_REMOVED lines=12> */
.L_x_864:


//--------------------- .text._ZN7cutlass13device_kernelIN5flash19enable_sm80_to_sm89INS1_16FlashAttnFwdSm80INS1_25CollectiveMainloopFwdSm80ILi4ELi1ELb0EN4cute5tupleIJNS5_1CILi128EEENS7_ILi64EEENS7_ILi96EEEEEELi96ENS_10bfloat16_tEfNS_4arch4Sm80ELb1ELb0ELb1ELb1ELb1ELb0ELb1ELb0EEENS1_21CollectiveEpilogueFwdINS6_IJS8_SA_S9_EEENS6_IJNS7_ILi1EEESI_SI_EEESC_SE_Li128ELb1ELb1ELb0ELb0EEENS1_19SingleTileSchedulerILb1ELb0ELb1ELi128EEEEEEEEEvNT_6ParamsE --------------------------
	.section	.text._ZN7cutlass13device_kernelIN5flash19enable_sm80_to_sm89INS1_16FlashAttnFwdSm80INS1_25CollectiveMainloopFwdSm80ILi4ELi1ELb0EN4cute5tupleIJNS5_1CILi128EEENS7_ILi64EEENS7_ILi96EEEEEELi96ENS_10bfloat16_tEfNS_4arch4Sm80ELb1ELb0ELb1ELb1ELb1ELb0ELb1ELb0EEENS1_21CollectiveEpilogueFwdINS6_IJS8_SA_S9_EEENS6_IJNS7_ILi1EEESI_SI_EEESC_SE_Li128ELb1ELb1ELb0ELb0EEENS1_19SingleTileSchedulerILb1ELb0ELb1ELi128EEEEEEEEEvNT_6ParamsE,"ax",@progbits
	.sectioninfo	@"SHI_REGISTERS=255"
	.align	128
.text._ZN7cutlass13device_kernelIN5flash19enable_sm80_to_sm89INS1_16FlashAttnFwdSm80INS1_25CollectiveMainloopFwdSm80ILi4ELi1ELb0EN4cute5tupleIJNS5_1CILi128EEENS7_ILi64EEENS7_ILi96EEEEEELi96ENS_10bfloat16_tEfNS_4arch4Sm80ELb1ELb0ELb1ELb1ELb1ELb0ELb1ELb0EEENS1_21CollectiveEpilogueFwdINS6_IJS8_SA_S9_EEENS6_IJNS7_ILi1EEESI_SI_EEESC_SE_Li128ELb1ELb1ELb0ELb0EEENS1_19SingleTileSchedulerILb1ELb0ELb1ELi128EEEEEEEEEvNT_6ParamsE:
        .type           _ZN7cutlass13device_kernelIN5flash19enable_sm80_to_sm89INS1_16FlashAttnFwdSm80INS1_25CollectiveMainloopFwdSm80ILi4ELi1ELb0EN4cute5tupleIJNS5_1CILi128EEENS7_ILi64EEENS7_ILi96EEEEEELi96ENS_10bfloat16_tEfNS_4arch4Sm80ELb1ELb0ELb1ELb1ELb1ELb0ELb1ELb0EEENS1_21CollectiveEpilogueFwdINS6_IJS8_SA_S9_EEENS6_IJNS7_ILi1EEESI_SI_EEESC_SE_Li128ELb1ELb1ELb0ELb0EEENS1_19SingleTileSchedulerILb1ELb0ELb1ELi128EEEEEEEEEvNT_6ParamsE,@function
        .size           _ZN7cutlass13device_kernelIN5flash19enable_sm80_to_sm89INS1_16FlashAttnFwdSm80INS1_25CollectiveMainloopFwdSm80ILi4ELi1ELb0EN4cute5tupleIJNS5_1CILi128EEENS7_ILi64EEENS7_ILi96EEEEEELi96ENS_10bfloat16_tEfNS_4arch4Sm80ELb1ELb0ELb1ELb1ELb1ELb0ELb1ELb0EEENS1_21CollectiveEpilogueFwdINS6_IJS8_SA_S9_EEENS6_IJNS7_ILi1EEESI_SI_EEESC_SE_Li128ELb1ELb1ELb0ELb0EEENS1_19SingleTileSchedulerILb1ELb0ELb1ELi128EEEEEEEEEvNT_6ParamsE,(.L_x_867 - _ZN7cutlass13device_kernelIN5flash19enable_sm80_to_sm89INS1_16FlashAttnFwdSm80INS1_25CollectiveMainloopFwdSm80ILi4ELi1ELb0EN4cute5tupleIJNS5_1CILi128EEENS7_ILi64EEENS7_ILi96EEEEEELi96ENS_10bfloat16_tEfNS_4arch4Sm80ELb1ELb0ELb1ELb1ELb1ELb0ELb1ELb0EEENS1_21CollectiveEpilogueFwdINS6_IJS8_SA_S9_EEENS6_IJNS7_ILi1EEESI_SI_EEESC_SE_Li128ELb1ELb1ELb0ELb0EEENS1_19SingleTileSchedulerILb1ELb0ELb1ELi128EEEEEEEEEvNT_6ParamsE)
        .other          _ZN7cutlass13device_kernelIN5flash19enable_sm80_to_sm89INS1_16FlashAttnFwdSm80INS1_25CollectiveMainloopFwdSm80ILi4ELi1ELb0EN4cute5tupleIJNS5_1CILi128EEENS7_ILi64EEENS7_ILi96EEEEEELi96ENS_10bfloat16_tEfNS_4arch4Sm80ELb1ELb0ELb1ELb1ELb1ELb0ELb1ELb0EEENS1_21CollectiveEpilogueFwdINS6_IJS8_SA_S9_EEENS6_IJNS7_ILi1EEESI_SI_EEESC_SE_Li128ELb1ELb1ELb0ELb0EEENS1_19SingleTileSchedulerILb1ELb0ELb1ELi128EEEEEEEEEvNT_6ParamsE,@"STO_CUDA_ENTRY STV_DEFAULT"
_ZN7cutlass13device_kernelIN5flash19enable_sm80_to_sm89INS1_16FlashAttnFwdSm80INS1_25CollectiveMainloopFwdSm80ILi4ELi1ELb0EN4cute5tupleIJNS5_1CILi128EEENS7_ILi64EEENS7_ILi96EEEEEELi96ENS_10bfloat16_tEfNS_4arch4Sm80ELb1ELb0ELb1ELb1ELb1ELb0ELb1ELb0EEENS1_21CollectiveEpilogueFwdINS6_IJS8_SA_S9_EEENS6_IJNS7_ILi1EEESI_SI_EEESC_SE_Li128ELb1ELb1ELb0ELb0EEENS1_19SingleTileSchedulerILb1ELb0ELb1ELi128EEEEEEEEEvNT_6ParamsE:
[----:B------:R-:W-:Y:S02]  /*0000*/  MOV R1, c[0x0][0x28] ;  /* 0x00000a0000017a02 */ /* 0x000fe40000000f00 */
[----:B------:R-:W1:Y:S01]  /*0010*/  S2R R169, SR_TID.X ;  /* 0x0000000000a97919 */ /* 0x000e620000002100 */
[----:B------:R-:W2:Y:S01]  /*0020*/  S2UR UR13, SR_CTAID.Z ;  /* 0x00000000000d79c3 */ /* 0x000ea20000002700 */
[----:B------:R-:W-:Y:S01]  /*0030*/  UMOV UR17, 0x4 ;  /* 0x0000000400117882 */ /* 0x000fe20000000000 */
[----:B------:R-:W-:Y:S01]  /*0040*/  IADD3 R1, R1, -0x68, RZ ;  /* 0xffffff9801017810 */ /* 0x000fe20007ffe0ff */
[----:B------:R-:W-:Y:S02]  /*0050*/  ULDC.64 UR4, c[0x0][0x568] ;  /* 0x00015a0000047ab9 */ /* 0x000fe40000000a00 */
[----:B------:R-:W-:-:S03]  /*0060*/  ULDC.64 UR14, c[0x0][0x118] ;  /* 0x00004600000e7ab9 */ /* 0x000fc60000000a00 */
[----:B------:R-:W3:Y:S01]  /*0070*/  S2UR UR10, SR_CTAID.X ;  /* 0x00000000000a79c3 */ /* 0x000ee20000002500 */
[----:B-1----:R-:W-:Y:S01]  /*0080*/  SHF.R.U32.HI R0, RZ, 0x5, R169 ;  /* 0x00000005ff007819 */ /* 0x002fe200000116a9 */
[----:B--2---:R-:W-:-:S05]  /*0090*/  UIMAD.WIDE UR4, UR13, UR17, UR4 ;  /* 0x000000110d0472a5 */ /* 0x004fca000f8e0204 */
[----:B------:R-:W1:Y:S02]  /*00a0*/  SHFL.IDX PT, R0, R0, RZ, 0x1f ;  /* 0x00001fff00007589 */ /* 0x000e6400000e0000 */
[----:B-1----:R-:W-:-:S13]  /*00b0*/  ISETP.NE.AND P0, PT, R0, RZ, PT ;  /* 0x000000ff0000720c */ /* 0x002fda0003f05270 */
[----:B---3--:R-:W-:Y:S05]  /*00c0*/  @!P0 BRA `(.L_x_695) ;  /* 0x000001c000008947 */ /* 0x008fea0003800000 */
[----:B------:R-:W-:-:S04]  /*00d0*/  ISETP.NE.U32.AND P0, PT, RZ, c[0x0][0x568], PT ;  /* 0x00015a00ff007a0c */ /* 0x000fc80003f05070 */
[----:B------:R-:W-:-:S13]  /*00e0*/  ISETP.NE.AND.EX P0, PT, RZ, c[0x0][0x56c], PT, P0 ;  /* 0x00015b00ff007a0c */ /* 0x000fda0003f05300 */
[----:B------:R-:W-:Y:S05]  /*00f0*/  @!P0 BRA `(.L_x_696) ;  /* 0x0000005000008947 */ /* 0x000fea0003800000 */
[----:B------:R-:W-:Y:S02]  /*0100*/  MOV R2, UR4 ;  /* 0x0000000400027c02 */ /* 0x000fe40008000f00 */
[----:B------:R-:W-:-:S05]  /*0110*/  MOV R3, UR5 ;  /* 0x0000000500037c02 */ /* 0x000fca0008000f00 */
[----:B------:R-:W2:Y:S02]  /*0120*/  LDG.E R0, [R2.64] ;  /* 0x0000000e02007981 */ /* 0x000ea4000c1e1900 */
[----:B--2---:R1:W2:Y:S02]  /*0130*/  R2UR UR5, R0 ;  /* 0x00000000000573c2 */ /* 0x0042a400000e0000 */
[----:B-12---:R-:W-:Y:S05]  /*0140*/  BRA `(.L_x_697) ;  /* 0x000000e000007947 */ /* 0x006fea0003800000 */
.L_x_696:
[----:B------:R-:W-:-:S04]  /*0150*/  ISETP.NE.U32.AND P0, PT, RZ, c[0x0][0x560], PT ;  /* 0x00015800ff007a0c */ /* 0x000fc80003f05070 */
[----:B------:R-:W-:-:S13]  /*0160*/  ISETP.NE.AND.EX P0, PT, RZ, c[0x0][0x564], PT, P0 ;  /* 0x00015900ff007a0c */ /* 0x000fda0003f05300 */
[----:B------:R-:W-:Y:S05]  /*0170*/  @!P0 BRA `(.L_x_698) ;  /* 0x000000a000008947 */ /* 0x000fea0003800000 */
[----:B------:R-:W-:Y:S02]  /*0180*/  ULDC.64 UR4, c[0x0][0x560] ;  /* 0x0001580000047ab9 */ /* 0x000fe40000000a00 */
[----:B------:R-:W-:-:S06]  /*0190*/  UIMAD.WIDE UR4, UR13, UR17, UR4 ;  /* 0x000000110d0472a5 */ /* 0x000fcc000f8e0204 */
[----:B------:R-:W-:Y:S02]  /*01a0*/  MOV R2, UR4 ;  /* 0x0000000400027c02 */ /* 0x000fe40008000f00 */
[----:B------:R-:W-:-:S05]  /*01b0*/  MOV R3, UR5 ;  /* 0x0000000500037c02 */ /* 0x000fca0008000f00 */
[----:B------:R1:W2:Y:S04]  /*01c0*/  LDG.E R0, [R2.64] ;  /* 0x0000000e02007981 */ /* 0x0002a8000c1e1900 */
[----:B-1----:R-:W3:Y:S01]  /*01d0*/  LDG.E R2, [R2.64+0x4] ;  /* 0x0000040e02027981 */ /* 0x002ee2000c1e1900 */
[----:B--2---:R-:W1:Y:S08]  /*01e0*/  R2UR UR4, R0 ;  /* 0x00000000000473c2 */ /* 0x004e7000000e0000 */
[----:B---3--:R-:W1:Y:S02]  /*01f0*/  R2UR UR5, R2 ;  /* 0x00000000020573c2 */ /* 0x008e6400000e0000 */
[----:B-1----:R-:W-:Y:S01]  /*0200*/  UIADD3 UR5, -UR4, UR5, URZ ;  /* 0x0000000504057290 */ /* 0x002fe2000fffe13f */
[----:B------:R-:W-:Y:S05]  /*0210*/  BRA `(.L_x_697) ;  /* 0x0000001000007947 */ /* 0x000fea0003800000 */
.L_x_698:
[----:B------:R-:W-:Y:S02]  /*0220*/  ULDC UR5, c[0x0][0x54c] ;  /* 0x0001530000057ab9 */ /* 0x000fe40000000800 */
.L_x_697:
[----:B------:R-:W-:Y:S02]  /*0230*/  ULDC UR4, c[0x0][0x548] ;  /* 0x0001520000047ab9 */ /* 0x000fe40000000800 */
[----:B------:R-:W-:-:S02]  /*0240*/  USHF.L.U32 UR10, UR10, 0x7, URZ ;  /* 0x000000070a0a7899 */ /* 0x000fc4000800063f */
[----:B------:R-:W-:-:S04]  /*0250*/  UIMAD UR4, UR5, UR4, URZ ;  /* 0x00000004050472a4 */ /* 0x000fc8000f8e023f */
[----:B------:R-:W-:-:S04]  /*0260*/  UISETP.GE.AND UP0, UPT, UR10, UR4, UPT ;  /* 0x000000040a00728c */ /* 0x000fc8000bf06270 */
[----:B------:R-:W-:Y:S01]  /*0270*/  USEL UR13, UR13, 0xffffffff, !UP0 ;  /* 0xffffffff0d0d7887 */ /* 0x000fe2000c000000 */
[----:B------:R-:W-:Y:S05]  /*0280*/  BRA `(.L_x_699) ;  /* 0x000001b000007947 */ /* 0x000fea0003800000 */
.L_x_695:
        /* <DEDUP_REMOVED lines=8> */
.L_x_700:
        /* <DEDUP_REMOVED lines=13> */
.L_x_702:
[----:B------:R-:W-:Y:S02]  /*03e0*/  ULDC UR5, c[0x0][0x54c] ;  /* 0x0001530000057ab9 */ /* 0x000fe40000000800 */
.L_x_701:
[----:B------:R-:W-:Y:S02]  /*03f0*/  ULDC UR4, c[0x0][0x548] ;  /* 0x0001520000047ab9 */ /* 0x000fe40000000800 */
[----:B------:R-:W-:-:S02]  /*0400*/  USHF.L.U32 UR10, UR10, 0x7, URZ ;  /* 0x000000070a0a7899 */ /* 0x000fc4000800063f */
[----:B------:R-:W-:-:S04]  /*0410*/  UIMAD UR4, UR5, UR4, URZ ;  /* 0x00000004050472a4 */ /* 0x000fc8000f8e023f */
[----:B------:R-:W-:-:S04]  /*0420*/  UISETP.GE.AND UP0, UPT, UR10, UR4, UPT ;  /* 0x000000040a00728c */ /* 0x000fc8000bf06270 */
[----:B------:R-:W-:-:S06]  /*0430*/  USEL UR13, UR13, 0xffffffff, !UP0 ;  /* 0xffffffff0d0d7887 */ /* 0x000fcc000c000000 */
.L_x_699:
[----:B------:R-:W-:-:S13]  /*0440*/  ISETP.LE.AND P0, PT, RZ, UR13, PT ;  /* 0x0000000dff007c0c */ /* 0x000fda000bf03270 */
[----:B------:R-:W-:Y:S05]  /*0450*/  @!P0 EXIT ;  /* 0x000000000000894d */ /* 0x000fea0003800000 */
[----:B------:R-:W-:Y:S02]  /*0460*/  ULDC.64 UR8, c[0x0][0x370] ;  /* 0x0000dc0000087ab9 */ /* 0x000fe40000000a00 */
[----:B------:R-:W-:Y:S02]  /*0470*/  UISETP.NE.U32.AND UP1, UPT, URZ, UR8, UPT ;  /* 0x000000083f00728c */ /* 0x000fe4000bf25070 */
[----:B------:R-:W-:Y:S02]  /*0480*/  ULDC.64 UR4, c[0x0][0x360] ;  /* 0x0000d80000047ab9 */ /* 0x000fe40000000a00 */
[----:B------:R-:W-:Y:S02]  /*0490*/  UISETP.NE.U32.AND UP0, UPT, URZ, UR4, UPT ;  /* 0x000000043f00728c */ /* 0x000fe4000bf05070 */
[----:B------:R-:W-:Y:S02]  /*04a0*/  ULDC.64 UR6, c[0x0][0x348] ;  /* 0x0000d20000067ab9 */ /* 0x000fe40000000a00 */
[----:B------:R-:W-:-:S02]  /*04b0*/  UISETP.NE.AND.EX UP1, UPT, URZ, UR9, UPT, UP1 ;  /* 0x000000093f00728c */ /* 0x000fc4000bf25310 */
[----:B------:R-:W-:Y:S02]  /*04c0*/  UISETP.NE.U32.AND UP2, UPT, URZ, UR6, UPT ;  /* 0x000000063f00728c */ /* 0x000fe4000bf45070 */
[----:B------:R-:W-:Y:S02]  /*04d0*/  UISETP.NE.AND.EX UP0, UPT, URZ, UR5, UPT, UP0 ;  /* 0x000000053f00728c */ /* 0x000fe4000bf05300 */
[----:B------:R-:W-:Y:S01]  /*04e0*/  UISETP.NE.AND.EX UP2, UPT, URZ, UR7, UPT, UP2 ;  /* 0x000000073f00728c */ /* 0x000fe2000bf45320 */
[----:B------:R-:W-:Y:S01]  /*04f0*/  PLOP3.LUT P2, PT, PT, PT, UP1, 0x80, 0x0 ;  /* 0x000000000000781c */ /* 0x000fe20003f4f018 */
[----:B------:R-:W-:Y:S02]  /*0500*/  ULDC.64 UR8, c[0x0][0x370] ;  /* 0x0000dc0000087ab9 */ /* 0x000fe40000000a00 */
[----:B------:R-:W-:Y:S01]  /*0510*/  ULDC.64 UR6, c[0x0][0x348] ;  /* 0x0000d20000067ab9 */ /* 0x000fe20000000a00 */
[----:B------:R-:W-:Y:S01]  /*0520*/  PLOP3.LUT P0, PT, PT, PT, UP0, 0x80, 0x0 ;  /* 0x000000000000781c */ /* 0x000fe20003f0f008 */
[----:B------:R-:W-:Y:S01]  /*0530*/  ULDC.64 UR4, c[0x0][0x360] ;  /* 0x0000d80000047ab9 */ /* 0x000fe20000000a00 */
[----:B------:R-:W-:Y:S01]  /*0540*/  PLOP3.LUT P1, PT, PT, PT, UP2, 0x80, 0x0 ;  /* 0x000000000000781c */ /* 0x000fe20003f2f028 */
[----:B------:R-:W-:-:S02]  /*0550*/  @UP1 UIMAD.WIDE UR8, UR13, UR17, UR8 ;  /* 0x000000110d0812a5 */ /* 0x000fc4000f8e0208 */
[----:B------:R-:W-:Y:S02]  /*0560*/  @UP0 UIMAD.WIDE UR4, UR13, UR17, UR4 ;  /* 0x000000110d0402a5 */ /* 0x000fe4000f8e0204 */
[----:B------:R-:W-:Y:S02]  /*0570*/  UIMAD.WIDE UR6, UR13, UR17, UR6 ;  /* 0x000000110d0672a5 */ /* 0x000fe4000f8e0206 */
[----:B------:R-:W-:Y:S02]  /*0580*/  IMAD.U32 R3, RZ, RZ, UR9 ;  /* 0x00000009ff037e24 */ /* 0x000fe4000f8e00ff */
[----:B------:R-:W-:Y:S01]  /*0590*/  IMAD.U32 R2, RZ, RZ, UR8 ;  /* 0x00000008ff027e24 */ /* 0x000fe2000f8e00ff */
[----:B------:R-:W-:Y:S01]  /*05a0*/  MOV R4, UR4 ;  /* 0x0000000400047c02 */ /* 0x000fe20008000f00 */
[----:B------:R-:W-:Y:S01]  /*05b0*/  IMAD.U32 R5, RZ, RZ, UR5 ;  /* 0x00000005ff057e24 */ /* 0x000fe2000f8e00ff */
[----:B------:R-:W-:Y:S01]  /*05c0*/  MOV R6, UR6 ;  /* 0x0000000600067c02 */ /* 0x000fe20008000f00 */
[----:B------:R-:W-:Y:S01]  /*05d0*/  IMAD.U32 R7, RZ, RZ, UR7 ;  /* 0x00000007ff077e24 */ /* 0x000fe2000f8e00ff */
[----:B------:R1:W2:Y:S04]  /*05e0*/  @P2 LDG.E R3, [R2.64] ;  /* 0x0000000e02032981 */ /* 0x0002a8000c1e1900 */
[----:B------:R-:W3:Y:S04]  /*05f0*/  @P0 LDG.E R0, [R4.64] ;  /* 0x0000000e04000981 */ /* 0x000ee8000c1e1900 */
[----:B-1----:R-:W4:Y:S01]  /*0600*/  @P1 LDG.E R2, [R6.64] ;  /* 0x0000000e06021981 */ /* 0x002f22000c1e1900 */
[----:B------:R-:W1:Y:S01]  /*0610*/  S2UR UR9, SR_CTAID.Y ;  /* 0x00000000000979c3 */ /* 0x000e620000002600 */
[----:B------:R-:W-:-:S02]  /*0620*/  UMOV UR11, URZ ;  /* 0x0000003f000b7c82 */ /* 0x000fc40008000000 */
[----:B------:R-:W-:Y:S02]  /*0630*/  ULDC UR12, c[0x0][0x168] ;  /* 0x00005a00000c7ab9 */ /* 0x000fe40000000800 */
[----:B------:R-:W-:Y:S02]  /*0640*/  UMOV UR16, URZ ;  /* 0x0000003f00107c82 */ /* 0x000fe40008000000 */
[----:B------:R-:W-:Y:S02]  /*0650*/  ULDC UR4, c[0x0][0x2ac] ;  /* 0x0000ab0000047ab9 */ /* 0x000fe40000000800 */
[----:B------:R-:W-:Y:S02]  /*0660*/  ULDC UR7, c[0x0][0x1d0] ;  /* 0x0000740000077ab9 */ /* 0x000fe40000000800 */
[----:B------:R-:W-:Y:S02]  /*0670*/  UIMAD UR7, UR4, UR7, URZ ;  /* 0x00000007040772a4 */ /* 0x000fe4000f8e023f */
[----:B-1----:R-:W-:Y:S01]  /*0680*/  USHF.R.S32.HI UR8, URZ, 0x1f, UR9 ;  /* 0x0000001f3f087899 */ /* 0x002fe20008011409 */
[----:B--2---:R1:W2:Y:S08]  /*0690*/  @P2 R2UR UR11, R3 ;  /* 0x00000000030b23c2 */ /* 0x0042b000000e0000 */
[----:B---3--:R1:W3:Y:S08]  /*06a0*/  @P0 R2UR UR12, R0 ;  /* 0x00000000000c03c2 */ /* 0x0082f000000e0000 */
[----:B----4-:R1:W4:Y:S02]  /*06b0*/  @P1 R2UR UR16, R2 ;  /* 0x00000000021013c2 */ /* 0x01032400000e0000 */
[----:B-1--4-:R-:W-:Y:S05]  /*06c0*/  @P0 BRA `(.L_x_703) ;  /* 0x0000006000000947 */ /* 0x012fea0003800000 */
[----:B--2---:R-:W-:Y:S05]  /*06d0*/  @!P1 BRA `(.L_x_703) ;  /* 0x0000005000009947 */ /* 0x004fea0003800000 */
[----:B------:R-:W2:Y:S04]  /*06e0*/  LDG.E R2, [R6.64] ;  /* 0x0000000e06027981 */ /* 0x000ea8000c1e1900 */
[----:B------:R-:W4:Y:S01]  /*06f0*/  LDG.E R0, [R6.64+0x4] ;  /* 0x0000040e06007981 */ /* 0x000f22000c1e1900 */
[----:B--23--:R-:W1:Y:S08]  /*0700*/  R2UR UR12, R2 ;  /* 0x00000000020c73c2 */ /* 0x00ce7000000e0000 */
[----:B----4-:R-:W1:Y:S02]  /*0710*/  R2UR UR4, R0 ;  /* 0x00000000000473c2 */ /* 0x010e6400000e0000 */
[----:B-1----:R-:W-:-:S06]  /*0720*/  UIADD3 UR12, -UR12, UR4, URZ ;  /* 0x000000040c0c7290 */ /* 0x002fcc000fffe13f */
.L_x_703:
[----:B--2---:R-:W-:-:S04]  /*0730*/  ISETP.NE.U32.AND P0, PT, RZ, c[0x0][0x368], PT ;  /* 0x0000da00ff007a0c */ /* 0x004fc80003f05070 */
[----:B------:R-:W-:-:S13]  /*0740*/  ISETP.NE.AND.EX P0, PT, RZ, c[0x0][0x36c], PT, P0 ;  /* 0x0000db00ff007a0c */ /* 0x000fda0003f05300 */
[----:B------:R-:W-:Y:S05]  /*0750*/  @!P0 BRA `(.L_x_704) ;  /* 0x0000007000008947 */ /* 0x000fea0003800000 */
[----:B------:R-:W-:Y:S02]  /*0760*/  ULDC.64 UR4, c[0x0][0x368] ;  /* 0x0000da0000047ab9 */ /* 0x000fe40000000a00 */
[----:B------:R-:W-:-:S06]  /*0770*/  UIMAD.WIDE UR4, UR13, UR17, UR4 ;  /* 0x000000110d0472a5 */ /* 0x000fcc000f8e0204 */
[----:B------:R-:W-:Y:S02]  /*0780*/  MOV R2, UR4 ;  /* 0x0000000400027c02 */ /* 0x000fe40008000f00 */
[----:B------:R-:W-:-:S05]  /*0790*/  MOV R3, UR5 ;  /* 0x0000000500037c02 */ /* 0x000fca0008000f00 */
[----:B------:R-:W2:Y:S02]  /*07a0*/  LDG.E R0, [R2.64] ;  /* 0x0000000e02007981 */ /* 0x000ea4000c1e1900 */
[----:B--2---:R1:W2:Y:S02]  /*07b0*/  R2UR UR7, R0 ;  /* 0x00000000000773c2 */ /* 0x0042a400000e0000 */
[----:B-12---:R-:W-:Y:S05]  /*07c0*/  BRA `(.L_x_705) ;  /* 0x000000c000007947 */ /* 0x006fea0003800000 */
.L_x_704:
[----:B------:R-:W-:-:S04]  /*07d0*/  ISETP.NE.U32.AND P0, PT, RZ, c[0x0][0x350], PT ;  /* 0x0000d400ff007a0c */ /* 0x000fc80003f05070 */
[----:B------:R-:W-:-:S13]  /*07e0*/  ISETP.NE.AND.EX P0, PT, RZ, c[0x0][0x354], PT, P0 ;  /* 0x0000d500ff007a0c */ /* 0x000fda0003f05300 */
[----:B------:R-:W-:Y:S05]  /*07f0*/  @!P0 BRA `(.L_x_705) ;  /* 0x0000009000008947 */ /* 0x000fea0003800000 */
[----:B------:R-:W-:Y:S02]  /*0800*/  ULDC.64 UR4, c[0x0][0x350] ;  /* 0x0000d40000047ab9 */ /* 0x000fe40000000a00 */
[----:B------:R-:W-:-:S06]  /*0810*/  UIMAD.WIDE UR4, UR13, UR17, UR4 ;  /* 0x000000110d0472a5 */ /* 0x000fcc000f8e0204 */
[----:B------:R-:W-:Y:S02]  /*0820*/  MOV R2, UR4 ;  /* 0x0000000400027c02 */ /* 0x000fe40008000f00 */
[----:B------:R-:W-:-:S05]  /*0830*/  MOV R3, UR5 ;  /* 0x0000000500037c02 */ /* 0x000fca0008000f00 */
[----:B------:R-:W2:Y:S04]  /*0840*/  LDG.E R4, [R2.64] ;  /* 0x0000000e02047981 */ /* 0x000ea8000c1e1900 */
[----:B------:R-:W4:Y:S01]  /*0850*/  LDG.E R0, [R2.64+0x4] ;  /* 0x0000040e02007981 */ /* 0x000f22000c1e1900 */
[----:B--2---:R-:W1:Y:S08]  /*0860*/  R2UR UR4, R4 ;  /* 0x00000000040473c2 */ /* 0x004e7000000e0000 */
[----:B----4-:R-:W1:Y:S02]  /*0870*/  R2UR UR7, R0 ;  /* 0x00000000000773c2 */ /* 0x010e6400000e0000 */
[----:B-1----:R-:W-:-:S06]  /*0880*/  UIADD3 UR7, -UR4, UR7, URZ ;  /* 0x0000000704077290 */ /* 0x002fcc000fffe13f */
.L_x_705:
[----:B------:R-:W-:Y:S01]  /*0890*/  ULDC UR4, c[0x0][0x2c4] ;  /* 0x0000b10000047ab9 */ /* 0x000fe20000000800 */
[----:B------:R-:W-:Y:S01]  /*08a0*/  PLOP3.LUT P4, PT, PT, PT, PT, 0x80, 0x0 ;  /* 0x000000000000781c */ /* 0x000fe20003f8f070 */
[----:B------:R-:W-:Y:S01]  /*08b0*/  UISETP.NE.AND UP1, UPT, UR4, 0x1, UPT ;  /* 0x000000010400788c */ /* 0x000fe2000bf25270 */
[----:B------:R-:W-:Y:S01]  /*08c0*/  CS2R R94, SRZ ;  /* 0x00000000005e7805 */ /* 0x000fe2000001ff00 */
[----:B------:R-:W-:Y:S01]  /*08d0*/  UIADD3 UR7, -UR11, UR7, URZ ;  /* 0x000000070b077290 */ /* 0x000fe2000fffe13f */
[----:B------:R-:W-:Y:S01]  /*08e0*/  CS2R R92, SRZ ;  /* 0x00000000005c7805 */ /* 0x000fe2000001ff00 */
[----:B------:R-:W-:Y:S01]  /*08f0*/  ULDC.64 UR4, c[0x0][0x2c8] ;  /* 0x0000b20000047ab9 */ /* 0x000fe20000000a00 */
[----:B------:R-:W-:Y:S01]  /*0900*/  CS2R R98, SRZ ;  /* 0x0000000000627805 */ /* 0x000fe2000001ff00 */
[----:B---3--:R-:W-:Y:S01]  /*0910*/  UIADD3 UR6, UR7, 0x40, -UR12 ;  /* 0x0000004007067890 */ /* 0x008fe2000fffe80c */
[----:B------:R-:W-:Y:S01]  /*0920*/  CS2R R96, SRZ ;  /* 0x0000000000607805 */ /* 0x000fe2000001ff00 */
[----:B------:R-:W-:Y:S01]  /*0930*/  CS2R R90, SRZ ;  /* 0x00000000005a7805 */ /* 0x000fe2000001ff00 */
[----:B------:R-:W-:Y:S01]  /*0940*/  CS2R R88, SRZ ;  /* 0x0000000000587805 */ /* 0x000fe2000001ff00 */
[----:B------:R-:W-:Y:S01]  /*0950*/  IMAD.MOV.U32 R11, RZ, RZ, RZ ;  /* 0x000000ffff0b7224 */ /* 0x000fe200078e00ff */
[----:B------:R-:W-:Y:S01]  /*0960*/  @UP1 UIADD3 UR18, UR10, 0x7f, URZ ;  /* 0x0000007f0a121890 */ /* 0x000fe2000fffe03f */
[----:B------:R-:W-:Y:S01]  /*0970*/  IMAD.MOV.U32 R86, RZ, RZ, RZ ;  /* 0x000000ffff567224 */ /* 0x000fe200078e00ff */
[----:B------:R-:W-:Y:S01]  /*0980*/  MOV R12, RZ ;  /* 0x000000ff000c7202 */ /* 0x000fe20000000f00 */
[----:B------:R-:W-:Y:S01]  /*0990*/  IMAD.MOV.U32 R84, RZ, RZ, RZ ;  /* 0x000000ffff547224 */ /* 0x000fe200078e00ff */
[----:B------:R-:W-:Y:S01]  /*09a0*/  UIMAD.WIDE.U32 UR18, UR18, UR4, URZ ;  /* 0x00000004121272a5 */ /* 0x000fe2000f8e003f */
[----:B------:R-:W-:Y:S01]  /*09b0*/  CS2R R14, SRZ ;  /* 0x00000000000e7805 */ /* 0x000fe2000001ff00 */
[----:B------:R-:W-:Y:S01]  /*09c0*/  UIADD3 UR4, UR10, 0x7f, URZ ;  /* 0x0000007f0a047890 */ /* 0x000fe2000fffe03f */
[----:B------:R-:W-:Y:S01]  /*09d0*/  MOV R78, RZ ;  /* 0x000000ff004e7202 */ /* 0x000fe20000000f00 */
[----:B------:R-:W-:Y:S01]  /*09e0*/  @UP1 USHF.R.U32.HI UR4, URZ, UR5, UR19 ;  /* 0x000000053f041299 */ /* 0x000fe20008011613 */
[----:B------:R-:W-:Y:S01]  /*09f0*/  IMAD.MOV.U32 R76, RZ, RZ, RZ ;  /* 0x000000ffff4c7224 */ /* 0x000fe200078e00ff */
[----:B------:R-:W-:Y:S01]  /*0a00*/  UIADD3 UR5, UR7, 0x3f, URZ ;  /* 0x0000003f07057890 */ /* 0x000fe2000fffe03f */
[----:B------:R-:W-:Y:S01]  /*0a10*/  CS2R R16, SRZ ;  /* 0x0000000000107805 */ /* 0x000fe2000001ff00 */
[----:B------:R-:W-:Y:S01]  /*0a20*/  UIADD3 UR6, UR6, UR4, URZ ;  /* 0x0000000406067290 */ /* 0x000fe2000fffe03f */
[----:B------:R-:W-:Y:S01]  /*0a30*/  MOV R82, RZ ;  /* 0x000000ff00527202 */ /* 0x000fe20000000f00 */
[----:B------:R-:W-:Y:S01]  /*0a40*/  USHF.R.S32.HI UR18, URZ, 0x1f, UR5 ;  /* 0x0000001f3f127899 */ /* 0x000fe20008011405 */
[----:B------:R-:W-:Y:S01]  /*0a50*/  IMAD.MOV.U32 R80, RZ, RZ, RZ ;  /* 0x000000ffff507224 */ /* 0x000fe200078e00ff */
[----:B------:R-:W-:Y:S01]  /*0a60*/  USHF.R.S32.HI UR4, URZ, 0x1f, UR6 ;  /* 0x0000001f3f047899 */ /* 0x000fe20008011406 */
[----:B------:R-:W-:Y:S01]  /*0a70*/  MOV R18, RZ ;  /* 0x000000ff00127202 */ /* 0x000fe20000000f00 */
[----:B------:R-:W-:Y:S01]  /*0a80*/  ULEA.HI UR18, UR18, UR5, URZ, 0x6 ;  /* 0x0000000512127291 */ /* 0x000fe2000f8f303f */
[----:B------:R-:W-:Y:S01]  /*0a90*/  IMAD.MOV.U32 R74, RZ, RZ, RZ ;  /* 0x000000ffff4a7224 */ /* 0x000fe200078e00ff */
[----:B------:R-:W-:Y:S01]  /*0aa0*/  ULEA.HI UR4, UR4, UR6, URZ, 0x6 ;  /* 0x0000000604047291 */ /* 0x000fe2000f8f303f */
[----:B------:R-:W-:Y:S01]  /*0ab0*/  CS2R R20, SRZ ;  /* 0x0000000000147805 */ /* 0x000fe2000001ff00 */
[----:B------:R-:W-:Y:S01]  /*0ac0*/  USHF.R.S32.HI UR18, URZ, 0x6, UR18 ;  /* 0x000000063f127899 */ /* 0x000fe20008011412 */
[----:B------:R-:W-:Y:S01]  /*0ad0*/  MOV R72, RZ ;  /* 0x000000ff00487202 */ /* 0x000fe20000000f00 */
[----:B------:R-:W-:Y:S01]  /*0ae0*/  USHF.R.S32.HI UR4, URZ, 0x6, UR4 ;  /* 0x000000063f047899 */ /* 0x000fe20008011404 */
[----:B------:R-:W-:Y:S01]  /*0af0*/  IMAD.MOV.U32 R70, RZ, RZ, RZ ;  /* 0x000000ffff467224 */ /* 0x000fe200078e00ff */
[----:B------:R-:W-:Y:S01]  /*0b00*/  CS2R R22, SRZ ;  /* 0x0000000000167805 */ /* 0x000fe2000001ff00 */
[----:B------:R-:W-:Y:S01]  /*0b10*/  MOV R68, RZ ;  /* 0x000000ff00447202 */ /* 0x000fe20000000f00 */
[----:B------:R-:W-:Y:S01]  /*0b20*/  UISETP.LT.AND UP0, UPT, UR18, UR4, UPT ;  /* 0x000000041200728c */ /* 0x000fe2000bf01270 */
[----:B------:R-:W-:Y:S01]  /*0b30*/  IMAD.MOV.U32 R170, RZ, RZ, RZ ;  /* 0x000000ffffaa7224 */ /* 0x000fe200078e00ff */
[----:B------:R-:W-:Y:S01]  /*0b40*/  CS2R R24, SRZ ;  /* 0x0000000000187805 */ /* 0x000fe2000001ff00 */
[----:B------:R-:W-:Y:S01]  /*0b50*/  MOV R168, RZ ;  /* 0x000000ff00a87202 */ /* 0x000fe20000000f00 */
[----:B------:R-:W-:Y:S01]  /*0b60*/  USEL UR6, UR18, UR4, UP0 ;  /* 0x0000000412067287 */ /* 0x000fe20008000000 */
[----:B------:R-:W-:Y:S01]  /*0b70*/  IMAD.MOV.U32 R174, RZ, RZ, RZ ;  /* 0x000000ffffae7224 */ /* 0x000fe200078e00ff */
[----:B------:R-:W-:Y:S01]  /*0b80*/  CS2R R26, SRZ ;  /* 0x00000000001a7805 */ /* 0x000fe2000001ff00 */
[----:B------:R-:W-:Y:S01]  /*0b90*/  MOV R172, RZ ;  /* 0x000000ff00ac7202 */ /* 0x000fe20000000f00 */
[----:B------:R-:W-:Y:S01]  /*0ba0*/  UISETP.GE.AND UP0, UPT, UR6, 0x1, UPT ;  /* 0x000000010600788c */ /* 0x000fe2000bf06270 */
[----:B------:R-:W-:Y:S01]  /*0bb0*/  CS2R R166, SRZ ;  /* 0x0000000000a67805 */ /* 0x000fe2000001ff00 */
[----:B------:R-:W-:Y:S01]  /*0bc0*/  IMAD.MOV.U32 R164, RZ, RZ, RZ ;  /* 0x000000ffffa47224 */ /* 0x000fe200078e00ff */
[----:B------:R-:W-:Y:S01]  /*0bd0*/  CS2R R28, SRZ ;  /* 0x00000000001c7805 */ /* 0x000fe2000001ff00 */
[----:B------:R-:W-:Y:S01]  /*0be0*/  MOV R162, RZ ;  /* 0x000000ff00a27202 */ /* 0x000fe20000000f00 */
[----:B------:R-:W-:Y:S01]  /*0bf0*/  IMAD.MOV.U32 R160, RZ, RZ, RZ ;  /* 0x000000ffffa07224 */ /* 0x000fe200078e00ff */
[----:B------:R-:W-:Y:S01]  /*0c00*/  PLOP3.LUT P0, PT, PT, PT, UP0, 0x80, 0x0 ;  /* 0x000000000000781c */ /* 0x000fe20003f0f008 */
        /* <DEDUP_REMOVED lines=34> */
[----:B------:R-:W-:Y:S01]  /*0e30*/  MOV R54, RZ ;  /* 0x000000ff00367202 */ /* 0x000fe20000000f00 */
[----:B------:R-:W-:Y:S01]  /*0e40*/  CS2R R52, SRZ ;  /* 0x0000000000347805 */ /* 0x000fe2000001ff00 */
[----:B------:R-:W-:Y:S01]  /*0e50*/  IMAD.MOV.U32 R51, RZ, RZ, RZ ;  /* 0x000000ffff337224 */ /* 0x000fe200078e00ff */
[----:B------:R-:W-:Y:S05]  /*0e60*/  @!P0 BRA `(.L_x_706) ;  /* 0x0000e75000008947 */ /* 0x000fea0003800000 */
[----:B------:R-:W-:Y:S02]  /*0e70*/  ULDC.64 UR4, c[0x0][0x340] ;  /* 0x0000d00000047ab9 */ /* 0x000fe40000000a00 */
[----:B------:R-:W-:-:S04]  /*0e80*/  UISETP.NE.U32.AND UP0, UPT, URZ, UR4, UPT ;  /* 0x000000043f00728c */ /* 0x000fc8000bf05070 */
[----:B------:R-:W-:-:S03]  /*0e90*/  UISETP.NE.AND.EX UP0, UPT, URZ, UR5, UPT, UP0 ;  /* 0x000000053f00728c */ /* 0x000fc6000bf05300 */
[----:B------:R-:W-:-:S03]  /*0ea0*/  ULDC.64 UR4, c[0x0][0x340] ;  /* 0x0000d00000047ab9 */ /* 0x000fc60000000a00 */
[----:B------:R-:W-:-:S05]  /*0eb0*/  PLOP3.LUT P2, PT, PT, PT, UP0, 0x80, 0x0 ;  /* 0x000000000000781c */ /* 0x000fca0003f4f008 */
[----:B------:R-:W-:-:S06]  /*0ec0*/  @UP0 UIMAD.WIDE UR4, UR13, UR17, UR4 ;  /* 0x000000110d0402a5 */ /* 0x000fcc000f8e0204 */
[----:B------:R-:W-:Y:S02]  /*0ed0*/  IMAD.U32 R2, RZ, RZ, UR4 ;  /* 0x00000004ff027e24 */ /* 0x000fe4000f8e00ff */
[----:B------:R-:W-:Y:S01]  /*0ee0*/  IMAD.U32 R3, RZ, RZ, UR5 ;  /* 0x00000005ff037e24 */ /* 0x000fe2000f8e00ff */
[----:B------:R-:W-:Y:S01]  /*0ef0*/  SHF.R.S32.HI R9, RZ, 0x1f, R169 ;  /* 0x0000001fff097819 */ /* 0x000fe200000114a9 */
[----:B------:R-:W-:Y:S02]  /*0f00*/  USHF.R.S32.HI UR17, URZ, 0x1f, UR16 ;  /* 0x0000001f3f117899 */ /* 0x000fe40008011410 */
[----:B------:R-:W-:Y:S01]  /*0f10*/  ULDC.64 UR4, c[0x0][0x178] ;  /* 0x00005e0000047ab9 */ /* 0x000fe20000000a00 */
[----:B------:R1:W2:Y:S01]  /*0f20*/  @P2 LDG.E R8, [R2.64] ;  /* 0x0000000e02082981 */ /* 0x0002a2000c1e1900 */
[----:B------:R-:W-:Y:S01]  /*0f30*/  UIMAD UR17, UR17, UR4, URZ ;  /* 0x00000004111172a4 */ /* 0x000fe2000f8e023f */
[----:B------:R-:W-:Y:S01]  /*0f40*/  PLOP3.LUT P1, PT, PT, PT, UP1, 0x80, 0x0 ;  /* 0x000000000000781c */ /* 0x000fe20003f2f018 */
[----:B------:R-:W-:Y:S01]  /*0f50*/  UIMAD.WIDE.U32 UR18, UR16, UR4, URZ ;  /* 0x00000004101272a5 */ /* 0x000fe2000f8e003f */
[----:B------:R-:W-:Y:S01]  /*0f60*/  PLOP3.LUT P0, PT, PT, PT, UP1, 0x80, 0x0 ;  /* 0x000000000000781c */ /* 0x000fe20003f0f018 */
[----:B------:R-:W-:Y:S01]  /*0f70*/  UIMAD UR17, UR16, UR5, UR17 ;  /* 0x00000005101172a4 */ /* 0x000fe2000f8e0211 */
[CC--:B------:R-:W-:Y:S01]  /*0f80*/  LEA.HI R21, R9.reuse, R169.reuse, RZ, 0x3 ;  /* 0x000000a909157211 */ /* 0x0c0fe200078f18ff */
[----:B------:R-:W-:Y:S01]  /*0f90*/  BSSY B0, `(.L_x_707) ;  /* 0x0000060000007945 */ /* 0x000fe20003800000 */
[----:B------:R-:W-:Y:S01]  /*0fa0*/  ULDC.64 UR4, c[0x0][0x1b8] ;  /* 0x00006e0000047ab9 */ /* 0x000fe20000000a00 */
[CC--:B------:R-:W-:Y:S01]  /*0fb0*/  LEA.HI R20, R9.reuse, R169.reuse, RZ, 0x4 ;  /* 0x000000a909147211 */ /* 0x0c0fe200078f20ff */
[----:B------:R-:W-:Y:S01]  /*0fc0*/  UIADD3 UR19, UR19, UR17, URZ ;  /* 0x0000001113137290 */ /* 0x000fe2000fffe03f */
[----:B------:R-:W-:Y:S01]  /*0fd0*/  SHF.R.S32.HI R19, RZ, 0x3, R21 ;  /* 0x00000003ff137819 */ /* 0x000fe20000011415 */
[----:B------:R-:W-:Y:S01]  /*0fe0*/  USHF.R.S32.HI UR17, URZ, 0x1f, UR13 ;  /* 0x0000001f3f117899 */ /* 0x000fe2000801140d */
[----:B------:R-:W-:Y:S01]  /*0ff0*/  LEA.HI R166, R9, R169, RZ, 0x5 ;  /* 0x000000a909a67211 */ /* 0x000fe200078f28ff */
[----:B------:R-:W-:-:S02]  /*1000*/  UIMAD UR16, UR8, UR4, URZ ;  /* 0x00000004081072a4 */ /* 0x000fc4000f8e023f */
[----:B------:R-:W-:Y:S01]  /*1010*/  USEL UR17, UR17, URZ, !UP2 ;  /* 0x0000003f11117287 */ /* 0x000fe2000d000000 */
[----:B------:R-:W-:Y:S01]  /*1020*/  SHF.R.S32.HI R165, RZ, 0x5, R166 ;  /* 0x00000005ffa57819 */ /* 0x000fe200000114a6 */
[----:B------:R-:W-:Y:S02]  /*1030*/  UIMAD UR16, UR9, UR5, UR16 ;  /* 0x00000005091072a4 */ /* 0x000fe4000f8e0210 */
[----:B------:R-:W-:Y:S02]  /*1040*/  UIMAD.WIDE.U32 UR20, UR9, UR4, UR18 ;  /* 0x00000004091472a5 */ /* 0x000fe4000f8e0012 */
[----:B------:R-:W-:Y:S02]  /*1050*/  USEL UR18, UR13, URZ, !UP2 ;  /* 0x0000003f0d127287 */ /* 0x000fe4000d000000 */
[----:B------:R-:W-:Y:S01]  /*1060*/  ULDC.64 UR4, c[0x0][0x1c0] ;  /* 0x0000700000047ab9 */ /* 0x000fe20000000a00 */
[----:B-1----:R-:W-:Y:S01]  /*1070*/  LEA.HI R2, R9, R169, RZ, 0x2 ;  /* 0x000000a909027211 */ /* 0x002fe200078f10ff */
[----:B------:R-:W-:-:S02]  /*1080*/  UIMAD UR17, UR17, UR4, URZ ;  /* 0x00000004111172a4 */ /* 0x000fc4000f8e023f */
[----:B------:R-:W-:Y:S01]  /*1090*/  UIADD3 UR21, UR21, UR16, URZ ;  /* 0x0000001015157290 */ /* 0x000fe2000fffe03f */
[----:B------:R-:W-:Y:S01]  /*10a0*/  LOP3.LUT R0, R2, 0xfffffffc, RZ, 0xc0, !PT ;  /* 0xfffffffc02007812 */ /* 0x000fe200078ec0ff */
[----:B------:R-:W-:Y:S01]  /*10b0*/  UIMAD UR5, UR18, UR5, UR17 ;  /* 0x00000005120572a4 */ /* 0x000fe2000f8e0211 */
[----:B------:R-:W-:Y:S01]  /*10c0*/  SHF.R.S32.HI R40, RZ, 0x2, R2 ;  /* 0x00000002ff287819 */ /* 0x000fe20000011402 */
[----:B------:R-:W-:Y:S02]  /*10d0*/  UIMAD.WIDE.U32 UR18, UR18, UR4, UR20 ;  /* 0x00000004121272a5 */ /* 0x000fe4000f8e0014 */
[----:B------:R-:W-:Y:S01]  /*10e0*/  IMAD.IADD R101, R169, 0x1, -R0 ;  /* 0x00000001a9657824 */ /* 0x000fe200078e0a00 */
[----:B------:R-:W-:Y:S01]  /*10f0*/  ULDC UR4, c[0x0][0x2c4] ;  /* 0x0000b10000047ab9 */ /* 0x000fe20000000800 */
[----:B------:R-:W-:Y:S01]  /*1100*/  IADD3 R11, R40, UR10, RZ ;  /* 0x0000000a280b7c10 */ /* 0x000fe2000fffe0ff */
[----:B------:R-:W-:Y:S01]  /*1110*/  UIADD3 UR5, UR19, UR5, URZ ;  /* 0x0000000513057290 */ /* 0x000fe2000fffe03f */
[----:B------:R-:W-:Y:S01]  /*1120*/  IMAD R173, R101, 0x20, R40 ;  /* 0x0000002065ad7824 */ /* 0x000fe200078e0228 */
[----:B------:R-:W-:Y:S01]  /*1130*/  UIMAD UR4, UR12, UR4, URZ ;  /* 0x000000040c0472a4 */ /* 0x000fe2000f8e023f */
[----:B------:R-:W-:-:S02]  /*1140*/  IMAD.U32 R5, RZ, RZ, UR19 ;  /* 0x00000013ff057e24 */ /* 0x000fc4000f8e00ff */
[----:B------:R-:W-:Y:S01]  /*1150*/  IMAD.U32 R4, RZ, RZ, UR18 ;  /* 0x00000012ff047e24 */ /* 0x000fe2000f8e00ff */
[----:B------:R-:W-:Y:S01]  /*1160*/  IADD3 R3, R173, UR10, RZ ;  /* 0x0000000aad037c10 */ /* 0x000fe2000fffe0ff */
[----:B------:R-:W-:Y:S01]  /*1170*/  IMAD.U32 R5, RZ, RZ, UR5 ;  /* 0x00000005ff057e24 */ /* 0x000fe2000f8e00ff */
[----:B------:R1:W-:Y:S01]  /*1180*/  STL [R1+0x38], R173 ;  /* 0x000038ad01007387 */ /* 0x0003e20000100800 */
[----:B------:R-:W-:Y:S02]  /*1190*/  IMAD.SHL.U32 R100, R101, 0x8, RZ ;  /* 0x0000000865647824 */ /* 0x000fe400078e00ff */
[----:B------:R-:W-:-:S03]  /*11a0*/  @P1 IMAD.HI.U32 R0, R3, c[0x0][0x2c8], RZ ;  /* 0x0000b20003001a27 */ /* 0x000fc600078e00ff */
[C---:B------:R-:W-:Y:S01]  /*11b0*/  IADD3 R16, R100.reuse, 0x20, RZ ;  /* 0x0000002064107810 */ /* 0x040fe20007ffe0ff */
[----:B------:R-:W-:Y:S01]  /*11c0*/  IMAD.MOV.U32 R2, RZ, RZ, R3 ;  /* 0x000000ffff027224 */ /* 0x000fe200078e0003 */
[----:B------:R-:W-:Y:S02]  /*11d0*/  @P0 SHF.R.U32.HI R2, RZ, c[0x0][0x2cc], R0 ;  /* 0x0000b300ff020a19 */ /* 0x000fe40000011600 */
[C---:B------:R-:W-:Y:S02]  /*11e0*/  IADD3 R41, R100.reuse, 0x40, RZ ;  /* 0x0000004064297810 */ /* 0x040fe40007ffe0ff */
[--C-:B------:R-:W-:Y:S01]  /*11f0*/  SHF.R.S32.HI R0, RZ, 0x1f, R2.reuse ;  /* 0x0000001fff007819 */ /* 0x100fe20000011402 */
[----:B------:R-:W-:Y:S01]  /*1200*/  IMAD.MOV R6, RZ, RZ, -R2 ;  /* 0x000000ffff067224 */ /* 0x000fe200078e0a02 */
[----:B------:R-:W-:Y:S02]  /*1210*/  ISETP.GE.AND P5, PT, R100, c[0x0][0x198], PT ;  /* 0x0000660064007a0c */ /* 0x000fe40003fa6270 */
[----:B------:R-:W-:Y:S01]  /*1220*/  ISETP.GE.AND P4, PT, R16, c[0x0][0x198], PT ;  /* 0x0000660010007a0c */ /* 0x000fe20003f86270 */
[----:B------:R-:W-:-:S02]  /*1230*/  IMAD R0, R0, c[0x0][0x1b0], RZ ;  /* 0x00006c0000007a24 */ /* 0x000fc400078e02ff */
[----:B------:R-:W-:Y:S02]  /*1240*/  IMAD R6, R6, c[0x0][0x2c4], R3 ;  /* 0x0000b10006067a24 */ /* 0x000fe400078e0203 */
[C---:B------:R-:W-:Y:S02]  /*1250*/  IMAD R7, R2.reuse, c[0x0][0x1b4], R0 ;  /* 0x00006d0002077a24 */ /* 0x040fe400078e0200 */
[----:B------:R-:W-:Y:S01]  /*1260*/  IMAD.WIDE.U32 R2, R2, c[0x0][0x1b0], R4 ;  /* 0x00006c0002027a25 */ /* 0x000fe200078e0004 */
[----:B------:R-:W-:Y:S02]  /*1270*/  SHF.R.S32.HI R0, RZ, 0x1f, R6 ;  /* 0x0000001fff007819 */ /* 0x000fe40000011406 */
[----:B------:R-:W-:Y:S01]  /*1280*/  LOP3.LUT R5, R20, 0xfffffff0, RZ, 0xc0, !PT ;  /* 0xfffffff014057812 */ /* 0x000fe200078ec0ff */
[----:B------:R-:W-:Y:S02]  /*1290*/  IMAD.SHL.U32 R4, R19, 0x40, RZ ;  /* 0x0000004013047824 */ /* 0x000fe400078e00ff */
[----:B------:R-:W-:-:S02]  /*12a0*/  IMAD R0, R0, c[0x0][0x1a8], RZ ;  /* 0x00006a0000007a24 */ /* 0x000fc400078e02ff */
[----:B------:R-:W-:Y:S02]  /*12b0*/  IMAD.IADD R3, R3, 0x1, R7 ;  /* 0x0000000103037824 */ /* 0x000fe400078e0207 */
[----:B------:R-:W-:Y:S01]  /*12c0*/  IMAD R7, R6, c[0x0][0x1ac], R0 ;  /* 0x00006b0006077a24 */ /* 0x000fe200078e0200 */
[----:B------:R-:W-:Y:S01]  /*12d0*/  LOP3.LUT R0, R4, 0xc0, RZ, 0xc0, !PT ;  /* 0x000000c004007812 */ /* 0x000fe200078ec0ff */
[----:B------:R-:W-:Y:S02]  /*12e0*/  IMAD.IADD R17, R169, 0x1, -R5 ;  /* 0x00000001a9117824 */ /* 0x000fe400078e0a05 */
[----:B------:R-:W-:Y:S01]  /*12f0*/  IMAD.WIDE.U32 R2, R6, c[0x0][0x1a8], R2 ;  /* 0x00006a0006027a25 */ /* 0x000fe200078e0002 */
[----:B------:R-:W-:Y:S02]  /*1300*/  SHF.R.U32.HI R4, RZ, 0x3, R0 ;  /* 0x00000003ff047819 */ /* 0x000fe40000011600 */
[----:B------:R-:W-:Y:S01]  /*1310*/  LOP3.LUT R0, R0, 0x18, R100, 0xf8, !PT ;  /* 0x0000001800007812 */ /* 0x000fe200078ef864 */
[----:B------:R-:W-:Y:S01]  /*1320*/  IMAD.IADD R5, R3, 0x1, R7 ;  /* 0x0000000103057824 */ /* 0x000fe200078e0207 */
[----:B------:R-:W-:-:S02]  /*1330*/  LEA.HI R15, R17, R17, RZ, 0x1 ;  /* 0x00000011110f7211 */ /* 0x000fc400078f08ff */
[----:B------:R-:W-:Y:S02]  /*1340*/  LOP3.LUT R6, R0, R4, RZ, 0x3c, !PT ;  /* 0x0000000400067212 */ /* 0x000fe400078e3cff */
[--C-:B------:R-:W-:Y:S02]  /*1350*/  SHF.R.S32.HI R3, RZ, 0x1, R15.reuse ;  /* 0x00000001ff037819 */ /* 0x100fe4000001140f */
[----:B------:R-:W-:Y:S02]  /*1360*/  SHF.R.S32.HI R0, RZ, 0x1f, R15 ;  /* 0x0000001fff007819 */ /* 0x000fe4000001140f */
[----:B------:R-:W-:Y:S02]  /*1370*/  LEA R14, P0, R2, c[0x0][0x160], 0x1 ;  /* 0x00005800020e7a11 */ /* 0x000fe400078008ff */
[----:B------:R-:W-:Y:S02]  /*1380*/  LEA.HI R0, R0, R3, RZ, 0x2 ;  /* 0x0000000300007211 */ /* 0x000fe400078f10ff */
[----:B------:R-:W-:Y:S01]  /*1390*/  LEA.HI.X R12, R2, c[0x0][0x164], R5, 0x1, P0 ;  /* 0x00005900020c7a11 */ /* 0x000fe200000f0c05 */
[----:B------:R1:W3:Y:S01]  /*13a0*/  SHFL.IDX PT, R4, R14, RZ, 0x1c1f ;  /* 0x001c1fff0e047589 */ /* 0x0002e200000e0000 */
[----:B------:R-:W-:-:S02]  /*13b0*/  LOP3.LUT R0, R0, 0xfffffffc, RZ, 0xc0, !PT ;  /* 0xfffffffc00007812 */ /* 0x000fc400078ec0ff */
[----:B------:R-:W-:Y:S01]  /*13c0*/  LEA.HI R2, R40, R40, RZ, 0x1 ;  /* 0x0000002828027211 */ /* 0x000fe200078f08ff */
[----:B------:R1:W4:Y:S01]  /*13d0*/  SHFL.IDX PT, R5, R12, RZ, 0x1c1f ;  /* 0x001c1fff0c057589 */ /* 0x00032200000e0000 */
[----:B------:R-:W-:Y:S01]  /*13e0*/  ISETP.GE.AND P0, PT, R11, UR4, PT ;  /* 0x000000040b007c0c */ /* 0x000fe2000bf06270 */
[----:B------:R-:W-:Y:S01]  /*13f0*/  IMAD.IADD R18, R3, 0x1, -R0 ;  /* 0x0000000103127824 */ /* 0x000fe200078e0a00 */
[----:B------:R-:W-:Y:S01]  /*1400*/  LOP3.LUT R0, R2, 0x7fffffe, RZ, 0xc0, !PT ;  /* 0x07fffffe02007812 */ /* 0x000fe200078ec0ff */
[----:B------:R-:W-:-:S03]  /*1410*/  IMAD.MOV.U32 R2, RZ, RZ, 0x10 ;  /* 0x00000010ff027424 */ /* 0x000fc600078e00ff */
[----:B------:R-:W-:Y:S01]  /*1420*/  LOP3.LUT P1, RZ, R18, 0x2, RZ, 0xc0, !PT ;  /* 0x0000000212ff7812 */ /* 0x000fe2000782c0ff */
[----:B------:R-:W-:-:S03]  /*1430*/  IMAD.IADD R0, R40, 0x1, -R0 ;  /* 0x0000000128007824 */ /* 0x000fc600078e0a00 */
[----:B------:R-:W-:Y:S01]  /*1440*/  SEL R2, R2, 0xfffffff0, !P1 ;  /* 0xfffffff002027807 */ /* 0x000fe20004800000 */
[----:B------:R-:W-:-:S04]  /*1450*/  IMAD R0, R165, 0x8, R0 ;  /* 0x00000008a5007824 */ /* 0x000fc800078e0200 */
[----:B------:R-:W-:Y:S01]  /*1460*/  IMAD.U32 R13, R0, 0x20, R6 ;  /* 0x00000020000d7824 */ /* 0x000fe200078e0006 */
[----:B--2---:R1:W2:Y:S02]  /*1470*/  @P2 R2UR UR17, R8 ;  /* 0x00000000081123c2 */ /* 0x0042a400000e0000 */
[----:B--2---:R-:W-:Y:S01]  /*1480*/  @!UP0 UMOV UR17, UR13 ;  /* 0x0000000d00118c82 */ /* 0x004fe20008000000 */
[----:B------:R-:W-:Y:S01]  /*1490*/  ISETP.GE.AND P2, PT, R41, c[0x0][0x198], PT ;  /* 0x0000660029007a0c */ /* 0x000fe20003f46270 */
[----:B------:R-:W-:Y:S07]  /*14a0*/  @P0 BRA `(.L_x_708) ;  /* 0x000000e000000947 */ /* 0x000fee0003800000 */
[----:B---34-:R-:W-:Y:S01]  /*14b0*/  SHF.R.S32.HI R3, RZ, 0x1f, R16 ;  /* 0x0000001fff037819 */ /* 0x018fe20000011410 */
[----:B-1----:R-:W-:Y:S01]  /*14c0*/  IMAD.WIDE R8, R100, 0x2, R4 ;  /* 0x0000000264087825 */ /* 0x002fe200078e0204 */
        /* <DEDUP_REMOVED lines=12> */
.L_x_708:
[----:B---34-:R-:W-:Y:S05]  /*1590*/  BSYNC B0 ;  /* 0x0000000000007941 */ /* 0x018fea0003800000 */
.L_x_707:
[----:B-1----:R-:W-:Y:S01]  /*15a0*/  IADD3 R0, R11, 0x20, RZ ;  /* 0x000000200b007810 */ /* 0x002fe20007ffe0ff */
[----:B------:R1:W2:Y:S01]  /*15b0*/  SHFL.IDX PT, R5, R12, 0x1, 0x1c1f ;  /* 0x003c1f000c057f89 */ /* 0x0002a200000e0000 */
[----:B------:R-:W-:Y:S02]  /*15c0*/  BSSY B0, `(.L_x_709) ;  /* 0x0000012000007945 */ /* 0x000fe40003800000 */
[----:B------:R-:W-:Y:S01]  /*15d0*/  ISETP.GE.AND P0, PT, R0, UR4, PT ;  /* 0x0000000400007c0c */ /* 0x000fe2000bf06270 */
        /* <DEDUP_REMOVED lines=16> */
.L_x_710:
[----:B------:R-:W-:Y:S05]  /*16e0*/  BSYNC B0 ;  /* 0x0000000000007941 */ /* 0x000fea0003800000 */
.L_x_709:
[----:B--2---:R-:W-:Y:S01]  /*16f0*/  IADD3 R0, R11, 0x40, RZ ;  /* 0x000000400b007810 */ /* 0x004fe20007ffe0ff */
[----:B------:R2:W4:Y:S01]  /*1700*/  SHFL.IDX PT, R5, R12, 0x2, 0x1c1f ;  /* 0x005c1f000c057f89 */ /* 0x00052200000e0000 */
[----:B------:R-:W-:Y:S02]  /*1710*/  BSSY B0, `(.L_x_711) ;  /* 0x0000012000007945 */ /* 0x000fe40003800000 */
[----:B------:R-:W-:Y:S01]  /*1720*/  ISETP.GE.AND P0, PT, R0, UR4, PT ;  /* 0x0000000400007c0c */ /* 0x000fe2000bf06270 */
        /* <DEDUP_REMOVED lines=16> */
.L_x_712:
[----:B------:R-:W-:Y:S05]  /*1830*/  BSYNC B0 ;  /* 0x0000000000007941 */ /* 0x000fea0003800000 */
.L_x_711:
[----:B------:R-:W-:Y:S01]  /*1840*/  IMAD.MOV.U32 R3, RZ, RZ, c[0x0][0x2b8] ;  /* 0x0000ae00ff037624 */ /* 0x000fe200078e00ff */
[----:B---3--:R-:W-:Y:S01]  /*1850*/  SHFL.IDX PT, R4, R14, 0x3, 0x1c1f ;  /* 0x007c1f000e047f89 */ /* 0x008fe200000e0000 */
[----:B------:R-:W-:Y:S01]  /*1860*/  IMAD.U32 R0, RZ, RZ, UR6 ;  /* 0x00000006ff007e24 */ /* 0x000fe2000f8e00ff */
[----:B------:R-:W-:Y:S01]  /*1870*/  SHF.R.S32.HI R6, RZ, 0x1f, R16 ;  /* 0x0000001fff067819 */ /* 0x000fe20000011410 */
[----:B------:R-:W-:Y:S01]  /*1880*/  IMAD.SHL.U32 R167, R13, 0x2, RZ ;  /* 0x000000020da77824 */ /* 0x000fe200078e00ff */
[----:B------:R-:W-:Y:S01]  /*1890*/  ISETP.NE.AND P3, PT, R3, 0x1, PT ;  /* 0x000000010300780c */ /* 0x000fe20003f65270 */
[----:B------:R-:W-:Y:S01]  /*18a0*/  IMAD R0, R0, 0x40, R173 ;  /* 0x0000004000007824 */ /* 0x000fe200078e02ad */
[----:B----4-:R-:W3:Y:S01]  /*18b0*/  SHFL.IDX PT, R5, R12, 0x3, 0x1c1f ;  /* 0x007c1f000c057f89 */ /* 0x010ee200000e0000 */
[----:B------:R-:W-:Y:S01]  /*18c0*/  IADD3 R3, R11, 0x60, RZ ;  /* 0x000000600b037810 */ /* 0x000fe20007ffe0ff */
[----:B------:R-:W-:Y:S01]  /*18d0*/  USHF.R.S32.HI UR16, URZ, 0x1f, UR17 ;  /* 0x0000001f3f107899 */ /* 0x000fe20008011411 */
[----:B------:R-:W-:Y:S01]  /*18e0*/  IMAD.MOV.U32 R237, RZ, RZ, RZ ;  /* 0x000000ffffed7224 */ /* 0x000fe200078e00ff */
[----:B------:R-:W-:Y:S01]  /*18f0*/  IADD3 R0, R0, -0x40, RZ ;  /* 0xffffffc000007810 */ /* 0x000fe20007ffe0ff */
[----:B------:R-:W-:Y:S01]  /*1900*/  STL [R1+0x18], R167 ;  /* 0x000018a701007387 */ /* 0x000fe20000100800 */
[----:B------:R-:W-:Y:S01]  /*1910*/  ISETP.GE.AND P1, PT, R3, UR4, PT ;  /* 0x0000000403007c0c */ /* 0x000fe2000bf26270 */
[----:B------:R-:W-:Y:S01]  /*1920*/  ULDC.64 UR4, c[0x0][0x2b0] ;  /* 0x0000ac0000047ab9 */ /* 0x000fe20000000a00 */
[C---:B------:R-:W-:Y:S01]  /*1930*/  IADD3 R11, R0.reuse, UR11, RZ ;  /* 0x0000000b000b7c10 */ /* 0x040fe2000fffe0ff */
[----:B------:R-:W-:Y:S01]  /*1940*/  UIMAD UR16, UR16, UR4, URZ ;  /* 0x00000004101072a4 */ /* 0x000fe2000f8e023f */
[----:B------:R-:W-:Y:S01]  /*1950*/  ISETP.GE.AND P6, PT, R0, UR7, PT ;  /* 0x0000000700007c0c */ /* 0x000fe2000bfc6270 */
[----:B------:R-:W-:Y:S01]  /*1960*/  UIMAD.WIDE.U32 UR18, UR17, UR4, URZ ;  /* 0x00000004111272a5 */ /* 0x000fe2000f8e003f */
[----:B------:R-:W-:Y:S01]  /*1970*/  SHF.R.S32.HI R3, RZ, 0x1f, R41 ;  /* 0x0000001fff037819 */ /* 0x000fe20000011429 */
[----:B------:R-:W-:Y:S01]  /*1980*/  @P3 IMAD.HI.U32 R0, R11, c[0x0][0x2bc], RZ ;  /* 0x0000af000b003a27 */ /* 0x000fe200078e00ff */
[----:B------:R-:W-:Y:S01]  /*1990*/  ISETP.GT.OR P6, PT, R173, 0x3f, P6 ;  /* 0x0000003fad00780c */ /* 0x000fe200037c4670 */
[----:B------:R-:W-:Y:S01]  /*19a0*/  UIMAD UR16, UR17, UR5, UR16 ;  /* 0x00000005111072a4 */ /* 0x000fe2000f8e0210 */
[----:B------:R-:W-:Y:S01]  /*19b0*/  LEA.HI R3, R3, R41, RZ, 0x3 ;  /* 0x0000002903037211 */ /* 0x000fe200078f18ff */
[----:B------:R-:W-:Y:S01]  /*19c0*/  IMAD.MOV.U32 R10, RZ, RZ, R11 ;  /* 0x000000ffff0a7224 */ /* 0x000fe200078e000b */
[----:B------:R-:W-:Y:S01]  /*19d0*/  @P3 SHF.R.U32.HI R10, RZ, c[0x0][0x2c0], R0 ;  /* 0x0000b000ff0a3a19 */ /* 0x000fe20000011600 */
[----:B------:R-:W-:Y:S01]  /*19e0*/  UIADD3 UR16, UR19, UR16, URZ ;  /* 0x0000001013107290 */ /* 0x000fe2000fffe03f */
[----:B------:R-:W-:Y:S01]  /*19f0*/  LEA.HI R0, R6, R16, RZ, 0x3 ;  /* 0x0000001006007211 */ /* 0x000fe200078f18ff */
[----:B------:R-:W-:Y:S01]  /*1a00*/  ULDC.64 UR4, c[0x0][0x1e8] ;  /* 0x00007a0000047ab9 */ /* 0x000fe20000000a00 */
[----:B------:R-:W-:-:S02]  /*1a10*/  LOP3.LUT R170, R3, 0xfffffff8, RZ, 0xc0, !PT ;  /* 0xfffffff803aa7812 */ /* 0x000fc400078ec0ff */
[----:B------:R-:W-:Y:S01]  /*1a20*/  LOP3.LUT R171, R0, 0xfffffff8, RZ, 0xc0, !PT ;  /* 0xfffffff800ab7812 */ /* 0x000fe200078ec0ff */
[--C-:B---3--:R-:W-:Y:S02]  /*1a30*/  @!P1 IMAD.WIDE R6, R100, 0x2, R4.reuse ;  /* 0x0000000264069825 */ /* 0x108fe400078e0204 */
[C---:B------:R-:W-:Y:S02]  /*1a40*/  @!P6 IADD3 R0, P0, R10.reuse, UR18, RZ ;  /* 0x000000120a00ec10 */ /* 0x040fe4000ff1e0ff */
[--C-:B------:R-:W-:Y:S01]  /*1a50*/  @!P1 IMAD.WIDE R8, R171, 0x2, R4.reuse ;  /* 0x00000002ab089825 */ /* 0x100fe200078e0204 */
[----:B------:R-:W-:Y:S01]  /*1a60*/  @!PT LDS RZ, [RZ] ;  /* 0x00000000fffff984 */ /* 0x000fe20000000800 */
[----:B------:R3:W-:Y:S01]  /*1a70*/  @!P1 LDGSTS.E.BYPASS.LTC128B.128 [R167+0x7900], [R6.64], !P5 ;  /* 0x0790000006a79fae */ /* 0x0007e2000e901d4e */
[----:B------:R-:W-:Y:S02]  /*1a80*/  @!P6 LEA.HI.X.SX32 R3, R10, UR16, 0x1, P0 ;  /* 0x000000100a03ec11 */ /* 0x000fe400080f0eff */
[----:B------:R-:W-:Y:S01]  /*1a90*/  @!P1 IMAD.WIDE R4, R170, 0x2, R4 ;  /* 0x00000002aa049825 */ /* 0x000fe200078e0204 */
[----:B------:R4:W-:Y:S04]  /*1aa0*/  @!P1 LDGSTS.E.BYPASS.LTC128B.128 [R167+0x9900], [R8.64], !P4 ;  /* 0x0990000008a79fae */ /* 0x0009e8000e101d4e */
[----:B------:R5:W-:Y:S04]  /*1ab0*/  @!P1 LDGSTS.E.BYPASS.LTC128B.128 [R167+0xb900], [R4.64], !P2 ;  /* 0x0b90000004a79fae */ /* 0x000be8000d101d4e */
[----:B------:R-:W0:Y:S01]  /*1ac0*/  LDGDEPBAR ;  /* 0x00000000000079af */ /* 0x000e220000000000 */
[----:B-12---:R-:W-:Y:S01]  /*1ad0*/  SHF.R.S32.HI R12, RZ, 0x4, R20 ;  /* 0x00000004ff0c7819 */ /* 0x006fe20000011414 */
[----:B------:R-:W-:-:S02]  /*1ae0*/  UIMAD UR17, UR8, UR4, URZ ;  /* 0x00000004081172a4 */ /* 0x000fc4000f8e023f */
[----:B------:R-:W-:Y:S01]  /*1af0*/  UIMAD.WIDE.U32 UR20, UR9, UR4, URZ ;  /* 0x00000004091472a5 */ /* 0x000fe2000f8e003f */
[----:B------:R-:W-:Y:S01]  /*1b00*/  STL [R1+0x54], R171 ;  /* 0x000054ab01007387 */ /* 0x000fe20000100800 */
[----:B---3--:R-:W-:-:S03]  /*1b10*/  @!P6 LEA R6, P0, R0, c[0x0][0x2a0], 0x2 ;  /* 0x0000a8000006ea11 */ /* 0x008fc600078010ff */
[----:B------:R-:W-:Y:S01]  /*1b20*/  BAR.SYNC.DEFER_BLOCKING 0x0 ;  /* 0x0000000000007b1d */ /* 0x000fe20000010000 */
[----:B------:R-:W-:Y:S01]  /*1b30*/  @!P6 LEA.HI.X R7, R0, c[0x0][0x2a4], R3, 0x2, P0 ;  /* 0x0000a9000007ea11 */ /* 0x000fe200000f1403 */
[----:B-----5:R-:W-:Y:S01]  /*1b40*/  IMAD.MOV R5, RZ, RZ, -R10 ;  /* 0x000000ffff057224 */ /* 0x020fe200078e0a0a */
[----:B----4-:R-:W-:Y:S01]  /*1b50*/  LEA.HI R8, R20, R12, RZ, 0x1 ;  /* 0x0000000c14087211 */ /* 0x010fe200078f08ff */
[----:B------:R-:W-:Y:S01]  /*1b60*/  UIMAD UR17, UR9, UR5, UR17 ;  /* 0x00000005091172a4 */ /* 0x000fe2000f8e0211 */
[----:B------:R-:W-:Y:S01]  /*1b70*/  ISETP.GE.AND P5, PT, R16, c[0x0][0x1d4], PT ;  /* 0x0000750010007a0c */ /* 0x000fe20003fa6270 */
[----:B------:R-:W-:Y:S01]  /*1b80*/  IMAD R245, R5, c[0x0][0x2b8], R11 ;  /* 0x0000ae0005f57a24 */ /* 0x000fe200078e020b */
[----:B------:R-:W-:Y:S01]  /*1b90*/  LOP3.LUT R8, R8, 0xfffffffe, RZ, 0xc0, !PT ;  /* 0xfffffffe08087812 */ /* 0x000fe200078ec0ff */
[----:B------:R-:W-:Y:S01]  /*1ba0*/  ULDC.64 UR4, c[0x0][0x210] ;  /* 0x0000840000047ab9 */ /* 0x000fe20000000a00 */
[----:B------:R-:W-:Y:S01]  /*1bb0*/  ISETP.GE.AND P4, PT, R41, c[0x0][0x1d4], PT ;  /* 0x0000750029007a0c */ /* 0x000fe20003f86270 */
[----:B------:R-:W-:Y:S01]  /*1bc0*/  STL [R1+0x58], R170 ;  /* 0x000058aa01007387 */ /* 0x000fe20000100800 */
[----:B------:R-:W-:Y:S01]  /*1bd0*/  SHF.R.S32.HI R9, RZ, 0x1f, R245 ;  /* 0x0000001fff097819 */ /* 0x000fe200000114f5 */
[----:B------:R-:W-:-:S04]  /*1be0*/  IMAD.IADD R12, R12, 0x1, -R8 ;  /* 0x000000010c0c7824 */ /* 0x000fc800078e0a08 */
[----:B------:R-:W-:Y:S01]  /*1bf0*/  IMAD R8, R9, c[0x0][0x208], RZ ;  /* 0x0000820009087a24 */ /* 0x000fe200078e02ff */
[----:B------:R-:W-:Y:S01]  /*1c00*/  UIMAD.WIDE.U32 UR22, UR9, UR4, URZ ;  /* 0x00000004091672a5 */ /* 0x000fe2000f8e003f */
[----:B------:R1:W2:Y:S01]  /*1c10*/  @!P6 LDG.E R237, [R6.64] ;  /* 0x0000000e06ede981 */ /* 0x0002a2000c1e1900 */
[----:B------:R-:W-:Y:S01]  /*1c20*/  LOP3.LUT R0, R21, 0xfffffff8, RZ, 0xc0, !PT ;  /* 0xfffffff815007812 */ /* 0x000fe200078ec0ff */
[----:B------:R-:W-:Y:S01]  /*1c30*/  IMAD R8, R245, c[0x0][0x20c], R8 ;  /* 0x00008300f5087a24 */ /* 0x000fe200078e0208 */
[----:B------:R-:W-:Y:S01]  /*1c40*/  UIMAD UR4, UR8, UR4, URZ ;  /* 0x00000004080472a4 */ /* 0x000fe2000f8e023f */
[----:B------:R-:W-:Y:S01]  /*1c50*/  ISETP.GE.AND P6, PT, R100, c[0x0][0x1d4], PT ;  /* 0x0000750064007a0c */ /* 0x000fe20003fc6270 */
[----:B------:R-:W-:Y:S01]  /*1c60*/  UIADD3 UR8, UR21, UR17, URZ ;  /* 0x0000001115087290 */ /* 0x000fe2000fffe03f */
[----:B------:R-:W-:Y:S01]  /*1c70*/  IMAD.IADD R4, R169, 0x1, -R0 ;  /* 0x00000001a9047824 */ /* 0x000fe200078e0a00 */
[----:B------:R-:W-:Y:S01]  /*1c80*/  UIMAD UR4, UR9, UR5, UR4 ;  /* 0x00000005090472a4 */ /* 0x000fe2000f8e0204 */
[----:B------:R-:W-:Y:S01]  /*1c90*/  SHF.R.S32.HI R172, RZ, 0x1f, R100 ;  /* 0x0000001fffac7819 */ /* 0x000fe20000011464 */
[----:B------:R-:W-:Y:S01]  /*1ca0*/  UISETP.GE.AND UP0, UPT, UR6, 0x2, UPT ;  /* 0x000000020600788c */ /* 0x000fe2000bf06270 */
[----:B------:R-:W-:Y:S01]  /*1cb0*/  SEL R168, RZ, 0x10, P4 ;  /* 0x00000010ffa87807 */ /* 0x000fe20002000000 */
[----:B------:R-:W-:Y:S01]  /*1cc0*/  UIADD3 UR17, UR23, UR4, URZ ;  /* 0x0000000417117290 */ /* 0x000fe2000fffe03f */
[----:B------:R-:W-:Y:S01]  /*1cd0*/  LEA.HI R3, R4, R4, RZ, 0x1 ;  /* 0x0000000404037211 */ /* 0x000fe200078f08ff */
[----:B------:R-:W-:-:S04]  /*1ce0*/  ULEA UR4, UR6, 0xffffffc0, 0x6 ;  /* 0xffffffc006047891 */ /* 0x000fc8000f8e303f */
[----:B------:R-:W-:-:S06]  /*1cf0*/  UIADD3 UR4, UR7, -UR4, URZ ;  /* 0x8000000407047290 */ /* 0x000fcc000fffe03f */
[----:B------:R-:W-:Y:S02]  /*1d00*/  IADD3 R40, -R40, UR4, RZ ;  /* 0x0000000428287c10 */ /* 0x000fe4000fffe1ff */
[----:B-1----:R-:W-:Y:S01]  /*1d10*/  SHF.R.S32.HI R6, RZ, 0x1, R3 ;  /* 0x00000001ff067819 */ /* 0x002fe20000011403 */
[----:B------:R-:W-:Y:S01]  /*1d20*/  IMAD.SHL.U32 R7, R19, 0x8, RZ ;  /* 0x0000000813077824 */ /* 0x000fe200078e00ff */
[----:B------:R-:W-:Y:S02]  /*1d30*/  LOP3.LUT R3, R3, 0x3fffffe, RZ, 0xc0, !PT ;  /* 0x03fffffe03037812 */ /* 0x000fe400078ec0ff */
[C---:B------:R-:W-:Y:S01]  /*1d40*/  LOP3.LUT P2, RZ, R6.reuse, 0x2, RZ, 0xc0, !PT ;  /* 0x0000000206ff7812 */ /* 0x040fe2000784c0ff */
[----:B------:R-:W-:-:S05]  /*1d50*/  IMAD.SHL.U32 R0, R6, 0x40, RZ ;  /* 0x0000004006007824 */ /* 0x000fca00078e00ff */
[----:B------:R-:W-:-:S04]  /*1d60*/  LOP3.LUT R0, R0, 0xc0, RZ, 0xc0, !PT ;  /* 0x000000c000007812 */ /* 0x000fc800078ec0ff */
[----:B------:R-:W-:Y:S02]  /*1d70*/  LOP3.LUT R7, R0, 0x8, R7, 0xf8, !PT ;  /* 0x0000000800077812 */ /* 0x000fe400078ef807 */
[----:B------:R-:W-:Y:S01]  /*1d80*/  SHF.R.U32.HI R5, RZ, 0x3, R0 ;  /* 0x00000003ff057819 */ /* 0x000fe20000011600 */
[----:B------:R-:W-:Y:S02]  /*1d90*/  IMAD.IADD R0, R4, 0x1, -R3 ;  /* 0x0000000104007824 */ /* 0x000fe400078e0a03 */
[----:B------:R-:W-:Y:S01]  /*1da0*/  IMAD R3, R9, c[0x0][0x1e0], RZ ;  /* 0x0000780009037a24 */ /* 0x000fe200078e02ff */
[----:B------:R-:W-:Y:S01]  /*1db0*/  LOP3.LUT R5, R7, R5, RZ, 0x3c, !PT ;  /* 0x0000000507057212 */ /* 0x000fe200078e3cff */
[----:B------:R-:W-:-:S04]  /*1dc0*/  IMAD.WIDE.U32 R6, R245, c[0x0][0x1e0], RZ ;  /* 0x00007800f5067a25 */ /* 0x000fc800078e00ff */
[----:B------:R-:W-:Y:S02]  /*1dd0*/  IMAD R3, R245, c[0x0][0x1e4], R3 ;  /* 0x00007900f5037a24 */ /* 0x000fe400078e0203 */
[----:B------:R-:W-:Y:S02]  /*1de0*/  IMAD R0, R12, 0x8, R0 ;  /* 0x000000080c007824 */ /* 0x000fe400078e0200 */
[----:B------:R-:W-:Y:S02]  /*1df0*/  IMAD.IADD R7, R7, 0x1, R3 ;  /* 0x0000000107077824 */ /* 0x000fe400078e0203 */
[----:B------:R-:W-:Y:S02]  /*1e00*/  IMAD.U32 R0, R0, 0x20, R5 ;  /* 0x0000002000007824 */ /* 0x000fe400078e0005 */
[----:B------:R-:W-:-:S04]  /*1e10*/  IMAD.WIDE.U32 R4, R245, c[0x0][0x208], RZ ;  /* 0x00008200f5047a25 */ /* 0x000fc800078e00ff */
[----:B------:R-:W-:Y:S02]  /*1e20*/  IMAD.IADD R5, R5, 0x1, R8 ;  /* 0x0000000105057824 */ /* 0x000fe400078e0208 */
[----:B------:R-:W-:-:S05]  /*1e30*/  IMAD.SHL.U32 R220, R0, 0x2, RZ ;  /* 0x0000000200dc7824 */ /* 0x000fca00078e00ff */
[C---:B------:R-:W-:Y:S02]  /*1e40*/  IADD3 R0, R220.reuse, 0x3100, RZ ;  /* 0x00003100dc007810 */ /* 0x040fe40007ffe0ff */
[----:B------:R-:W-:Y:S02]  /*1e50*/  IADD3 R225, R220, 0x3120, RZ ;  /* 0x00003120dce17810 */ /* 0x000fe40007ffe0ff */
[----:B------:R-:W-:Y:S01]  /*1e60*/  @P2 IADD3 R225, R0, -0x20, RZ ;  /* 0xffffffe000e12810 */ /* 0x000fe20007ffe0ff */
[----:B------:R-:W-:-:S03]  /*1e70*/  IMAD.SHL.U32 R0, R18, 0x40, RZ ;  /* 0x0000004012007824 */ /* 0x000fc600078e00ff */
[C---:B------:R-:W-:Y:S02]  /*1e80*/  IADD3 R236, R225.reuse, 0x400, RZ ;  /* 0x00000400e1ec7810 */ /* 0x040fe40007ffe0ff */
[----:B------:R-:W-:Y:S02]  /*1e90*/  LOP3.LUT R0, R0, 0xc0, RZ, 0xc0, !PT ;  /* 0x000000c000007812 */ /* 0x000fe400078ec0ff */
[C---:B------:R-:W-:Y:S02]  /*1ea0*/  IADD3 R235, R225.reuse, 0x800, RZ ;  /* 0x00000800e1eb7810 */ /* 0x040fe40007ffe0ff */
[C---:B------:R-:W-:Y:S02]  /*1eb0*/  IADD3 R234, R225.reuse, 0xc00, RZ ;  /* 0x00000c00e1ea7810 */ /* 0x040fe40007ffe0ff */
[C---:B------:R-:W-:Y:S02]  /*1ec0*/  IADD3 R233, R225.reuse, 0x1000, RZ ;  /* 0x00001000e1e97810 */ /* 0x040fe40007ffe0ff */
[----:B------:R-:W-:-:S02]  /*1ed0*/  IADD3 R232, R225, 0x1400, RZ ;  /* 0x00001400e1e87810 */ /* 0x000fc40007ffe0ff */
[C---:B------:R-:W-:Y:S02]  /*1ee0*/  IADD3 R231, R225.reuse, 0x1800, RZ ;  /* 0x00001800e1e77810 */ /* 0x040fe40007ffe0ff */
[C---:B------:R-:W-:Y:S02]  /*1ef0*/  IADD3 R230, R225.reuse, 0x1c00, RZ ;  /* 0x00001c00e1e67810 */ /* 0x040fe40007ffe0ff */
[C---:B------:R-:W-:Y:S02]  /*1f00*/  IADD3 R229, R225.reuse, 0x2000, RZ ;  /* 0x00002000e1e57810 */ /* 0x040fe40007ffe0ff */
[C---:B------:R-:W-:Y:S02]  /*1f10*/  IADD3 R228, R225.reuse, 0x2400, RZ ;  /* 0x00002400e1e47810 */ /* 0x040fe40007ffe0ff */
[C---:B------:R-:W-:Y:S02]  /*1f20*/  IADD3 R227, R225.reuse, 0x2800, RZ ;  /* 0x00002800e1e37810 */ /* 0x040fe40007ffe0ff */
[----:B------:R-:W-:-:S02]  /*1f30*/  IADD3 R226, R225, 0x2c00, RZ ;  /* 0x00002c00e1e27810 */ /* 0x000fc40007ffe0ff */
[----:B--2---:R-:W-:Y:S01]  /*1f40*/  SHF.R.S32.HI R3, RZ, 0x1f, R237 ;  /* 0x0000001fff037819 */ /* 0x004fe200000114ed */
[----:B------:R-:W-:-:S04]  /*1f50*/  IMAD.WIDE.U32 R6, R237, c[0x0][0x1f0], R6 ;  /* 0x00007c00ed067a25 */ /* 0x000fc800078e0006 */
[C---:B------:R-:W-:Y:S01]  /*1f60*/  IMAD R9, R3.reuse, c[0x0][0x1f0], RZ ;  /* 0x00007c0003097a24 */ /* 0x040fe200078e02ff */
[----:B------:R-:W-:Y:S01]  /*1f70*/  IADD3 R8, P0, R6, UR20, RZ ;  /* 0x0000001406087c10 */ /* 0x000fe2000ff1e0ff */
[----:B------:R-:W-:Y:S02]  /*1f80*/  IMAD R3, R3, c[0x0][0x218], RZ ;  /* 0x0000860003037a24 */ /* 0x000fe400078e02ff */
[C---:B------:R-:W-:Y:S02]  /*1f90*/  IMAD R9, R237.reuse, c[0x0][0x1f4], R9 ;  /* 0x00007d00ed097a24 */ /* 0x040fe400078e0209 */
[----:B------:R-:W-:-:S03]  /*1fa0*/  IMAD.WIDE.U32 R4, R237, c[0x0][0x218], R4 ;  /* 0x00008600ed047a25 */ /* 0x000fc600078e0004 */
[----:B------:R-:W-:Y:S01]  /*1fb0*/  IADD3.X R6, R7, UR8, R9, P0, !PT ;  /* 0x0000000807067c10 */ /* 0x000fe200087fe409 */
[----:B------:R-:W-:Y:S01]  /*1fc0*/  IMAD R3, R237, c[0x0][0x21c], R3 ;  /* 0x00008700ed037a24 */ /* 0x000fe200078e0203 */
[----:B------:R-:W-:Y:S02]  /*1fd0*/  LEA R9, P1, R8, c[0x0][0x1c8], 0x1 ;  /* 0x0000720008097a11 */ /* 0x000fe400078208ff */
[----:B------:R-:W-:Y:S02]  /*1fe0*/  IADD3 R7, P0, R4, UR22, RZ ;  /* 0x0000001604077c10 */ /* 0x000fe4000ff1e0ff */
[----:B------:R-:W-:Y:S01]  /*1ff0*/  LEA.HI.X R8, R8, c[0x0][0x1cc], R6, 0x1, P1 ;  /* 0x0000730008087a11 */ /* 0x000fe200008f0c06 */
[----:B------:R-:W-:Y:S01]  /*2000*/  SHFL.IDX PT, R4, R9, RZ, 0x1c1f ;  /* 0x001c1fff09047589 */ /* 0x000fe200000e0000 */
[----:B------:R-:W-:Y:S02]  /*2010*/  IADD3.X R3, R5, UR17, R3, P0, !PT ;  /* 0x0000001105037c10 */ /* 0x000fe400087fe403 */
[----:B------:R-:W-:Y:S01]  /*2020*/  LEA R11, P0, R7, c[0x0][0x1f8], 0x1 ;  /* 0x00007e00070b7a11 */ /* 0x000fe200078008ff */
[----:B------:R-:W1:Y:S01]  /*2030*/  SHFL.IDX PT, R5, R8, RZ, 0x1c1f ;  /* 0x001c1fff08057589 */ /* 0x000e6200000e0000 */
[----:B------:R-:W-:-:S02]  /*2040*/  ISETP.GE.AND P1, PT, R40, 0x1, PT ;  /* 0x000000012800780c */ /* 0x000fc40003f26270 */
[----:B------:R-:W-:Y:S01]  /*2050*/  LEA.HI.X R10, R7, c[0x0][0x1fc], R3, 0x1, P0 ;  /* 0x00007f00070a7a11 */ /* 0x000fe200000f0c03 */
[----:B------:R-:W-:Y:S01]  /*2060*/  SHFL.IDX PT, R6, R9, 0x1, 0x1c1f ;  /* 0x003c1f0009067f89 */ /* 0x000fe200000e0000 */
[----:B------:R-:W-:Y:S01]  /*2070*/  ISETP.GT.AND P0, PT, R40, 0x20, PT ;  /* 0x000000202800780c */ /* 0x000fe20003f04270 */
[----:B------:R-:W-:Y:S02]  /*2080*/  IMAD.SHL.U32 R3, R12, 0x8, RZ ;  /* 0x000000080c037824 */ /* 0x000fe400078e00ff */
[----:B------:R2:W3:Y:S03]  /*2090*/  SHFL.IDX PT, R7, R8, 0x1, 0x1c1f ;  /* 0x003c1f0008077f89 */ /* 0x0004e600000e0000 */
[----:B------:R-:W-:Y:S01]  /*20a0*/  LOP3.LUT R3, R0, 0x8, R3, 0xf8, !PT ;  /* 0x0000000800037812 */ /* 0x000fe200078ef803 */
[----:B------:R-:W4:Y:S01]  /*20b0*/  SHFL.IDX PT, R14, R11, RZ, 0x1c1f ;  /* 0x001c1fff0b0e7589 */ /* 0x000f2200000e0000 */
[----:B------:R-:W-:-:S03]  /*20c0*/  SHF.R.U32.HI R0, RZ, 0x3, R0 ;  /* 0x00000003ff007819 */ /* 0x000fc60000011600 */
[----:B------:R-:W-:Y:S01]  /*20d0*/  SHFL.IDX PT, R13, R11, 0x1, 0x1c1f ;  /* 0x003c1f000b0d7f89 */ /* 0x000fe200000e0000 */
[----:B------:R-:W-:-:S03]  /*20e0*/  LOP3.LUT R103, R3, R0, RZ, 0x3c, !PT ;  /* 0x0000000003677212 */ /* 0x000fc600078e3cff */
[----:B------:R-:W5:Y:S04]  /*20f0*/  SHFL.IDX PT, R12, R10, RZ, 0x1c1f ;  /* 0x001c1fff0a0c7589 */ /* 0x000f6800000e0000 */
[----:B------:R3:W4:Y:S01]  /*2100*/  SHFL.IDX PT, R3, R10, 0x1, 0x1c1f ;  /* 0x003c1f000a037f89 */ /* 0x00072200000e0000 */
[----:B--2---:R-:W-:Y:S02]  /*2110*/  LOP3.LUT R8, R15, 0x7fffffe, RZ, 0xc0, !PT ;  /* 0x07fffffe0f087812 */ /* 0x004fe400078ec0ff */
[----:B------:R-:W-:-:S03]  /*2120*/  SHF.R.S32.HI R15, RZ, 0x1f, R17 ;  /* 0x0000001fff0f7819 */ /* 0x000fc60000011411 */
[----:B------:R-:W-:Y:S01]  /*2130*/  IMAD.IADD R164, R17, 0x1, -R8 ;  /* 0x0000000111a47824 */ /* 0x000fe200078e0a08 */
[----:B------:R-:W-:Y:S01]  /*2140*/  LEA.HI R15, R15, R17, RZ, 0x3 ;  /* 0x000000110f0f7211 */ /* 0x000fe200078f18ff */
[----:B-1----:R-:W-:-:S04]  /*2150*/  @P1 IMAD.WIDE R8, R100, 0x2, R4 ;  /* 0x0000000264081825 */ /* 0x002fc800078e0204 */
[----:B------:R-:W-:Y:S01]  /*2160*/  IMAD.SHL.U32 R0, R15, 0x20, RZ ;  /* 0x000000200f007824 */ /* 0x000fe200078e00ff */
[----:B------:R1:W-:Y:S01]  /*2170*/  @P1 LDGSTS.E.BYPASS.LTC128B.128 [R167+0x3100], [R8.64], !P6 ;  /* 0x0310000008a71fae */ /* 0x0003e2000f101d4e */
[----:B---3--:R-:W-:-:S03]  /*2180*/  @P0 IMAD.WIDE R10, R100, 0x2, R6 ;  /* 0x00000002640a0825 */ /* 0x008fc600078e0206 */
[----:B------:R-:W-:-:S05]  /*2190*/  LOP3.LUT R102, R0, 0xffffff00, RZ, 0xc0, !PT ;  /* 0xffffff0000667812 */ /* 0x000fca00078ec0ff */
[----:B------:R-:W-:-:S04]  /*21a0*/  IMAD R0, R165, 0x200, R102 ;  /* 0x00000200a5007824 */ /* 0x000fc800078e0266 */
[----:B------:R-:W-:-:S04]  /*21b0*/  IMAD R0, R164, 0x20, R0 ;  /* 0x00000020a4007824 */ /* 0x000fc800078e0200 */
[----:B------:R-:W-:-:S04]  /*21c0*/  IMAD.IADD R0, R103, 0x1, R0 ;  /* 0x0000000167007824 */ /* 0x000fc800078e0200 */
[----:B------:R-:W-:Y:S02]  /*21d0*/  IMAD.SHL.U32 R223, R0, 0x2, RZ ;  /* 0x0000000200df7824 */ /* 0x000fe400078e00ff */
[----:B------:R-:W-:Y:S02]  /*21e0*/  IMAD R0, R164, 0x20, R102 ;  /* 0x00000020a4007824 */ /* 0x000fe400078e0266 */
[----:B------:R-:W-:Y:S02]  /*21f0*/  IMAD R224, R2, 0x2, R223 ;  /* 0x0000000202e07824 */ /* 0x000fe400078e02df */
[----:B-1----:R-:W-:-:S04]  /*2200*/  @P1 IMAD.WIDE R8, R171, 0x2, R4 ;  /* 0x00000002ab081825 */ /* 0x002fc800078e0204 */
[----:B------:R-:W-:Y:S01]  /*2210*/  @P1 IMAD.WIDE R4, R170, 0x2, R4 ;  /* 0x00000002aa041825 */ /* 0x000fe200078e0204 */
[----:B------:R1:W-:Y:S03]  /*2220*/  @P1 LDGSTS.E.BYPASS.LTC128B.128 [R167+0x4100], [R8.64], !P5 ;  /* 0x0410000008a71fae */ /* 0x0003e6000e901d4e */
[----:B------:R-:W-:Y:S01]  /*2230*/  IMAD.IADD R0, R103, 0x1, R0 ;  /* 0x0000000167007824 */ /* 0x000fe200078e0200 */
[----:B------:R2:W-:Y:S04]  /*2240*/  @P1 LDGSTS.E.BYPASS.LTC128B.128 [R167+0x5100], [R4.64], !P4 ;  /* 0x0510000004a71fae */ /* 0x0005e8000e101d4e */
[----:B------:R3:W-:Y:S01]  /*2250*/  @P0 LDGSTS.E.BYPASS.LTC128B.128 [R167+0x3900], [R10.64], !P6 ;  /* 0x039000000aa70fae */ /* 0x0007e2000f101d4e */
[----:B-1----:R-:W-:-:S04]  /*2260*/  @P0 IMAD.WIDE R8, R171, 0x2, R6 ;  /* 0x00000002ab080825 */ /* 0x002fc800078e0206 */
[----:B------:R-:W-:Y:S01]  /*2270*/  @P0 IMAD.WIDE R6, R170, 0x2, R6 ;  /* 0x00000002aa060825 */ /* 0x000fe200078e0206 */
[----:B------:R1:W-:Y:S03]  /*2280*/  @P0 LDGSTS.E.BYPASS.LTC128B.128 [R167+0x4900], [R8.64], !P5 ;  /* 0x0490000008a70fae */ /* 0x0003e6000e901d4e */
[----:B--2---:R-:W-:Y:S01]  /*2290*/  IMAD.WIDE R4, R171, 0x2, RZ ;  /* 0x00000002ab047825 */ /* 0x004fe200078e02ff */
[----:B------:R2:W-:Y:S04]  /*22a0*/  @P0 LDGSTS.E.BYPASS.LTC128B.128 [R167+0x5900], [R6.64], !P4 ;  /* 0x0590000006a70fae */ /* 0x0005e8000e101d4e */
[----:B------:R-:W0:Y:S01]  /*22b0*/  LDGDEPBAR ;  /* 0x00000000000079af */ /* 0x000e220000000000 */
[----:B----4-:R-:W-:-:S05]  /*22c0*/  IADD3 R46, P2, R14, R4, RZ ;  /* 0x000000040e2e7210 */ /* 0x010fca0007f5e0ff */
[----:B-----5:R-:W-:Y:S01]  /*22d0*/  IMAD.X R47, R12, 0x1, R5, P2 ;  /* 0x000000010c2f7824 */ /* 0x020fe200010e0605 */
[----:B------:R-:W-:Y:S01]  /*22e0*/  ISETP.GE.AND P2, PT, R16, c[0x0][0x1d4], PT ;  /* 0x0000750010007a0c */ /* 0x000fe20003f46270 */
[----:B-1----:R-:W-:-:S04]  /*22f0*/  IMAD.WIDE R8, R100, 0x2, RZ ;  /* 0x0000000264087825 */ /* 0x002fc800078e02ff */
[----:B--2---:R-:W-:Y:S01]  /*2300*/  IMAD.WIDE R6, R170, 0x2, RZ ;  /* 0x00000002aa067825 */ /* 0x004fe200078e02ff */
[----:B------:R-:W-:Y:S01]  /*2310*/  IADD3 R48, P0, R14, R8, RZ ;  /* 0x000000080e307210 */ /* 0x000fe20007f1e0ff */
[----:B------:R-:W-:-:S04]  /*2320*/  DEPBAR.LE SB0, 0x1 ;  /* 0x000080400000791a */ /* 0x000fc80000000000 */
[----:B------:R-:W-:Y:S01]  /*2330*/  IADD3 R44, P1, R8, R13, RZ ;  /* 0x0000000d082c7210 */ /* 0x000fe20007f3e0ff */
[----:B------:R-:W-:Y:S01]  /*2340*/  IMAD.X R49, R12, 0x1, R9, P0 ;  /* 0x000000010c317824 */ /* 0x000fe200000e0609 */
[----:B------:R-:W-:-:S04]  /*2350*/  DEPBAR.LE SB0, 0x0 ;  /* 0x000080000000791a */ /* 0x000fc80000000000 */
[----:B------:R-:W-:Y:S01]  /*2360*/  BAR.SYNC.DEFER_BLOCKING 0x0 ;  /* 0x0000000000007b1d */ /* 0x000fe20000010000 */
[----:B------:R-:W-:Y:S01]  /*2370*/  IADD3 R42, P0, R4, R13, RZ ;  /* 0x0000000d042a7210 */ /* 0x000fe20007f1e0ff */
[----:B------:R-:W-:Y:S01]  /*2380*/  IMAD.X R45, R9, 0x1, R3, P1 ;  /* 0x00000001092d7824 */ /* 0x000fe200008e0603 */
[----:B------:R-:W-:-:S03]  /*2390*/  IADD3 R38, P1, R14, R6, RZ ;  /* 0x000000060e267210 */ /* 0x000fc60007f3e0ff */
[----:B------:R-:W-:Y:S01]  /*23a0*/  IMAD.X R43, R5, 0x1, R3, P0 ;  /* 0x00000001052b7824 */ /* 0x000fe200000e0603 */
[----:B------:R-:W-:Y:S01]  /*23b0*/  IADD3 R36, P0, R6, R13, RZ ;  /* 0x0000000d06247210 */ /* 0x000fe20007f1e0ff */
[----:B------:R-:W-:Y:S01]  /*23c0*/  IMAD.X R39, R12, 0x1, R7, P1 ;  /* 0x000000010c277824 */ /* 0x000fe200008e0607 */
[----:B------:R-:W-:-:S03]  /*23d0*/  ISETP.GE.AND P1, PT, R100, c[0x0][0x1d4], PT ;  /* 0x0000750064007a0c */ /* 0x000fc60003f26270 */
[----:B------:R-:W-:Y:S01]  /*23e0*/  IMAD.X R37, R7, 0x1, R3, P0 ;  /* 0x0000000107257824 */ /* 0x000fe200000e0603 */
[----:B------:R-:W-:Y:S02]  /*23f0*/  ISETP.LT.OR P0, PT, R40, 0x1, P1 ;  /* 0x000000012800780c */ /* 0x000fe40000f01670 */
[----:B------:R-:W-:Y:S02]  /*2400*/  ISETP.GE.AND P1, PT, R41, c[0x0][0x1d4], PT ;  /* 0x0000750029007a0c */ /* 0x000fe40003f26270 */
[----:B------:R-:W-:-:S05]  /*2410*/  IADD3 R3, R167, 0x100, RZ ;  /* 0x00000100a7037810 */ /* 0x000fca0007ffe0ff */
[----:B------:R-:W-:Y:S04]  /*2420*/  STL [R1+0x1c], R3 ;  /* 0x00001c0301007387 */ /* 0x000fe80000100800 */
[----:B---3--:R-:W-:Y:S04]  /*2430*/  LDSM.16.M88.4 R8, [R223+0x6100] ;  /* 0x00610000df08783b */ /* 0x008fe80000000200 */
[----:B------:R-:W-:Y:S04]  /*2440*/  LDSM.16.M88.4 R4, [R223+0x7100] ;  /* 0x00710000df04783b */ /* 0x000fe80000000200 */
[----:B------:R-:W-:Y:S04]  /*2450*/  LDSM.16.M88.4 R16, [R224+0x6100] ;  /* 0x00610000e010783b */ /* 0x000fe80000000200 */
[----:B------:R-:W-:Y:S04]  /*2460*/  LDSM.16.M88.4 R12, [R224+0x7100] ;  /* 0x00710000e00c783b */ /* 0x000fe80000000200 */
[----:B------:R-:W1:Y:S04]  /*2470*/  LDSM.16.M88.4 R32, [R220+0x3100] ;  /* 0x00310000dc20783b */ /* 0x000e680000000200 */
[----:B------:R-:W-:Y:S04]  /*2480*/  LDSM.16.M88.4 R28, [R220+0x3500] ;  /* 0x00350000dc1c783b */ /* 0x000fe80000000200 */
[----:B------:R-:W2:Y:S04]  /*2490*/  LDSM.16.M88.4 R24, [R220+0x3900] ;  /* 0x00390000dc18783b */ /* 0x000ea80000000200 */
[----:B------:R-:W3:Y:S04]  /*24a0*/  LDSM.16.M88.4 R20, [R220+0x3d00] ;  /* 0x003d0000dc14783b */ /* 0x000ee80000000200 */
[----:B------:R-:W-:Y:S04]  /*24b0*/  LDSM.16.M88.4 R60, [R225] ;  /* 0x00000000e13c783b */ /* 0x000fe80000000200 */
[----:B------:R-:W-:Y:S04]  /*24c0*/  LDSM.16.M88.4 R56, [R225+0x400] ;  /* 0x00040000e138783b */ /* 0x000fe80000000200 */
[----:B------:R-:W4:Y:S04]  /*24d0*/  LDSM.16.M88.4 R52, [R225+0x800] ;  /* 0x00080000e134783b */ /* 0x000f280000000200 */
[----:B------:R-:W5:Y:S04]  /*24e0*/  LDSM.16.M88.4 R64, [R225+0xc00] ;  /* 0x000c0000e140783b */ /* 0x000f680000000200 */
[----:B------:R-:W-:Y:S01]  /*24f0*/  @!PT LDS RZ, [RZ] ;  /* 0x00000000fffff984 */ /* 0x000fe20000000800 */
[----:B------:R-:W-:Y:S01]  /*2500*/  @!PT LDS RZ, [RZ] ;  /* 0x00000000fffff984 */ /* 0x000fe20000000800 */
[----:B------:R-:W-:Y:S01]  /*2510*/  @!PT LDS RZ, [RZ] ;  /* 0x00000000fffff984 */ /* 0x000fe20000000800 */
[----:B------:R3:W-:Y:S01]  /*2520*/  LDGSTS.E.BYPASS.LTC128B.128 [R167+0x100], [R48.64], !P0 ;  /* 0x0010000030a77fae */ /* 0x0007e2000c101d4e */
[----:B------:R-:W-:-:S02]  /*2530*/  ISETP.LT.OR P0, PT, R40, 0x1, P2 ;  /* 0x000000012800780c */ /* 0x000fc40001701670 */
[C---:B------:R-:W-:Y:S01]  /*2540*/  ISETP.LT.OR P2, PT, R40.reuse, 0x21, P2 ;  /* 0x000000212800780c */ /* 0x040fe20001741670 */
[C---:B-1----:R-:W-:Y:S10]  /*2550*/  HMMA.16816.F32.BF16 R84, R4.reuse, R32, RZ ;  /* 0x000000200454723c */ /* 0x042ff400000418ff */
[----:B------:R1:W-:Y:S01]  /*2560*/  LDGSTS.E.BYPASS.LTC128B.128 [R167+0x1100], [R46.64], !P0 ;  /* 0x011000002ea77fae */ /* 0x0003e2000c101d4e */
[C---:B------:R-:W-:Y:S01]  /*2570*/  ISETP.LT.OR P0, PT, R40.reuse, 0x1, P1 ;  /* 0x000000012800780c */ /* 0x040fe20000f01670 */
[----:B--2---:R-:W-:Y:S01]  /*2580*/  HMMA.16816.F32.BF16 R68, R4, R24, RZ ;  /* 0x000000180444723c */ /* 0x004fe200000418ff */
[----:B------:R-:W-:-:S07]  /*2590*/  ISETP.LT.OR P1, PT, R40, 0x21, P1 ;  /* 0x000000212800780c */ /* 0x000fce0000f21670 */
[----:B------:R-:W-:Y:S04]  /*25a0*/  HMMA.16816.F32.BF16 R76, R4, R28, RZ ;  /* 0x0000001c044c723c */ /* 0x000fe800000418ff */
[----:B------:R2:W-:Y:S01]  /*25b0*/  LDGSTS.E.BYPASS.LTC128B.128 [R167+0x2100], [R38.64], !P0 ;  /* 0x0210000026a77fae */ /* 0x0005e2000c101d4e */
[----:B------:R-:W-:-:S03]  /*25c0*/  ISETP.GE.AND P0, PT, R100, c[0x0][0x1d4], PT ;  /* 0x0000750064007a0c */ /* 0x000fc60003f06270 */
[----:B---3--:R-:W-:Y:S01]  /*25d0*/  HMMA.16816.F32.BF16 R48, R4, R20, RZ ;  /* 0x000000140430723c */ /* 0x008fe200000418ff */
[----:B------:R-:W-:-:S07]  /*25e0*/  ISETP.LT.OR P0, PT, R40, 0x21, P0 ;  /* 0x000000212800780c */ /* 0x000fce0000701670 */
[C---:B------:R-:W-:Y:S06]  /*25f0*/  HMMA.16816.F32.BF16 R80, R4.reuse, R34, RZ ;  /* 0x000000220450723c */ /* 0x040fec00000418ff */
[----:B------:R1:W-:Y:S01]  /*2600*/  LDGSTS.E.BYPASS.LTC128B.128 [R167+0x900], [R44.64], !P0 ;  /* 0x009000002ca77fae */ /* 0x0003e2000c101d4e */
[----:B------:R-:W-:Y:S01]  /*2610*/  PLOP3.LUT P0, PT, PT, PT, UP0, 0x80, 0x0 ;  /* 0x000000000000781c */ /* 0x000fe20003f0f008 */
[----:B------:R-:W-:Y:S02]  /*2620*/  HMMA.16816.F32.BF16 R72, R4, R30, RZ ;  /* 0x0000001e0448723c */ /* 0x000fe400000418ff */
[----:B------:R3:W-:Y:S01]  /*2630*/  LDGSTS.E.BYPASS.LTC128B.128 [R167+0x1900], [R42.64], !P2 ;  /* 0x019000002aa77fae */ /* 0x0007e2000d101d4e */
[----:B------:R-:W-:-:S03]  /*2640*/  ISETP.GT.AND P2, PT, R173, 0x3f, PT ;  /* 0x0000003fad00780c */ /* 0x000fc60003f44270 */
[----:B------:R2:W-:Y:S02]  /*2650*/  LDGSTS.E.BYPASS.LTC128B.128 [R167+0x2900], [R36.64], !P1 ;  /* 0x0290000024a77fae */ /* 0x0005e4000c901d4e */
[C---:B------:R-:W-:Y:S02]  /*2660*/  HMMA.16816.F32.BF16 R92, R4.reuse, R26, RZ ;  /* 0x0000001a045c723c */ /* 0x040fe400000418ff */
[----:B------:R-:W0:Y:S06]  /*2670*/  LDGDEPBAR ;  /* 0x00000000000079af */ /* 0x000e2c0000000000 */
[----:B------:R-:W-:Y:S08]  /*2680*/  HMMA.16816.F32.BF16 R120, R4, R22, RZ ;  /* 0x000000160478723c */ /* 0x000ff000000418ff */
[C---:B------:R-:W-:Y:S08]  /*2690*/  HMMA.16816.F32.BF16 R4, R8.reuse, R20, RZ ;  /* 0x000000140804723c */ /* 0x040ff000000418ff */
[C---:B------:R-:W-:Y:S01]  /*26a0*/  HMMA.16816.F32.BF16 R116, R8.reuse, R32, RZ ;  /* 0x000000200874723c */ /* 0x040fe200000418ff */
[----:B--2---:R-:W-:Y:S07]  /*26b0*/  LDSM.16.M88.4 R36, [R220+0x4100] ;  /* 0x00410000dc24783b */ /* 0x004fee0000000200 */
[C---:B------:R-:W-:Y:S01]  /*26c0*/  HMMA.16816.F32.BF16 R112, R8.reuse, R34, RZ ;  /* 0x000000220870723c */ /* 0x040fe200000418ff */
[----:B------:R-:W-:Y:S07]  /*26d0*/  LDSM.16.M88.4 R32, [R220+0x4500] ;  /* 0x00450000dc20783b */ /* 0x000fee0000000200 */
[C---:B------:R-:W-:Y:S08]  /*26e0*/  HMMA.16816.F32.BF16 R96, R8.reuse, R28, RZ ;  /* 0x0000001c0860723c */ /* 0x040ff000000418ff */
[C---:B------:R-:W-:Y:S01]  /*26f0*/  HMMA.16816.F32.BF16 R108, R8.reuse, R30, RZ ;  /* 0x0000001e086c723c */ /* 0x040fe200000418ff */
[----:B------:R-:W-:Y:S07]  /*2700*/  LDSM.16.M88.4 R28, [R220+0x4900] ;  /* 0x00490000dc1c783b */ /* 0x000fee0000000200 */
[C---:B------:R-:W-:Y:S08]  /*2710*/  HMMA.16816.F32.BF16 R88, R8.reuse, R24, RZ ;  /* 0x000000180858723c */ /* 0x040ff000000418ff */
[C---:B------:R-:W-:Y:S01]  /*2720*/  HMMA.16816.F32.BF16 R104, R8.reuse, R26, RZ ;  /* 0x0000001a0868723c */ /* 0x040fe200000418ff */
[----:B------:R-:W-:Y:S07]  /*2730*/  LDSM.16.M88.4 R24, [R220+0x4d00] ;  /* 0x004d0000dc18783b */ /* 0x000fee0000000200 */
[----:B------:R-:W-:Y:S01]  /*2740*/  HMMA.16816.F32.BF16 R20, R8, R22, RZ ;  /* 0x000000160814723c */ /* 0x000fe200000418ff */
[----:B------:R-:W2:Y:S07]  /*2750*/  LDSM.16.M88.4 R8, [R223+0x9100] ;  /* 0x00910000df08783b */ /* 0x000eae0000000200 */
[C---:B----4-:R-:W-:Y:S08]  /*2760*/  HMMA.16816.F32.BF16 R148, R12.reuse, R52, R68 ;  /* 0x000000340c94723c */ /* 0x050ff00000041844 */
[C---:B------:R-:W-:Y:S08]  /*2770*/  HMMA.16816.F32.BF16 R136, R12.reuse, R60, R84 ;  /* 0x0000003c0c88723c */ /* 0x040ff00000041854 */
[C---:B------:R-:W-:Y:S08]  /*2780*/  HMMA.16816.F32.BF16 R152, R12.reuse, R56, R76 ;  /* 0x000000380c98723c */ /* 0x040ff0000004184c */
[C---:B-----5:R-:W-:Y:S01]  /*2790*/  HMMA.16816.F32.BF16 R144, R12.reuse, R64, R48 ;  /* 0x000000400c90723c */ /* 0x060fe20000041830 */
[----:B------:R-:W-:Y:S07]  /*27a0*/  LDSM.16.M88.4 R48, [R225+0x1800] ;  /* 0x00180000e130783b */ /* 0x000fee0000000200 */
[C---:B------:R-:W-:Y:S08]  /*27b0*/  HMMA.16816.F32.BF16 R68, R12.reuse, R62, R80 ;  /* 0x0000003e0c44723c */ /* 0x040ff00000041850 */
[C---:B-1----:R-:W-:Y:S08]  /*27c0*/  HMMA.16816.F32.BF16 R44, R12.reuse, R58, R72 ;  /* 0x0000003a0c2c723c */ /* 0x042ff00000041848 */
[C---:B------:R-:W-:Y:S08]  /*27d0*/  HMMA.16816.F32.BF16 R124, R12.reuse, R54, R92 ;  /* 0x000000360c7c723c */ /* 0x040ff0000004185c */
[----:B------:R-:W-:Y:S01]  /*27e0*/  HMMA.16816.F32.BF16 R120, R12, R66, R120 ;  /* 0x000000420c78723c */ /* 0x000fe20000041878 */
[----:B------:R-:W1:Y:S07]  /*27f0*/  LDSM.16.M88.4 R12, [R223+0x8100] ;  /* 0x00810000df0c783b */ /* 0x000e6e0000000200 */
[C---:B------:R-:W-:Y:S08]  /*2800*/  HMMA.16816.F32.BF16 R132, R16.reuse, R52, R88 ;  /* 0x000000341084723c */ /* 0x040ff00000041858 */
[C---:B------:R-:W-:Y:S01]  /*2810*/  HMMA.16816.F32.BF16 R140, R16.reuse, R64, R4 ;  /* 0x00000040108c723c */ /* 0x040fe20000041804 */
[----:B------:R-:W-:Y:S07]  /*2820*/  LDSM.16.M88.4 R4, [R224+0x9100] ;  /* 0x00910000e004783b */ /* 0x000fee0000000200 */
[C---:B------:R-:W-:Y:S01]  /*2830*/  HMMA.16816.F32.BF16 R80, R16.reuse, R54, R104 ;  /* 0x000000361050723c */ /* 0x040fe20000041868 */
[----:B------:R-:W4:Y:S07]  /*2840*/  LDSM.16.M88.4 R52, [R225+0x1400] ;  /* 0x00140000e134783b */ /* 0x000f2e0000000200 */
[C---:B------:R-:W-:Y:S01]  /*2850*/  HMMA.16816.F32.BF16 R76, R16.reuse, R66, R20 ;  /* 0x00000042104c723c */ /* 0x040fe20000041814 */
[----:B------:R-:W5:Y:S04]  /*2860*/  LDSM.16.M88.4 R64, [R225+0x1c00] ;  /* 0x001c0000e140783b */ /* 0x000f680000000200 */
[----:B------:R-:W-:Y:S03]  /*2870*/  LDSM.16.M88.4 R20, [R224+0x8100] ;  /* 0x00810000e014783b */ /* 0x000fe60000000200 */
[C---:B------:R-:W-:Y:S08]  /*2880*/  HMMA.16816.F32.BF16 R88, R16.reuse, R62, R112 ;  /* 0x0000003e1058723c */ /* 0x040ff00000041870 */
[C---:B------:R-:W-:Y:S08]  /*2890*/  HMMA.16816.F32.BF16 R116, R16.reuse, R60, R116 ;  /* 0x0000003c1074723c */ /* 0x040ff00000041874 */
[C---:B------:R-:W-:Y:S08]  /*28a0*/  HMMA.16816.F32.BF16 R128, R16.reuse, R56, R96 ;  /* 0x000000381080723c */ /* 0x040ff00000041860 */
[----:B------:R-:W-:Y:S01]  /*28b0*/  HMMA.16816.F32.BF16 R84, R16, R58, R108 ;  /* 0x0000003a1054723c */ /* 0x000fe2000004186c */
[----:B------:R-:W1:Y:S07]  /*28c0*/  LDSM.16.M88.4 R56, [R225+0x1000] ;  /* 0x00100000e138783b */ /* 0x000e6e0000000200 */
[C---:B--2---:R-:W-:Y:S08]  /*28d0*/  HMMA.16816.F32.BF16 R72, R8.reuse, R36, R136 ;  /* 0x000000240848723c */ /* 0x044ff00000041888 */
[C---:B------:R-:W-:Y:S08]  /*28e0*/  HMMA.16816.F32.BF16 R60, R8.reuse, R32, R152 ;  /* 0x00000020083c723c */ /* 0x040ff00000041898 */
[C---:B---3--:R-:W-:Y:S08]  /*28f0*/  HMMA.16816.F32.BF16 R40, R8.reuse, R28, R148 ;  /* 0x0000001c0828723c */ /* 0x048ff00000041894 */
[C---:B------:R-:W-:Y:S08]  /*2900*/  HMMA.16816.F32.BF16 R92, R8.reuse, R24, R144 ;  /* 0x00000018085c723c */ /* 0x040ff00000041890 */
[C---:B------:R-:W-:Y:S08]  /*2910*/  HMMA.16816.F32.BF16 R68, R8.reuse, R38, R68 ;  /* 0x000000260844723c */ /* 0x040ff00000041844 */
[C---:B------:R-:W-:Y:S08]  /*2920*/  HMMA.16816.F32.BF16 R44, R8.reuse, R34, R44 ;  /* 0x00000022082c723c */ /* 0x040ff0000004182c */
[C---:B------:R-:W-:Y:S08]  /*2930*/  HMMA.16816.F32.BF16 R16, R8.reuse, R30, R124 ;  /* 0x0000001e0810723c */ /* 0x040ff0000004187c */
[----:B------:R-:W-:Y:S08]  /*2940*/  HMMA.16816.F32.BF16 R8, R8, R26, R120 ;  /* 0x0000001a0808723c */ /* 0x000ff00000041878 */
[C---:B-1----:R-:W-:Y:S08]  /*2950*/  HMMA.16816.F32.BF16 R96, R12.reuse, R38, R88 ;  /* 0x000000260c60723c */ /* 0x042ff00000041858 */
[C---:B------:R-:W-:Y:S01]  /*2960*/  HMMA.16816.F32.BF16 R104, R12.reuse, R36, R116 ;  /* 0x000000240c68723c */ /* 0x040fe20000041874 */
[----:B------:R-:W-:Y:S07]  /*2970*/  LDSM.16.M88.4 R36, [R220+0x5900] ;  /* 0x00590000dc24783b */ /* 0x000fee0000000200 */
[C---:B------:R-:W-:Y:S08]  /*2980*/  HMMA.16816.F32.BF16 R88, R12.reuse, R32, R128 ;  /* 0x000000200c58723c */ /* 0x040ff00000041880 */
[C---:B------:R-:W-:Y:S08]  /*2990*/  HMMA.16816.F32.BF16 R84, R12.reuse, R34, R84 ;  /* 0x000000220c54723c */ /* 0x040ff00000041854 */
[C---:B------:R-:W-:Y:S08]  /*29a0*/  HMMA.16816.F32.BF16 R32, R12.reuse, R28, R132 ;  /* 0x0000001c0c20723c */ /* 0x040ff00000041884 */
[C---:B------:R-:W-:Y:S08]  /*29b0*/  HMMA.16816.F32.BF16 R80, R12.reuse, R30, R80 ;  /* 0x0000001e0c50723c */ /* 0x040ff00000041850 */
[C---:B------:R-:W-:Y:S08]  /*29c0*/  HMMA.16816.F32.BF16 R28, R12.reuse, R24, R140 ;  /* 0x000000180c1c723c */ /* 0x040ff0000004188c */
[----:B------:R-:W-:Y:S01]  /*29d0*/  HMMA.16816.F32.BF16 R76, R12, R26, R76 ;  /* 0x0000001a0c4c723c */ /* 0x000fe2000004184c */
[----:B------:R-:W-:Y:S04]  /*29e0*/  LDSM.16.M88.4 R12, [R224+0xa100] ;  /* 0x00a10000e00c783b */ /* 0x000fe80000000200 */
[----:B------:R-:W-:Y:S03]  /*29f0*/  LDSM.16.M88.4 R24, [R225+0x2800] ;  /* 0x00280000e118783b */ /* 0x000fe60000000200 */
[C---:B----4-:R-:W-:Y:S01]  /*2a00*/  HMMA.16816.F32.BF16 R148, R4.reuse, R54, R44 ;  /* 0x000000360494723c */ /* 0x050fe2000004182c */
[----:B------:R-:W-:Y:S07]  /*2a10*/  LDSM.16.M88.4 R44, [R220+0x5100] ;  /* 0x00510000dc2c783b */ /* 0x000fee0000000200 */
[C---:B------:R-:W-:Y:S01]  /*2a20*/  HMMA.16816.F32.BF16 R140, R4.reuse, R50, R16 ;  /* 0x00000032048c723c */ /* 0x040fe20000041810 */
[----:B------:R-:W1:Y:S07]  /*2a30*/  LDSM.16.M88.4 R16, [R223+0xb100] ;  /* 0x00b10000df10783b */ /* 0x000e6e0000000200 */
[C---:B-----5:R-:W-:Y:S01]  /*2a40*/  HMMA.16816.F32.BF16 R132, R4.reuse, R66, R8 ;  /* 0x000000420484723c */ /* 0x060fe20000041808 */
[----:B------:R-:W2:Y:S07]  /*2a50*/  LDSM.16.M88.4 R8, [R223+0xa100] ;  /* 0x00a10000df08783b */ /* 0x000eae0000000200 */
[C---:B------:R-:W-:Y:S01]  /*2a60*/  HMMA.16816.F32.BF16 R152, R4.reuse, R52, R60 ;  /* 0x000000340498723c */ /* 0x040fe2000004183c */
[----:B------:R-:W-:Y:S07]  /*2a70*/  LDSM.16.M88.4 R60, [R220+0x5d00] ;  /* 0x005d0000dc3c783b */ /* 0x000fee0000000200 */
[C---:B------:R-:W-:Y:S01]  /*2a80*/  HMMA.16816.F32.BF16 R144, R4.reuse, R48, R40 ;  /* 0x000000300490723c */ /* 0x040fe20000041828 */
[----:B------:R-:W3:Y:S07]  /*2a90*/  LDSM.16.M88.4 R40, [R220+0x5500] ;  /* 0x00550000dc28783b */ /* 0x000eee0000000200 */
[C---:B------:R-:W-:Y:S08]  /*2aa0*/  HMMA.16816.F32.BF16 R160, R4.reuse, R56, R72 ;  /* 0x0000003804a0723c */ /* 0x040ff00000041848 */
[----:B------:R-:W-:Y:S08]  /*2ab0*/  HMMA.16816.F32.BF16 R156, R4, R58, R68 ;  /* 0x0000003a049c723c */ /* 0x000ff00000041844 */
[C---:B------:R-:W-:Y:S08]  /*2ac0*/  HMMA.16816.F32.BF16 R128, R20.reuse, R56, R104 ;  /* 0x000000381480723c */ /* 0x040ff00000041868 */
[----:B------:R-:W-:Y:S08]  /*2ad0*/  HMMA.16816.F32.BF16 R124, R20, R58, R96 ;  /* 0x0000003a147c723c */ /* 0x000ff00000041860 */
[----:B------:R-:W-:Y:S01]  /*2ae0*/  HMMA.16816.F32.BF16 R136, R4, R64, R92 ;  /* 0x000000400488723c */ /* 0x000fe2000004185c */
[----:B------:R-:W-:Y:S07]  /*2af0*/  LDSM.16.M88.4 R4, [R224+0xb100] ;  /* 0x00b10000e004783b */ /* 0x000fee0000000200 */
[C---:B------:R-:W-:Y:S08]  /*2b00*/  HMMA.16816.F32.BF16 R120, R20.reuse, R52, R88 ;  /* 0x000000341478723c */ /* 0x040ff00000041858 */
[C---:B------:R-:W-:Y:S01]  /*2b10*/  HMMA.16816.F32.BF16 R112, R20.reuse, R48, R32 ;  /* 0x000000301470723c */ /* 0x040fe20000041820 */
[----:B------:R-:W4:Y:S07]  /*2b20*/  LDSM.16.M88.4 R32, [R225+0x2000] ;  /* 0x00200000e120783b */ /* 0x000f2e0000000200 */
[C---:B------:R-:W-:Y:S08]  /*2b30*/  HMMA.16816.F32.BF16 R116, R20.reuse, R54, R84 ;  /* 0x000000361474723c */ /* 0x040ff00000041854 */
[C---:B------:R-:W-:Y:S01]  /*2b40*/  HMMA.16816.F32.BF16 R108, R20.reuse, R50, R80 ;  /* 0x00000032146c723c */ /* 0x040fe20000041850 */
[----:B------:R-:W-:Y:S07]  /*2b50*/  LDSM.16.M88.4 R48, [R225+0x2c00] ;  /* 0x002c0000e130783b */ /* 0x000fee0000000200 */
[----:B------:R-:W-:Y:S01]  /*2b60*/  HMMA.16816.F32.BF16 R72, R20, R64, R28 ;  /* 0x000000401448723c */ /* 0x000fe2000004181c */
[----:B------:R-:W5:Y:S01]  /*2b70*/  LDSM.16.M88.4 R28, [R225+0x2400] ;  /* 0x00240000e11c783b */ /* 0x000f620000000200 */
[----:B------:R-:W-:-:S06]  /*2b80*/  DEPBAR.LE SB0, 0x0 ;  /* 0x000080000000791a */ /* 0x000fcc0000000000 */
[----:B------:R-:W-:Y:S08]  /*2b90*/  HMMA.16816.F32.BF16 R68, R20, R66, R76 ;  /* 0x000000421444723c */ /* 0x000ff0000004184c */
[C---:B-1----:R-:W-:Y:S08]  /*2ba0*/  HMMA.16816.F32.BF16 R104, R16.reuse, R44, R160 ;  /* 0x0000002c1068723c */ /* 0x042ff000000418a0 */
[----:B------:R-:W-:Y:S08]  /*2bb0*/  HMMA.16816.F32.BF16 R96, R16, R46, R156 ;  /* 0x0000002e1060723c */ /* 0x000ff0000004189c */
[C---:B--2---:R-:W-:Y:S08]  /*2bc0*/  HMMA.16816.F32.BF16 R56, R8.reuse, R44, R128 ;  /* 0x0000002c0838723c */ /* 0x044ff00000041880 */
[----:B------:R-:W-:Y:S08]  /*2bd0*/  HMMA.16816.F32.BF16 R52, R8, R46, R124 ;  /* 0x0000002e0834723c */ /* 0x000ff0000004187c */
[C---:B---3--:R-:W-:Y:S08]  /*2be0*/  HMMA.16816.F32.BF16 R92, R16.reuse, R40, R152 ;  /* 0x00000028105c723c */ /* 0x048ff00000041898 */
[C---:B------:R-:W-:Y:S08]  /*2bf0*/  HMMA.16816.F32.BF16 R88, R16.reuse, R42, R148 ;  /* 0x0000002a1058723c */ /* 0x040ff00000041894 */
        /* <DEDUP_REMOVED lines=8> */
[C---:B------:R-:W-:Y:S08]  /*2c80*/  HMMA.16816.F32.BF16 R16, R8.reuse, R60, R72 ;  /* 0x0000003c0810723c */ /* 0x040ff00000041848 */
[----:B------:R-:W-:Y:S08]  /*2c90*/  HMMA.16816.F32.BF16 R8, R8, R62, R68 ;  /* 0x0000003e0808723c */ /* 0x000ff00000041844 */
[C---:B----4-:R-:W-:Y:S08]  /*2ca0*/  HMMA.16816.F32.BF16 R104, R4.reuse, R32, R104 ;  /* 0x000000200468723c */ /* 0x050ff00000041868 */
[----:B------:R-:W-:Y:S08]  /*2cb0*/  HMMA.16816.F32.BF16 R96, R4, R34, R96 ;  /* 0x000000220460723c */ /* 0x000ff00000041860 */
[C---:B------:R-:W-:Y:S08]  /*2cc0*/  HMMA.16816.F32.BF16 R56, R12.reuse, R32, R56 ;  /* 0x000000200c38723c */ /* 0x040ff00000041838 */
[----:B------:R-:W-:Y:S08]  /*2cd0*/  HMMA.16816.F32.BF16 R52, R12, R34, R52 ;  /* 0x000000220c34723c */ /* 0x000ff00000041834 */
[C---:B-----5:R-:W-:Y:S08]  /*2ce0*/  HMMA.16816.F32.BF16 R92, R4.reuse, R28, R92 ;  /* 0x0000001c045c723c */ /* 0x060ff0000004185c */
[----:B------:R-:W-:Y:S08]  /*2cf0*/  HMMA.16816.F32.BF16 R88, R4, R30, R88 ;  /* 0x0000001e0458723c */ /* 0x000ff00000041858 */
[C---:B------:R-:W-:Y:S08]  /*2d00*/  HMMA.16816.F32.BF16 R44, R12.reuse, R28, R44 ;  /* 0x0000001c0c2c723c */ /* 0x040ff0000004182c */
[C---:B------:R-:W-:Y:S08]  /*2d10*/  HMMA.16816.F32.BF16 R40, R12.reuse, R30, R40 ;  /* 0x0000001e0c28723c */ /* 0x040ff00000041828 */
[C---:B------:R-:W-:Y:S07]  /*2d20*/  HMMA.16816.F32.BF16 R32, R12.reuse, R50, R8 ;  /* 0x000000320c20723c */ /* 0x040fee0000041808 */
[----:B------:R-:W-:Y:S01]  /*2d30*/  SHF.R.S32.HI R9, RZ, 0x1f, R171 ;  /* 0x0000001fff097819 */ /* 0x000fe200000114ab */
[-C--:B------:R-:W-:Y:S04]  /*2d40*/  HMMA.16816.F32.BF16 R28, R12, R24.reuse, R20 ;  /* 0x000000180c1c723c */ /* 0x080fe80000041814 */
[----:B------:R1:W-:Y:S03]  /*2d50*/  STL [R1+0x5c], R9 ;  /* 0x00005c0901007387 */ /* 0x0003e60000100800 */
[----:B------:R-:W-:Y:S01]  /*2d60*/  SHF.R.S32.HI R22, RZ, 0x1f, R170 ;  /* 0x0000001fff167819 */ /* 0x000fe200000114aa */
[C---:B------:R-:W-:Y:S04]  /*2d70*/  HMMA.16816.F32.BF16 R84, R4.reuse, R24, R84 ;  /* 0x000000180454723c */ /* 0x040fe80000041854 */
[----:B------:R1:W-:Y:S04]  /*2d80*/  STL [R1+0x60], R22 ;  /* 0x0000601601007387 */ /* 0x0003e80000100800 */
[-C--:B------:R-:W-:Y:S08]  /*2d90*/  HMMA.16816.F32.BF16 R80, R4, R26.reuse, R80 ;  /* 0x0000001a0450723c */ /* 0x080ff00000041850 */
[----:B------:R-:W-:Y:S08]  /*2da0*/  HMMA.16816.F32.BF16 R36, R12, R26, R36 ;  /* 0x0000001a0c24723c */ /* 0x000ff00000041824 */
[C---:B------:R-:W-:Y:S08]  /*2db0*/  HMMA.16816.F32.BF16 R76, R4.reuse, R48, R76 ;  /* 0x00000030044c723c */ /* 0x040ff0000004184c */
[----:B------:R-:W-:Y:S08]  /*2dc0*/  HMMA.16816.F32.BF16 R64, R4, R50, R64 ;  /* 0x000000320440723c */ /* 0x000ff00000041840 */
[----:B------:R-:W-:Y:S01]  /*2dd0*/  HMMA.16816.F32.BF16 R24, R12, R48, R16 ;  /* 0x000000300c18723c */ /* 0x000fe20000041810 */
[----:B------:R-:W-:Y:S06]  /*2de0*/  BAR.SYNC.DEFER_BLOCKING 0x0 ;  /* 0x0000000000007b1d */ /* 0x000fec0000010000 */
[----:B------:R-:W-:Y:S09]  /*2df0*/  @!P0 BRA `(.L_x_713) ;  /* 0x0000042000008947 */ /* 0x000ff20003800000 */
[----:B-1----:R-:W-:Y:S01]  /*2e00*/  ULEA UR5, UR6, UR11, 0x6 ;  /* 0x0000000b06057291 */ /* 0x002fe2000f8e303f */
[----:B------:R-:W-:-:S05]  /*2e10*/  IMAD.MOV.U32 R237, RZ, RZ, RZ ;  /* 0x000000ffffed7224 */ /* 0x000fca00078e00ff */
[----:B------:R-:W-:-:S05]  /*2e20*/  IMAD.U32 R3, RZ, RZ, UR5 ;  /* 0x00000005ff037e24 */ /* 0x000fca000f8e00ff */
[----:B------:R-:W-:-:S05]  /*2e30*/  IADD3 R4, R3, -0x80, R173 ;  /* 0xffffff8003047810 */ /* 0x000fca0007ffe0ad */
        /* <DEDUP_REMOVED lines=9> */
[----:B------:R-:W-:Y:S01]  /*2ed0*/  SEL R20, RZ, 0x10, P6 ;  /* 0x00000010ff147807 */ /* 0x000fe20003000000 */
[C---:B------:R-:W-:Y:S01]  /*2ee0*/  IMAD.SHL.U32 R21, R100.reuse, 0x2, RZ ;  /* 0x0000000264157824 */ /* 0x040fe200078e00ff */
[----:B------:R-:W-:Y:S01]  /*2ef0*/  SEL R19, RZ, 0x10, P5 ;  /* 0x00000010ff137807 */ /* 0x000fe20002800000 */
[----:B------:R-:W-:Y:S01]  /*2f00*/  IMAD R245, R3, c[0x0][0x2b8], R4 ;  /* 0x0000ae0003f57a24 */ /* 0x000fe200078e0204 */
[----:B------:R-:W-:Y:S01]  /*2f10*/  SHF.L.U64.HI R11, R100, 0x1, R172 ;  /* 0x00000001640b7819 */ /* 0x000fe200000102ac */
[----:B------:R-:W-:Y:S01]  /*2f20*/  IMAD.SHL.U32 R18, R170, 0x2, RZ ;  /* 0x00000002aa127824 */ /* 0x000fe200078e00ff */
[----:B------:R-:W-:Y:S01]  /*2f30*/  IADD3 R10, -R19, 0x10, RZ ;  /* 0x00000010130a7810 */ /* 0x000fe20007ffe1ff */
[----:B------:R-:W-:Y:S01]  /*2f40*/  IMAD.WIDE.U32 R4, R245, c[0x0][0x1e0], RZ ;  /* 0x00007800f5047a25 */ /* 0x000fe200078e00ff */
[----:B------:R-:W-:-:S02]  /*2f50*/  SHF.R.S32.HI R3, RZ, 0x1f, R245 ;  /* 0x0000001fff037819 */ /* 0x000fc400000114f5 */
[----:B------:R-:W-:-:S03]  /*2f60*/  SHF.L.U64.HI R9, R171, 0x1, R9 ;  /* 0x00000001ab097819 */ /* 0x000fc60000010209 */
[----:B------:R-:W-:-:S04]  /*2f70*/  IMAD R3, R3, c[0x0][0x1e0], RZ ;  /* 0x0000780003037a24 */ /* 0x000fc800078e02ff */
[----:B------:R-:W-:-:S04]  /*2f80*/  IMAD R3, R245, c[0x0][0x1e4], R3 ;  /* 0x00007900f5037a24 */ /* 0x000fc800078e0203 */
[----:B------:R-:W-:Y:S01]  /*2f90*/  IMAD.IADD R5, R5, 0x1, R3 ;  /* 0x0000000105057824 */ /* 0x000fe200078e0203 */
[----:B-1----:R-:W-:-:S04]  /*2fa0*/  IADD3 R7, -R20, 0x10, RZ ;  /* 0x0000001014077810 */ /* 0x002fc80007ffe1ff */
[----:B------:R-:W-:Y:S01]  /*2fb0*/  LOP3.LUT R8, R7, 0xf, RZ, 0xc0, !PT ;  /* 0x0000000f07087812 */ /* 0x000fe200078ec0ff */
[----:B------:R-:W-:Y:S01]  /*2fc0*/  IMAD.SHL.U32 R7, R171, 0x2, RZ ;  /* 0x00000002ab077824 */ /* 0x000fe200078e00ff */
[----:B--2---:R-:W-:Y:S01]  /*2fd0*/  SHF.R.S32.HI R3, RZ, 0x1f, R237 ;  /* 0x0000001fff037819 */ /* 0x004fe200000114ed */
[----:B------:R-:W-:-:S04]  /*2fe0*/  IMAD.WIDE.U32 R4, R237, c[0x0][0x1f0], R4 ;  /* 0x00007c00ed047a25 */ /* 0x000fc800078e0004 */
[----:B------:R-:W-:-:S04]  /*2ff0*/  IMAD R3, R3, c[0x0][0x1f0], RZ ;  /* 0x00007c0003037a24 */ /* 0x000fc800078e02ff */
[----:B------:R-:W-:Y:S01]  /*3000*/  IMAD R6, R237, c[0x0][0x1f4], R3 ;  /* 0x00007d00ed067a24 */ /* 0x000fe200078e0203 */
[----:B------:R-:W-:-:S04]  /*3010*/  IADD3 R3, P0, R4, UR20, RZ ;  /* 0x0000001404037c10 */ /* 0x000fc8000ff1e0ff */
[----:B------:R-:W-:Y:S02]  /*3020*/  IADD3.X R6, R5, UR8, R6, P0, !PT ;  /* 0x0000000805067c10 */ /* 0x000fe400087fe406 */
[----:B------:R-:W-:-:S04]  /*3030*/  LEA R5, P0, R3, c[0x0][0x1c8], 0x1 ;  /* 0x0000720003057a11 */ /* 0x000fc800078008ff */
[----:B------:R-:W-:Y:S02]  /*3040*/  LEA.HI.X R6, R3, c[0x0][0x1cc], R6, 0x1, P0 ;  /* 0x0000730003067a11 */ /* 0x000fe400000f0c06 */
[----:B------:R-:W1:Y:S04]  /*3050*/  SHFL.IDX PT, R3, R5, 0x1, 0x1c1f ;  /* 0x003c1f0005037f89 */ /* 0x000e6800000e0000 */
[----:B------:R-:W2:Y:S04]  /*3060*/  SHFL.IDX PT, R4, R6, 0x1, 0x1c1f ;  /* 0x003c1f0006047f89 */ /* 0x000ea800000e0000 */
[----:B------:R-:W3:Y:S04]  /*3070*/  SHFL.IDX PT, R5, R5, RZ, 0x1c1f ;  /* 0x001c1fff05057589 */ /* 0x000ee800000e0000 */
[----:B------:R-:W4:Y:S01]  /*3080*/  SHFL.IDX PT, R6, R6, RZ, 0x1c1f ;  /* 0x001c1fff06067589 */ /* 0x000f2200000e0000 */
[----:B-1----:R-:W-:-:S02]  /*3090*/  IADD3 R16, P1, P0, R8, R3, R21 ;  /* 0x0000000308107210 */ /* 0x002fc4000783e015 */
[----:B------:R-:W-:Y:S02]  /*30a0*/  LOP3.LUT R8, R10, 0xf, RZ, 0xc0, !PT ;  /* 0x0000000f0a087812 */ /* 0x000fe400078ec0ff */
[----:B------:R-:W-:Y:S02]  /*30b0*/  IADD3 R10, -R168, 0x10, RZ ;  /* 0x00000010a80a7810 */ /* 0x000fe40007ffe1ff */
[-C--:B--2---:R-:W-:Y:S02]  /*30c0*/  IADD3.X R17, RZ, R4.reuse, R11, P1, P0 ;  /* 0x00000004ff117210 */ /* 0x084fe40000fe040b */
[----:B------:R-:W-:Y:S02]  /*30d0*/  IADD3 R14, P1, P0, R8, R3, R7 ;  /* 0x00000003080e7210 */ /* 0x000fe4000783e007 */
[----:B------:R-:W-:Y:S02]  /*30e0*/  LOP3.LUT R8, R10, 0xf, RZ, 0xc0, !PT ;  /* 0x0000000f0a087812 */ /* 0x000fe400078ec0ff */
[----:B------:R-:W-:-:S02]  /*30f0*/  IADD3.X R15, RZ, R4, R9, P1, P0 ;  /* 0x00000004ff0f7210 */ /* 0x000fc40000fe0409 */
[----:B------:R-:W-:Y:S02]  /*3100*/  IADD3 R12, P1, P0, R8, R3, R18 ;  /* 0x00000003080c7210 */ /* 0x000fe4000783e012 */
[----:B------:R-:W-:-:S04]  /*3110*/  SHF.L.U64.HI R3, R170, 0x1, R22 ;  /* 0x00000001aa037819 */ /* 0x000fc80000010216 */
[----:B------:R-:W-:Y:S02]  /*3120*/  IADD3.X R13, RZ, R4, R3, P1, P0 ;  /* 0x00000004ff0d7210 */ /* 0x000fe40000fe0403 */
[C---:B---3--:R-:W-:Y:S02]  /*3130*/  IADD3 R10, P1, R5.reuse, R21, RZ ;  /* 0x00000015050a7210 */ /* 0x048fe40007f3e0ff */
[----:B------:R-:W-:-:S03]  /*3140*/  IADD3 R8, P0, R5, R7, RZ ;  /* 0x0000000705087210 */ /* 0x000fc60007f1e0ff */
[----:B----4-:R-:W-:Y:S01]  /*3150*/  IMAD.X R11, R6, 0x1, R11, P1 ;  /* 0x00000001060b7824 */ /* 0x010fe200008e060b */
[----:B------:R-:W-:Y:S01]  /*3160*/  ISETP.NE.U32.AND P1, PT, R20, RZ, PT ;  /* 0x000000ff1400720c */ /* 0x000fe20003f25070 */
[C---:B------:R-:W-:Y:S01]  /*3170*/  IMAD.X R9, R6.reuse, 0x1, R9, P0 ;  /* 0x0000000106097824 */ /* 0x040fe200000e0609 */
[----:B------:R-:W-:Y:S02]  /*3180*/  IADD3 R4, P0, R5, R18, RZ ;  /* 0x0000001205047210 */ /* 0x000fe40007f1e0ff */
[----:B------:R1:W-:Y:S03]  /*3190*/  LDGSTS.E.BYPASS.LTC128B.128 [R167+0x3100], [R10.64], !P6 ;  /* 0x031000000aa77fae */ /* 0x0003e6000f101d4e */
[----:B------:R-:W-:Y:S01]  /*31a0*/  IMAD.X R5, R6, 0x1, R3, P0 ;  /* 0x0000000106057824 */ /* 0x000fe200000e0603 */
[----:B------:R1:W-:Y:S01]  /*31b0*/  LDGSTS.E.BYPASS.LTC128B.128 [R167+0x4100], [R8.64], !P5 ;  /* 0x0410000008a77fae */ /* 0x0003e2000e901d4e */
[----:B------:R-:W-:-:S03]  /*31c0*/  ISETP.NE.U32.AND P0, PT, R19, RZ, PT ;  /* 0x000000ff1300720c */ /* 0x000fc60003f05070 */
[----:B------:R1:W-:Y:S04]  /*31d0*/  LDGSTS.E.BYPASS.LTC128B.128 [R167+0x5100], [R4.64], !P4 ;  /* 0x0510000004a77fae */ /* 0x0003e8000e101d4e */
[----:B------:R1:W-:Y:S01]  /*31e0*/  LDGSTS.E.BYPASS.LTC128B.128.ZFILL [R167+0x3900], [R16.64], P1 ;  /* 0x0390000010a77fae */ /* 0x0003e20008941d4e */
[----:B------:R-:W-:-:S05]  /*31f0*/  ISETP.NE.U32.AND P1, PT, R168, RZ, PT ;  /* 0x000000ffa800720c */ /* 0x000fca0003f25070 */
[----:B------:R1:W-:Y:S08]  /*3200*/  LDGSTS.E.BYPASS.LTC128B.128.ZFILL [R167+0x4900], [R14.64], P0 ;  /* 0x049000000ea77fae */ /* 0x0003f00008141d4e */
[----:B------:R1:W-:Y:S02]  /*3210*/  LDGSTS.E.BYPASS.LTC128B.128.ZFILL [R167+0x5900], [R12.64], P1 ;  /* 0x059000000ca77fae */ /* 0x0003e40008941d4e */
.L_x_713:
[----:B-1----:R-:W-:Y:S01]  /*3220*/  FMUL.FTZ R3, R33, c[0x0][0x320] ;  /* 0x0000c80021037a20 */ /* 0x002fe20000410000 */
[----:B------:R-:W-:Y:S01]  /*3230*/  LOP3.LUT R4, R166, 0xffffffe0, RZ, 0xc0, !PT ;  /* 0xffffffe0a6047812 */ /* 0x000fe200078ec0ff */
[----:B------:R-:W-:Y:S01]  /*3240*/  UMOV UR5, 0xffffffc0 ;  /* 0xffffffc000057882 */ /* 0x000fe20000000000 */
[----:B------:R-:W-:Y:S01]  /*3250*/  SHF.R.S32.HI R5, RZ, 0x1f, R165 ;  /* 0x0000001fff057819 */ /* 0x000fe200000114a5 */
[----:B------:R1:W-:Y:S01]  /*3260*/  MUFU.TANH R242, R3 ;  /* 0x0000000300f27308 */ /* 0x0003e20000002400 */
[----:B------:R-:W-:Y:S01]  /*3270*/  PLOP3.LUT P1, PT, PT, PT, UP1, 0x80, 0x0 ;  /* 0x000000000000781c */ /* 0x000fe20003f2f018 */
[----:B------:R-:W-:Y:S01]  /*3280*/  UIMAD UR5, UR6, UR5, 0x41 ;  /* 0x00000041060574a4 */ /* 0x000fe2000f8e0205 */
[----:B------:R-:W-:Y:S01]  /*3290*/  LEA.HI R5, R5, R165, RZ, 0x2 ;  /* 0x000000a505057211 */ /* 0x000fe200078f10ff */
[----:B------:R-:W-:Y:S01]  /*32a0*/  FMUL.FTZ R19, R26, c[0x0][0x320] ;  /* 0x0000c8001a137a20 */ /* 0x000fe20000410000 */
[----:B------:R-:W-:Y:S01]  /*32b0*/  PLOP3.LUT P0, PT, PT, PT, UP1, 0x80, 0x0 ;  /* 0x000000000000781c */ /* 0x000fe20003f0f018 */
[----:B------:R-:W-:Y:S01]  /*32c0*/  FMUL.FTZ R10, R83, c[0x0][0x320] ;  /* 0x0000c800530a7a20 */ /* 0x000fe20000410000 */
[----:B------:R-:W-:Y:S01]  /*32d0*/  LOP3.LUT R5, R5, 0xffffffc, RZ, 0xc0, !PT ;  /* 0x0ffffffc05057812 */ /* 0x000fe200078ec0ff */
[----:B------:R-:W-:Y:S01]  /*32e0*/  FMUL.FTZ R16, R39, c[0x0][0x320] ;  /* 0x0000c80027107a20 */ /* 0x000fe20000410000 */
[----:B------:R-:W-:Y:S01]  /*32f0*/  UIADD3 UR6, UR6, -0x2, URZ ;  /* 0xfffffffe06067890 */ /* 0x000fe2000fffe03f */
[----:B------:R-:W-:Y:S01]  /*3300*/  FMUL.FTZ R21, R27, c[0x0][0x320] ;  /* 0x0000c8001b157a20 */ /* 0x000fe20000410000 */
[----:B------:R-:W-:Y:S01]  /*3310*/  MUFU.TANH R19, R19 ;  /* 0x0000001300137308 */ /* 0x000fe20000002400 */
[----:B------:R-:W-:Y:S01]  /*3320*/  IMAD.IADD R8, R165, 0x1, -R5 ;  /* 0x00000001a5087824 */ /* 0x000fe200078e0a05 */
[----:B------:R-:W0:Y:S01]  /*3330*/  LDGDEPBAR ;  /* 0x00000000000079af */ /* 0x000e220000000000 */
[----:B------:R-:W-:-:S02]  /*3340*/  FMUL.FTZ R5, R82, c[0x0][0x320] ;  /* 0x0000c80052057a20 */ /* 0x000fc40000410000 */
[----:B-1----:R-:W-:Y:S02]  /*3350*/  FMUL.FTZ R3, R56, c[0x0][0x320] ;  /* 0x0000c80038037a20 */ /* 0x002fe40000410000 */
[----:B------:R-:W-:Y:S01]  /*3360*/  IMAD.SHL.U32 R221, R0, 0x2, RZ ;  /* 0x0000000200dd7824 */ /* 0x000fe200078e00ff */
[----:B------:R-:W-:Y:S03]  /*3370*/  MUFU.TANH R21, R21 ;  /* 0x0000001500157308 */ /* 0x000fe60000002400 */
[----:B------:R-:W-:-:S05]  /*3380*/  IMAD R222, R2, 0x2, R221 ;  /* 0x0000000202de7824 */ /* 0x000fca00078e02dd */
[----:B------:R1:W2:Y:S02]  /*3390*/  MUFU.TANH R33, R3 ;  /* 0x0000000300217308 */ /* 0x0002a40000002400 */
[----:B-1----:R-:W-:-:S06]  /*33a0*/  FMUL.FTZ R3, R57, c[0x0][0x320] ;  /* 0x0000c80039037a20 */ /* 0x002fcc0000410000 */
[----:B------:R1:W3:Y:S02]  /*33b0*/  MUFU.TANH R18, R3 ;  /* 0x0000000300127308 */ /* 0x0002e40000002400 */
[----:B-1----:R-:W-:-:S06]  /*33c0*/  FMUL.FTZ R3, R52, c[0x0][0x320] ;  /* 0x0000c80034037a20 */ /* 0x002fcc0000410000 */
[----:B------:R1:W4:Y:S02]  /*33d0*/  MUFU.TANH R12, R3 ;  /* 0x00000003000c7308 */ /* 0x0003240000002400 */
[----:B-1----:R-:W-:-:S06]  /*33e0*/  FMUL.FTZ R3, R53, c[0x0][0x320] ;  /* 0x0000c80035037a20 */ /* 0x002fcc0000410000 */
[----:B------:R1:W-:Y:S02]  /*33f0*/  MUFU.TANH R69, R3 ;  /* 0x0000000300457308 */ /* 0x0003e40000002400 */
[----:B-1----:R-:W-:-:S06]  /*3400*/  FMUL.FTZ R3, R44, c[0x0][0x320] ;  /* 0x0000c8002c037a20 */ /* 0x002fcc0000410000 */
[----:B------:R1:W-:Y:S02]  /*3410*/  MUFU.TANH R72, R3 ;  /* 0x0000000300487308 */ /* 0x0003e40000002400 */
[----:B-1----:R-:W-:-:S06]  /*3420*/  FMUL.FTZ R3, R45, c[0x0][0x320] ;  /* 0x0000c8002d037a20 */ /* 0x002fcc0000410000 */
[----:B------:R1:W-:Y:S02]  /*3430*/  MUFU.TANH R68, R3 ;  /* 0x0000000300447308 */ /* 0x0003e40000002400 */
[----:B-1----:R-:W-:-:S06]  /*3440*/  FMUL.FTZ R3, R40, c[0x0][0x320] ;  /* 0x0000c80028037a20 */ /* 0x002fcc0000410000 */
[----:B------:R-:W-:Y:S08]  /*3450*/  MUFU.TANH R40, R5 ;  /* 0x0000000500287308 */ /* 0x000ff00000002400 */
[----:B------:R1:W-:Y:S02]  /*3460*/  MUFU.TANH R71, R3 ;  /* 0x0000000300477308 */ /* 0x0003e40000002400 */
[----:B-1----:R-:W-:-:S06]  /*3470*/  FMUL.FTZ R3, R41, c[0x0][0x320] ;  /* 0x0000c80029037a20 */ /* 0x002fcc0000410000 */
        /* <DEDUP_REMOVED lines=8> */
[----:B------:R1:W-:Y:S08]  /*3500*/  MUFU.TANH R37, R10 ;  /* 0x0000000a00257308 */ /* 0x0003f00000002400 */
[----:B------:R5:W-:Y:S01]  /*3510*/  MUFU.TANH R172, R3 ;  /* 0x0000000300ac7308 */ /* 0x000be20000002400 */
[----:B-1----:R-:W-:-:S07]  /*3520*/  FMUL.FTZ R10, R89, c[0x0][0x320] ;  /* 0x0000c800590a7a20 */ /* 0x002fce0000410000 */
[----:B------:R-:W-:Y:S01]  /*3530*/  MUFU.TANH R10, R10 ;  /* 0x0000000a000a7308 */ /* 0x000fe20000002400 */
[----:B-----5:R-:W-:-:S07]  /*3540*/  FMUL.FTZ R3, R24, c[0x0][0x320] ;  /* 0x0000c80018037a20 */ /* 0x020fce0000410000 */
        /* <DEDUP_REMOVED lines=8> */
[----:B------:R1:W5:Y:S02]  /*35d0*/  MUFU.TANH R15, R3 ;  /* 0x00000003000f7308 */ /* 0x0003640000002400 */
[----:B-1----:R-:W-:-:S06]  /*35e0*/  FMUL.FTZ R3, R105, c[0x0][0x320] ;  /* 0x0000c80069037a20 */ /* 0x002fcc0000410000 */
[----:B------:R1:W1:Y:S02]  /*35f0*/  MUFU.TANH R17, R3 ;  /* 0x0000000300117308 */ /* 0x0002640000002400 */
        /* <DEDUP_REMOVED lines=50> */
[----:B-1----:R-:W-:Y:S02]  /*3920*/  IMAD.IADD R3, R169, 0x1, -R4 ;  /* 0x00000001a9037824 */ /* 0x002fe400078e0a04 */
[----:B------:R-:W-:-:S03]  /*3930*/  FMUL.FTZ R4, R81, c[0x0][0x320] ;  /* 0x0000c80051047a20 */ /* 0x000fc60000410000 */
[----:B------:R-:W-:Y:S01]  /*3940*/  SHF.R.S32.HI R6, RZ, 0x1f, R3 ;  /* 0x0000001fff067819 */ /* 0x000fe20000011403 */
[----:B------:R1:W-:Y:S03]  /*3950*/  MUFU.TANH R28, R4 ;  /* 0x00000004001c7308 */ /* 0x0003e60000002400 */
[----:B------:R-:W-:-:S04]  /*3960*/  LEA.HI R6, R6, R3, RZ, 0x2 ;  /* 0x0000000306067211 */ /* 0x000fc800078f10ff */
[----:B------:R-:W-:-:S05]  /*3970*/  LEA.HI.SX32 R7, R6, UR10, 0x1e ;  /* 0x0000000a06077c11 */ /* 0x000fca000f8ff2ff */
[----:B------:R-:W-:Y:S01]  /*3980*/  IMAD R7, R8, 0x10, R7 ;  /* 0x0000001008077824 */ /* 0x000fe200078e0207 */
[----:B-1----:R-:W-:-:S04]  /*3990*/  LEA.HI R4, R101, R101, RZ, 0x1 ;  /* 0x0000006565047211 */ /* 0x002fc800078f08ff */
[C---:B------:R-:W-:Y:S01]  /*39a0*/  LOP3.LUT R5, R4.reuse, 0x1ffffffe, RZ, 0xc0, !PT ;  /* 0x1ffffffe04057812 */ /* 0x040fe200078ec0ff */
[----:B------:R-:W-:-:S04]  /*39b0*/  IMAD.SHL.U32 R9, R4, 0x20, RZ ;  /* 0x0000002004097824 */ /* 0x000fc800078e00ff */
[----:B------:R-:W-:Y:S01]  /*39c0*/  IMAD.IADD R8, R101, 0x1, -R5 ;  /* 0x0000000165087824 */ /* 0x000fe200078e0a05 */
[----:B------:R-:W-:-:S05]  /*39d0*/  LOP3.LUT R4, R9, 0xffffffc0, RZ, 0xc0, !PT ;  /* 0xffffffc009047812 */ /* 0x000fca00078ec0ff */
[----:B------:R-:W-:Y:S02]  /*39e0*/  IMAD.IADD R5, R4, 0x1, R7 ;  /* 0x0000000104057824 */ /* 0x000fe400078e0207 */
[----:B------:R-:W-:Y:S02]  /*39f0*/  FMUL.FTZ R4, R96, c[0x0][0x320] ;  /* 0x0000c80060047a20 */ /* 0x000fe40000410000 */
[----:B------:R-:W-:Y:S02]  /*3a00*/  IMAD R11, R8, 0x8, R5 ;  /* 0x00000008080b7824 */ /* 0x000fe400078e0205 */
[----:B------:R1:W1:Y:S02]  /*3a10*/  MUFU.TANH R14, R4 ;  /* 0x00000004000e7308 */ /* 0x0002640000002400 */
[----:B------:R-:W-:Y:S01]  /*3a20*/  @P1 IMAD.HI.U32 R7, R11, c[0x0][0x2c8], RZ ;  /* 0x0000b2000b071a27 */ /* 0x000fe200078e00ff */
[----:B------:R-:W-:Y:S03]  /*3a30*/  STL [R1+0x3c], R11 ;  /* 0x00003c0b01007387 */ /* 0x000fe60000100800 */
[----:B------:R-:W-:Y:S01]  /*3a40*/  IMAD.MOV.U32 R5, RZ, RZ, R11 ;  /* 0x000000ffff057224 */ /* 0x000fe200078e000b */
[----:B------:R-:W-:Y:S01]  /*3a50*/  @P0 SHF.R.U32.HI R5, RZ, c[0x0][0x2cc], R7 ;  /* 0x0000b300ff050a19 */ /* 0x000fe20000011607 */
[----:B------:R-:W-:-:S04]  /*3a60*/  FMUL.FTZ R7, R77, c[0x0][0x320] ;  /* 0x0000c8004d077a20 */ /* 0x000fc80000410000 */
[----:B------:R-:W2:Y:S01]  /*3a70*/  SHFL.IDX PT, R8, R5, RZ, 0x1c1f ;  /* 0x001c1fff05087589 */ /* 0x000ea200000e0000 */
[----:B------:R-:W-:Y:S01]  /*3a80*/  MUFU.TANH R23, R7 ;  /* 0x0000000700177308 */ /* 0x000fe20000002400 */
[----:B-1----:R-:W-:Y:S02]  /*3a90*/  FMUL.FTZ R4, R97, c[0x0][0x320] ;  /* 0x0000c80061047a20 */ /* 0x002fe40000410000 */
[----:B------:R-:W1:Y:S05]  /*3aa0*/  SHFL.IDX PT, R11, R5, 0x2, 0x1c1f ;  /* 0x005c1f00050b7f89 */ /* 0x000e6a00000e0000 */
[----:B------:R2:W1:Y:S02]  /*3ab0*/  MUFU.TANH R13, R4 ;  /* 0x00000004000d7308 */ /* 0x0004640000002400 */
[----:B--2---:R-:W-:-:S06]  /*3ac0*/  FMUL.FTZ R4, R76, c[0x0][0x320] ;  /* 0x0000c8004c047a20 */ /* 0x004fcc0000410000 */
[----:B------:R2:W1:Y:S02]  /*3ad0*/  MUFU.TANH R25, R4 ;  /* 0x0000000400197308 */ /* 0x0004640000002400 */
[----:B--2---:R-:W-:Y:S01]  /*3ae0*/  LOP3.LUT R4, R6, 0x7ffffffc, RZ, 0xc0, !PT ;  /* 0x7ffffffc06047812 */ /* 0x004fe200078ec0ff */
[----:B------:R-:W-:-:S04]  /*3af0*/  IMAD.U32 R6, RZ, RZ, UR5 ;  /* 0x00000005ff067e24 */ /* 0x000fc8000f8e00ff */
[----:B------:R-:W-:Y:S02]  /*3b00*/  IMAD.IADD R4, R3, 0x1, -R4 ;  /* 0x0000000103047824 */ /* 0x000fe400078e0a04 */
[----:B------:R-:W-:Y:S02]  /*3b10*/  FMUL.FTZ R3, R78, c[0x0][0x320] ;  /* 0x0000c8004e037a20 */ /* 0x000fe40000410000 */
[----:B------:R-:W-:Y:S02]  /*3b20*/  IMAD.SHL.U32 R9, R4, 0x2, RZ ;  /* 0x0000000204097824 */ /* 0x000fe400078e00ff */
[----:B------:R2:W-:Y:S01]  /*3b30*/  MUFU.TANH R36, R3 ;  /* 0x0000000300247308 */ /* 0x0005e20000002400 */
[----:B------:R-:W-:Y:S02]  /*3b40*/  FMUL.FTZ R4, R79, c[0x0][0x320] ;  /* 0x0000c8004f047a20 */ /* 0x000fe40000410000 */
[----:B------:R-:W-:Y:S01]  /*3b50*/  IADD3 R7, -R9, UR4, RZ ;  /* 0x0000000409077c10 */ /* 0x000fe2000fffe1ff */
[----:B------:R1:W-:Y:S01]  /*3b60*/  STL [R1+0x40], R9 ;  /* 0x0000400901007387 */ /* 0x0003e20000100800 */
[----:B------:R-:W-:-:S02]  /*3b70*/  ULDC.64 UR4, c[0x0][0x2c8] ;  /* 0x0000b20000047ab9 */ /* 0x000fc40000000a00 */
[----:B------:R-:W-:Y:S01]  /*3b80*/  UIMAD.WIDE.U32 UR24, UR10, UR4, URZ ;  /* 0x000000040a1872a5 */ /* 0x000fe2000f8e003f */
[----:B------:R1:W-:Y:S03]  /*3b90*/  MUFU.TANH R26, R4 ;  /* 0x00000004001a7308 */ /* 0x0003e60000002400 */
[----:B------:R-:W-:-:S04]  /*3ba0*/  @UP1 USHF.R.U32.HI UR10, URZ, UR5, UR25 ;  /* 0x000000053f0a1299 */ /* 0x000fc80008011619 */
[----:B------:R-:W-:Y:S01]  /*3bb0*/  UIADD3 UR10, UR10, UR7, -UR12 ;  /* 0x000000070a0a7290 */ /* 0x000fe2000fffe80c */
[----:B--2---:R-:W-:-:S03]  /*3bc0*/  IADD3 R3, -R9, UR7, R6 ;  /* 0x0000000709037c10 */ /* 0x004fc6000fffe106 */
[----:B------:R-:W-:Y:S01]  /*3bd0*/  USHF.R.S32.HI UR4, URZ, 0x1f, UR10 ;  /* 0x0000001f3f047899 */ /* 0x000fe2000801140a */
[----:B------:R-:W-:-:S03]  /*3be0*/  IADD3 R6, R3, -UR12, RZ ;  /* 0x8000000c03067c10 */ /* 0x000fc6000fffe0ff */
[----:B------:R-:W-:Y:S02]  /*3bf0*/  ULEA.HI UR4, UR4, UR10, URZ, 0x6 ;  /* 0x0000000a04047291 */ /* 0x000fe4000f8f303f */
[----:B------:R-:W-:Y:S02]  /*3c00*/  IMAD.IADD R3, R6, 0x1, R8 ;  /* 0x0000000106037824 */ /* 0x000fe400078e0208 */
[----:B------:R-:W-:Y:S01]  /*3c10*/  FMUL.FTZ R8, R98, c[0x0][0x320] ;  /* 0x0000c80062087a20 */ /* 0x000fe20000410000 */
[----:B------:R-:W-:Y:S01]  /*3c20*/  USHF.R.S32.HI UR4, URZ, 0x6, UR4 ;  /* 0x000000063f047899 */ /* 0x000fe20008011404 */
[----:B-1----:R-:W-:Y:S01]  /*3c30*/  FMUL.FTZ R9, R64, c[0x0][0x320] ;  /* 0x0000c80040097a20 */ /* 0x002fe20000410000 */
[----:B------:R-:W-:Y:S01]  /*3c40*/  IMNMX R4, R7, R3, PT ;  /* 0x0000000307047217 */ /* 0x000fe20003800200 */
[----:B------:R-:W-:Y:S01]  /*3c50*/  IMAD.IADD R3, R6, 0x1, R11 ;  /* 0x0000000106037824 */ /* 0x000fe200078e020b */
[----:B------:R1:W-:Y:S01]  /*3c60*/  MUFU.TANH R24, R8 ;  /* 0x0000000800187308 */ /* 0x0003e20000002400 */
[----:B------:R-:W-:Y:S01]  /*3c70*/  FMUL.FTZ R11, R66, c[0x0][0x320] ;  /* 0x0000c800420b7a20 */ /* 0x000fe20000410000 */
[C---:B------:R-:W-:Y:S01]  /*3c80*/  ISETP.GT.AND P0, PT, R4.reuse, RZ, PT ;  /* 0x000000ff0400720c */ /* 0x040fe20003f04270 */
[----:B------:R-:W-:Y:S01]  /*3c90*/  UISETP.LT.AND UP0, UPT, URZ, UR4, UPT ;  /* 0x000000043f00728c */ /* 0x000fe2000bf01270 */
[----:B------:R-:W-:-:S02]  /*3ca0*/  ISETP.GT.AND P1, PT, R4, 0x1, PT ;  /* 0x000000010400780c */ /* 0x000fc40003f24270 */
[----:B------:R-:W-:Y:S01]  /*3cb0*/  FSEL R33, R33, -INF , P0 ;  /* 0xff80000021217808 */ /* 0x000fe20000000000 */
[----:B------:R-:W-:Y:S01]  /*3cc0*/  USEL UR4, URZ, UR4, !UP0 ;  /* 0x000000043f047287 */ /* 0x000fe2000c000000 */
[----:B------:R-:W-:Y:S02]  /*3cd0*/  ISETP.GT.AND P0, PT, R4, 0x8, PT ;  /* 0x000000080400780c */ /* 0x000fe40003f04270 */
[----:B------:R-:W-:Y:S02]  /*3ce0*/  IMNMX R3, R7, R3, PT ;  /* 0x0000000307037217 */ /* 0x000fe40003800200 */
[----:B---3--:R-:W-:Y:S02]  /*3cf0*/  FSEL R38, R18, -INF , P1 ;  /* 0xff80000012267808 */ /* 0x008fe40000800000 */
[----:B----4-:R-:W-:Y:S01]  /*3d00*/  FSEL R45, R12, -INF , P0 ;  /* 0xff8000000c2d7808 */ /* 0x010fe20000000000 */
[----:B------:R2:W3:Y:S01]  /*3d10*/  MUFU.TANH R18, R9 ;  /* 0x0000000900127308 */ /* 0x0004e20000002400 */
[----:B------:R-:W-:Y:S01]  /*3d20*/  ISETP.GT.AND P1, PT, R3, RZ, PT ;  /* 0x000000ff0300720c */ /* 0x000fe20003f24270 */
[----:B-1----:R-:W-:Y:S01]  /*3d30*/  FMUL.FTZ R8, R65, c[0x0][0x320] ;  /* 0x0000c80041087a20 */ /* 0x002fe20000410000 */
[----:B------:R-:W-:Y:S01]  /*3d40*/  ISETP.GT.AND P0, PT, R3, 0x1, PT ;  /* 0x000000010300780c */ /* 0x000fe20003f04270 */
[----:B------:R-:W-:Y:S01]  /*3d50*/  FMUL.FTZ R12, R67, c[0x0][0x320] ;  /* 0x0000c800430c7a20 */ /* 0x000fe20000410000 */
[----:B-----5:R-:W-:-:S02]  /*3d60*/  FSEL R15, R15, -INF , P1 ;  /* 0xff8000000f0f7808 */ /* 0x020fc40000800000 */
[----:B------:R-:W-:Y:S02]  /*3d70*/  FSEL R17, R17, -INF , P0 ;  /* 0xff80000011117808 */ /* 0x000fe40000000000 */
[C---:B------:R-:W-:Y:S01]  /*3d80*/  ISETP.GT.AND P1, PT, R3.reuse, 0x8, PT ;  /* 0x000000080300780c */ /* 0x040fe20003f24270 */
[----:B------:R-:W-:Y:S01]  /*3d90*/  MUFU.TANH R12, R12 ;  /* 0x0000000c000c7308 */ /* 0x000fe20000002400 */
[----:B------:R-:W-:Y:S02]  /*3da0*/  ISETP.GT.AND P0, PT, R3, 0x9, PT ;  /* 0x000000090300780c */ /* 0x000fe40003f04270 */
[----:B------:R-:W-:Y:S02]  /*3db0*/  FSEL R20, R14, -INF , P1 ;  /* 0xff8000000e147808 */ /* 0x000fe40000800000 */
[----:B------:R-:W-:Y:S01]  /*3dc0*/  FSEL R22, R13, -INF , P0 ;  /* 0xff8000000d167808 */ /* 0x000fe20000000000 */
[----:B--2---:R-:W1:Y:S01]  /*3dd0*/  SHFL.IDX PT, R9, R5, 0x3, 0x1c1f ;  /* 0x007c1f0005097f89 */ /* 0x004e6200000e0000 */
[C---:B------:R-:W-:Y:S01]  /*3de0*/  ISETP.GT.AND P1, PT, R3.reuse, 0x10, PT ;  /* 0x000000100300780c */ /* 0x040fe20003f24270 */
[----:B------:R2:W4:Y:S01]  /*3df0*/  MUFU.TANH R14, R8 ;  /* 0x00000008000e7308 */ /* 0x0005220000002400 */
[----:B------:R-:W-:Y:S01]  /*3e00*/  ISETP.GT.AND P0, PT, R3, 0x11, PT ;  /* 0x000000110300780c */ /* 0x000fe20003f04270 */
[----:B------:R-:W-:Y:S01]  /*3e10*/  FMUL.FTZ R13, R34, c[0x0][0x320] ;  /* 0x0000c800220d7a20 */ /* 0x000fe20000410000 */
[----:B------:R-:W-:-:S02]  /*3e20*/  FSEL R48, R44, -INF , P1 ;  /* 0xff8000002c307808 */ /* 0x000fc40000800000 */
[----:B------:R-:W-:Y:S02]  /*3e30*/  FSEL R50, R41, -INF , P0 ;  /* 0xff80000029327808 */ /* 0x000fe40000000000 */
[C---:B------:R-:W-:Y:S02]  /*3e40*/  ISETP.GT.AND P1, PT, R3.reuse, 0x18, PT ;  /* 0x000000180300780c */ /* 0x040fe40003f24270 */
[----:B------:R-:W-:Y:S02]  /*3e50*/  ISETP.GT.AND P0, PT, R3, 0x19, PT ;  /* 0x000000190300780c */ /* 0x000fe40003f04270 */
[----:B------:R-:W-:Y:S02]  /*3e60*/  FSEL R49, R32, -INF , P1 ;  /* 0xff80000020317808 */ /* 0x000fe40000800000 */
[----:B------:R-:W-:Y:S01]  /*3e70*/  FSEL R51, R10, -INF , P0 ;  /* 0xff8000000a337808 */ /* 0x000fe20000000000 */
[----:B------:R-:W-:Y:S01]  /*3e80*/  FMUL.FTZ R10, R35, c[0x0][0x320] ;  /* 0x0000c800230a7a20 */ /* 0x000fe20000410000 */
[----:B------:R-:W-:-:S02]  /*3e90*/  ISETP.GT.AND P1, PT, R3, 0x20, PT ;  /* 0x000000200300780c */ /* 0x000fc40003f24270 */
[----:B------:R-:W-:Y:S02]  /*3ea0*/  ISETP.GT.AND P0, PT, R3, 0x21, PT ;  /* 0x000000210300780c */ /* 0x000fe40003f04270 */
[----:B--2---:R-:W-:Y:S02]  /*3eb0*/  FMNMX.FTZ R8, R15, R17, !PT ;  /* 0x000000110f087209 */ /* 0x004fe40007810000 */
[----:B------:R-:W-:Y:S02]  /*3ec0*/  FSEL R165, R31, -INF , P1 ;  /* 0xff8000001fa57808 */ /* 0x000fe40000800000 */
[----:B------:R-:W-:Y:S02]  /*3ed0*/  FSEL R164, R30, -INF , P0 ;  /* 0xff8000001ea47808 */ /* 0x000fe40000000000 */
[----:B------:R-:W-:Y:S02]  /*3ee0*/  FMNMX.FTZ R8, R20, R8, !PT ;  /* 0x0000000814087209 */ /* 0x000fe40007810000 */
[----:B------:R-:W-:-:S02]  /*3ef0*/  ISETP.GT.AND P1, PT, R3, 0x28, PT ;  /* 0x000000280300780c */ /* 0x000fc40003f24270 */
[----:B------:R-:W-:Y:S02]  /*3f00*/  ISETP.GT.AND P0, PT, R3, 0x29, PT ;  /* 0x000000290300780c */ /* 0x000fe40003f04270 */
[----:B------:R-:W-:Y:S02]  /*3f10*/  FMNMX.FTZ R8, R22, R8, !PT ;  /* 0x0000000816087209 */ /* 0x000fe40007810000 */
[----:B------:R-:W-:Y:S02]  /*3f20*/  FSEL R159, R29, -INF , P1 ;  /* 0xff8000001d9f7808 */ /* 0x000fe40000800000 */
[----:B------:R-:W-:Y:S02]  /*3f30*/  FSEL R166, R28, -INF , P0 ;  /* 0xff8000001ca67808 */ /* 0x000fe40000000000 */
[C---:B------:R-:W-:Y:S01]  /*3f40*/  ISETP.GT.AND P1, PT, R3.reuse, 0x30, PT ;  /* 0x000000300300780c */ /* 0x040fe20003f24270 */
[----:B------:R-:W-:Y:S01]  /*3f50*/  LDSM.16.MT88.4 R28, [R221+0x100] ;  /* 0x00010000dd1c783b */ /* 0x000fe20000004200 */
[----:B------:R-:W-:-:S02]  /*3f60*/  ISETP.GT.AND P0, PT, R3, 0x31, PT ;  /* 0x000000310300780c */ /* 0x000fc40003f04270 */
[----:B------:R-:W-:Y:S02]  /*3f70*/  FMNMX.FTZ R8, R48, R8, !PT ;  /* 0x0000000830087209 */ /* 0x000fe40007810000 */
[----:B------:R-:W-:Y:S02]  /*3f80*/  FSEL R213, R25, -INF , P1 ;  /* 0xff80000019d57808 */ /* 0x000fe40000800000 */
[----:B------:R-:W-:Y:S02]  /*3f90*/  FSEL R219, R23, -INF , P0 ;  /* 0xff80000017db7808 */ /* 0x000fe40000000000 */
[C---:B------:R-:W-:Y:S01]  /*3fa0*/  ISETP.GT.AND P1, PT, R3.reuse, 0x38, PT ;  /* 0x000000380300780c */ /* 0x040fe20003f24270 */
[----:B------:R2:W5:Y:S01]  /*3fb0*/  MUFU.TANH R23, R11 ;  /* 0x0000000b00177308 */ /* 0x0005620000002400 */
[----:B------:R-:W-:Y:S02]  /*3fc0*/  ISETP.GT.AND P0, PT, R3, 0x39, PT ;  /* 0x000000390300780c */ /* 0x000fe40003f04270 */
[----:B------:R-:W-:Y:S01]  /*3fd0*/  FMNMX.FTZ R3, R50, R8, !PT ;  /* 0x0000000832037209 */ /* 0x000fe20007810000 */
[----:B-1----:R-:W-:Y:S01]  /*3fe0*/  IMAD.IADD R8, R6, 0x1, R9 ;  /* 0x0000000106087824 */ /* 0x002fe200078e0209 */
[----:B---3--:R-:W-:Y:S01]  /*3ff0*/  FSEL R215, R18, -INF , P1 ;  /* 0xff80000012d77808 */ /* 0x008fe20000800000 */
[----:B------:R-:W1:Y:S01]  /*4000*/  SHFL.IDX PT, R9, R5, 0x1, 0x1c1f ;  /* 0x003c1f0005097f89 */ /* 0x000e6200000e0000 */
[----:B------:R-:W-:-:S02]  /*4010*/  FMNMX.FTZ R104, R49, R3, !PT ;  /* 0x0000000331687209 */ /* 0x000fc40007810000 */
[----:B------:R-:W-:Y:S02]  /*4020*/  IMNMX R3, R7, R8, PT ;  /* 0x0000000807037217 */ /* 0x000fe40003800200 */
[----:B----4-:R-:W-:Y:S02]  /*4030*/  FSEL R239, R14, -INF , P0 ;  /* 0xff8000000eef7808 */ /* 0x010fe40000000000 */
[C---:B------:R-:W-:Y:S02]  /*4040*/  ISETP.GT.AND P1, PT, R3.reuse, RZ, PT ;  /* 0x000000ff0300720c */ /* 0x040fe40003f24270 */
[----:B------:R-:W-:Y:S02]  /*4050*/  ISETP.GT.AND P0, PT, R3, 0x1, PT ;  /* 0x000000010300780c */ /* 0x000fe40003f04270 */
[----:B--2---:R-:W-:Y:S02]  /*4060*/  FSEL R11, R47, -INF , P1 ;  /* 0xff8000002f0b7808 */ /* 0x004fe40000800000 */
[----:B------:R-:W-:-:S02]  /*4070*/  ISETP.GT.AND P1, PT, R3, 0x8, PT ;  /* 0x000000080300780c */ /* 0x000fc40003f24270 */
[----:B------:R-:W-:Y:S02]  /*4080*/  FSEL R14, R46, -INF , P0 ;  /* 0xff8000002e0e7808 */ /* 0x000fe40000000000 */
[----:B------:R-:W-:Y:S02]  /*4090*/  FSEL R18, R24, -INF , P1 ;  /* 0xff80000018127808 */ /* 0x000fe40000800000 */
[C---:B------:R-:W-:Y:S01]  /*40a0*/  ISETP.GT.AND P0, PT, R3.reuse, 0x9, PT ;  /* 0x000000090300780c */ /* 0x040fe20003f04270 */
[----:B------:R-:W2:Y:S01]  /*40b0*/  MUFU.TANH R24, R16 ;  /* 0x0000001000187308 */ /* 0x000ea20000002400 */
[----:B------:R-:W-:Y:S02]  /*40c0*/  ISETP.GT.AND P1, PT, R3, 0x10, PT ;  /* 0x000000100300780c */ /* 0x000fe40003f24270 */
[----:B------:R-:W-:Y:S01]  /*40d0*/  FMNMX.FTZ R104, R51, R104, !PT ;  /* 0x0000006833687209 */ /* 0x000fe20007810000 */
[----:B-1----:R-:W-:Y:S01]  /*40e0*/  IMAD.IADD R6, R6, 0x1, R9 ;  /* 0x0000000106067824 */ /* 0x002fe200078e0209 */
[----:B------:R-:W-:-:S02]  /*40f0*/  FMNMX.FTZ R5, R11, R14, !PT ;  /* 0x0000000e0b057209 */ /* 0x000fc40007810000 */
[----:B------:R-:W-:Y:S01]  /*4100*/  FSEL R32, R57, -INF , P0 ;  /* 0xff80000039207808 */ /* 0x000fe20000000000 */
[----:B------:R1:W3:Y:S01]  /*4110*/  MUFU.TANH R16, R13 ;  /* 0x0000000d00107308 */ /* 0x0002e20000002400 */
[----:B------:R-:W-:Y:S02]  /*4120*/  FSEL R39, R53, -INF , P1 ;  /* 0xff80000035277808 */ /* 0x000fe40000800000 */
[C---:B------:R-:W-:Y:S02]  /*4130*/  ISETP.GT.AND P0, PT, R3.reuse, 0x11, PT ;  /* 0x000000110300780c */ /* 0x040fe40003f04270 */
[----:B------:R-:W-:Y:S02]  /*4140*/  ISETP.GT.AND P1, PT, R3, 0x18, PT ;  /* 0x000000180300780c */ /* 0x000fe40003f24270 */
[----:B------:R-:W-:Y:S02]  /*4150*/  FMNMX.FTZ R104, R165, R104, !PT ;  /* 0x00000068a5687209 */ /* 0x000fe40007810000 */
[----:B------:R-:W-:-:S02]  /*4160*/  FMNMX.FTZ R5, R18, R5, !PT ;  /* 0x0000000512057209 */ /* 0x000fc40007810000 */
[----:B------:R-:W-:Y:S02]  /*4170*/  FSEL R46, R56, -INF , P0 ;  /* 0xff800000382e7808 */ /* 0x000fe40000000000 */
[----:B------:R-:W-:Y:S02]  /*4180*/  FSEL R47, R43, -INF , P1 ;  /* 0xff8000002b2f7808 */ /* 0x000fe40000800000 */
[C---:B------:R-:W-:Y:S02]  /*4190*/  ISETP.GT.AND P0, PT, R3.reuse, 0x19, PT ;  /* 0x000000190300780c */ /* 0x040fe40003f04270 */
[----:B------:R-:W-:Y:S02]  /*41a0*/  ISETP.GT.AND P1, PT, R3, 0x20, PT ;  /* 0x000000200300780c */ /* 0x000fe40003f24270 */
[----:B------:R-:W-:Y:S02]  /*41b0*/  FMNMX.FTZ R104, R164, R104, !PT ;  /* 0x00000068a4687209 */ /* 0x000fe40007810000 */
[----:B------:R-:W-:-:S02]  /*41c0*/  FMNMX.FTZ R5, R32, R5, !PT ;  /* 0x0000000520057209 */ /* 0x000fc40007810000 */
[----:B------:R-:W-:Y:S02]  /*41d0*/  FSEL R82, R52, -INF , P0 ;  /* 0xff80000034527808 */ /* 0x000fe40000000000 */
[----:B------:R-:W-:Y:S02]  /*41e0*/  FSEL R101, R42, -INF , P1 ;  /* 0xff8000002a657808 */ /* 0x000fe40000800000 */
[----:B------:R-:W-:Y:S02]  /*41f0*/  FMNMX.FTZ R104, R159, R104, !PT ;  /* 0x000000689f687209 */ /* 0x000fe40007810000 */
[C---:B------:R-:W-:Y:S02]  /*4200*/  ISETP.GT.AND P0, PT, R3.reuse, 0x21, PT ;  /* 0x000000210300780c */ /* 0x040fe40003f04270 */
[----:B------:R-:W-:Y:S02]  /*4210*/  ISETP.GT.AND P1, PT, R3, 0x28, PT ;  /* 0x000000280300780c */ /* 0x000fe40003f24270 */
[----:B------:R-:W-:-:S02]  /*4220*/  FMNMX.FTZ R5, R39, R5, !PT ;  /* 0x0000000527057209 */ /* 0x000fc40007810000 */
[----:B------:R-:W-:Y:S02]  /*4230*/  FMNMX.FTZ R104, R166, R104, !PT ;  /* 0x00000068a6687209 */ /* 0x000fe40007810000 */
[----:B------:R-:W-:Y:S02]  /*4240*/  FSEL R103, R103, -INF , P0 ;  /* 0xff80000067677808 */ /* 0x000fe40000000000 */
[----:B------:R-:W-:Y:S02]  /*4250*/  FSEL R156, R40, -INF , P1 ;  /* 0xff800000289c7808 */ /* 0x000fe40000800000 */
[----:B------:R-:W-:Y:S01]  /*4260*/  FMNMX.FTZ R5, R46, R5, !PT ;  /* 0x000000052e057209 */ /* 0x000fe20007810000 */
[----:B------:R-:W-:Y:S01]  /*4270*/  LDSM.16.MT88.4 R40, [R222+0x2100] ;  /* 0x00210000de28783b */ /* 0x000fe20000004200 */
[C---:B------:R-:W-:Y:S02]  /*4280*/  ISETP.GT.AND P0, PT, R3.reuse, 0x29, PT ;  /* 0x000000290300780c */ /* 0x040fe40003f04270 */
[----:B------:R-:W-:-:S02]  /*4290*/  ISETP.GT.AND P1, PT, R3, 0x30, PT ;  /* 0x000000300300780c */ /* 0x000fc40003f24270 */
[----:B------:R-:W-:Y:S02]  /*42a0*/  FMNMX.FTZ R104, R213, R104, !PT ;  /* 0x00000068d5687209 */ /* 0x000fe40007810000 */
[----:B------:R-:W-:Y:S02]  /*42b0*/  FMNMX.FTZ R5, R47, R5, !PT ;  /* 0x000000052f057209 */ /* 0x000fe40007810000 */
[----:B------:R-:W-:Y:S02]  /*42c0*/  FSEL R158, R37, -INF , P0 ;  /* 0xff800000259e7808 */ /* 0x000fe40000000000 */
[----:B------:R-:W-:Y:S02]  /*42d0*/  FSEL R173, R36, -INF , P1 ;  /* 0xff80000024ad7808 */ /* 0x000fe40000800000 */
[C---:B------:R-:W-:Y:S02]  /*42e0*/  ISETP.GT.AND P0, PT, R3.reuse, 0x31, PT ;  /* 0x000000310300780c */ /* 0x040fe40003f04270 */
[----:B------:R-:W-:-:S02]  /*42f0*/  ISETP.GT.AND P1, PT, R3, 0x38, PT ;  /* 0x000000380300780c */ /* 0x000fc40003f24270 */
[----:B------:R-:W-:Y:S02]  /*4300*/  FMNMX.FTZ R104, R219, R104, !PT ;  /* 0x00000068db687209 */ /* 0x000fe40007810000 */
[----:B------:R-:W-:Y:S02]  /*4310*/  FMNMX.FTZ R5, R82, R5, !PT ;  /* 0x0000000552057209 */ /* 0x000fe40007810000 */
[----:B------:R-:W-:Y:S02]  /*4320*/  FSEL R175, R26, -INF , P0 ;  /* 0xff8000001aaf7808 */ /* 0x000fe40000000000 */
[----:B-----5:R-:W-:Y:S02]  /*4330*/  FSEL R174, R23, -INF , P1 ;  /* 0xff80000017ae7808 */ /* 0x020fe40000800000 */
[----:B------:R-:W-:Y:S02]  /*4340*/  ISETP.GT.AND P0, PT, R3, 0x39, PT ;  /* 0x000000390300780c */ /* 0x000fe40003f04270 */
[----:B------:R-:W-:-:S02]  /*4350*/  ISETP.GT.AND P1, PT, R4, 0x9, PT ;  /* 0x000000090400780c */ /* 0x000fc40003f24270 */
[----:B------:R-:W-:Y:S02]  /*4360*/  FMNMX.FTZ R104, R215, R104, !PT ;  /* 0x00000068d7687209 */ /* 0x000fe40007810000 */
[----:B------:R-:W-:Y:S02]  /*4370*/  FMNMX.FTZ R5, R101, R5, !PT ;  /* 0x0000000565057209 */ /* 0x000fe40007810000 */
[----:B------:R-:W-:Y:S02]  /*4380*/  FSEL R208, R12, -INF , P0 ;  /* 0xff8000000cd07808 */ /* 0x000fe40000000000 */
[----:B------:R-:W-:Y:S02]  /*4390*/  FSEL R37, R69, -INF , P1 ;  /* 0xff80000045257808 */ /* 0x000fe40000800000 */
[----:B------:R-:W-:Y:S02]  /*43a0*/  FMNMX.FTZ R104, R239, R104, !PT ;  /* 0x00000068ef687209 */ /* 0x000fe40007810000 */
[----:B------:R-:W-:-:S02]  /*43b0*/  ISETP.GT.AND P1, PT, R4, 0x10, PT ;  /* 0x000000100400780c */ /* 0x000fc40003f24270 */
[----:B------:R-:W-:Y:S01]  /*43c0*/  ISETP.GT.AND P0, PT, R4, 0x11, PT ;  /* 0x000000110400780c */ /* 0x000fe20003f04270 */
[----:B------:R-:W4:Y:S01]  /*43d0*/  SHFL.BFLY PT, R8, R104, 0x2, 0x1f ;  /* 0x0c401f0068087f89 */ /* 0x000f2200000e0000 */
[----:B------:R-:W-:Y:S02]  /*43e0*/  FMNMX.FTZ R5, R103, R5, !PT ;  /* 0x0000000567057209 */ /* 0x000fe40007810000 */
        /* <DEDUP_REMOVED lines=8> */
[C---:B------:R-:W-:Y:S02]  /*4470*/  ISETP.GT.AND P1, PT, R4.reuse, 0x20, PT ;  /* 0x000000200400780c */ /* 0x040fe40003f24270 */
[----:B------:R-:W-:-:S02]  /*4480*/  ISETP.GT.AND P0, PT, R4, 0x21, PT ;  /* 0x000000210400780c */ /* 0x000fc40003f04270 */
[----:B------:R-:W-:Y:S02]  /*4490*/  FMNMX.FTZ R5, R173, R5, !PT ;  /* 0x00000005ad057209 */ /* 0x000fe40007810000 */
[----:B------:R-:W-:Y:S02]  /*44a0*/  IMNMX R3, R7, R6, PT ;  /* 0x0000000607037217 */ /* 0x000fe40003800200 */
[----:B------:R-:W-:Y:S01]  /*44b0*/  FSEL R107, R63, -INF , P1 ;  /* 0xff8000003f6b7808 */ /* 0x000fe20000800000 */
[----:B------:R5:W1:Y:S01]  /*44c0*/  MUFU.TANH R7, R10 ;  /* 0x0000000a00077308 */ /* 0x000a620000002400 */
[----:B------:R-:W-:Y:S02]  /*44d0*/  FSEL R157, R157, -INF , P0 ;  /* 0xff8000009d9d7808 */ /* 0x000fe40000000000 */
[----:B------:R-:W-:Y:S02]  /*44e0*/  FMNMX.FTZ R6, R33, R38, !PT ;  /* 0x0000002621067209 */ /* 0x000fe40007810000 */
[----:B------:R-:W-:-:S02]  /*44f0*/  ISETP.GT.AND P1, PT, R4, 0x28, PT ;  /* 0x000000280400780c */ /* 0x000fc40003f24270 */
[----:B------:R-:W-:Y:S02]  /*4500*/  ISETP.GT.AND P0, PT, R4, 0x29, PT ;  /* 0x000000290400780c */ /* 0x000fe40003f04270 */
[----:B------:R-:W-:Y:S02]  /*4510*/  FMNMX.FTZ R5, R175, R5, !PT ;  /* 0x00000005af057209 */ /* 0x000fe40007810000 */
[----:B------:R-:W-:Y:S02]  /*4520*/  FMNMX.FTZ R6, R45, R6, !PT ;  /* 0x000000062d067209 */ /* 0x000fe40007810000 */
[----:B------:R-:W-:Y:S02]  /*4530*/  FSEL R167, R167, -INF , P1 ;  /* 0xff800000a7a77808 */ /* 0x000fe40000800000 */
[----:B------:R-:W-:Y:S02]  /*4540*/  FSEL R172, R172, -INF , P0 ;  /* 0xff800000acac7808 */ /* 0x000fe40000000000 */
[----:B------:R-:W-:-:S02]  /*4550*/  ISETP.GT.AND P1, PT, R4, 0x30, PT ;  /* 0x000000300400780c */ /* 0x000fc40003f24270 */
[----:B------:R-:W-:Y:S02]  /*4560*/  ISETP.GT.AND P0, PT, R4, 0x31, PT ;  /* 0x000000310400780c */ /* 0x000fe40003f04270 */
[----:B------:R-:W-:Y:S02]  /*4570*/  FMNMX.FTZ R5, R174, R5, !PT ;  /* 0x00000005ae057209 */ /* 0x000fe40007810000 */
[----:B------:R-:W-:Y:S02]  /*4580*/  FMNMX.FTZ R6, R37, R6, !PT ;  /* 0x0000000625067209 */ /* 0x000fe40007810000 */
[----:B------:R-:W-:Y:S02]  /*4590*/  FSEL R209, R209, -INF , P1 ;  /* 0xff800000d1d17808 */ /* 0x000fe40000800000 */
[----:B------:R-:W-:Y:S02]  /*45a0*/  FSEL R210, R210, -INF , P0 ;  /* 0xff800000d2d27808 */ /* 0x000fe40000000000 */
[----:B------:R-:W-:-:S02]  /*45b0*/  FMNMX.FTZ R5, R208, R5, !PT ;  /* 0x00000005d0057209 */ /* 0x000fc40007810000 */
[C---:B------:R-:W-:Y:S02]  /*45c0*/  ISETP.GT.AND P1, PT, R4.reuse, 0x38, PT ;  /* 0x000000380400780c */ /* 0x040fe40003f24270 */
[----:B------:R-:W-:Y:S02]  /*45d0*/  ISETP.GT.AND P0, PT, R4, 0x39, PT ;  /* 0x000000390400780c */ /* 0x000fe40003f04270 */
[----:B------:R-:W-:Y:S02]  /*45e0*/  FMNMX.FTZ R4, R44, R6, !PT ;  /* 0x000000062c047209 */ /* 0x000fe40007810000 */
[----:B----4-:R-:W-:Y:S02]  /*45f0*/  FMNMX.FTZ R104, R104, R8, !PT ;  /* 0x0000000868687209 */ /* 0x010fe40007810000 */
[----:B------:R-:W4:Y:S01]  /*4600*/  SHFL.BFLY PT, R8, R5, 0x2, 0x1f ;  /* 0x0c401f0005087f89 */ /* 0x000f2200000e0000 */
[----:B------:R-:W-:Y:S02]  /*4610*/  FMNMX.FTZ R4, R80, R4, !PT ;  /* 0x0000000450047209 */ /* 0x000fe40007810000 */
[----:B------:R-:W-:Y:S01]  /*4620*/  FSEL R241, R241, -INF , P1 ;  /* 0xff800000f1f17808 */ /* 0x000fe20000800000 */
[----:B------:R-:W2:Y:S01]  /*4630*/  SHFL.BFLY PT, R9, R104, 0x1, 0x1f ;  /* 0x0c201f0068097f89 */ /* 0x000ea200000e0000 */
[----:B------:R-:W-:-:S02]  /*4640*/  FMNMX.FTZ R4, R83, R4, !PT ;  /* 0x0000000453047209 */ /* 0x000fc40007810000 */
[----:B------:R-:W-:Y:S02]  /*4650*/  ISETP.GT.AND P1, PT, R3, RZ, PT ;  /* 0x000000ff0300720c */ /* 0x000fe40003f24270 */
[----:B------:R-:W-:Y:S02]  /*4660*/  FMNMX.FTZ R4, R81, R4, !PT ;  /* 0x0000000451047209 */ /* 0x000fe40007810000 */
[----:B------:R-:W-:Y:S02]  /*4670*/  FSEL R242, R242, -INF , P0 ;  /* 0xff800000f2f27808 */ /* 0x000fe40000000000 */
[----:B------:R-:W-:Y:S02]  /*4680*/  FMNMX.FTZ R4, R107, R4, !PT ;  /* 0x000000046b047209 */ /* 0x000fe40007810000 */
[----:B------:R-:W-:Y:S02]  /*4690*/  ISETP.GT.AND P0, PT, R3, 0x1, PT ;  /* 0x000000010300780c */ /* 0x000fe40003f04270 */
[----:B------:R-:W-:-:S02]  /*46a0*/  FMNMX.FTZ R4, R157, R4, !PT ;  /* 0x000000049d047209 */ /* 0x000fc40007810000 */
[----:B------:R-:W-:Y:S02]  /*46b0*/  FSEL R36, R60, -INF , P1 ;  /* 0xff8000003c247808 */ /* 0x000fe40000800000 */
[----:B------:R-:W-:Y:S02]  /*46c0*/  FMNMX.FTZ R4, R167, R4, !PT ;  /* 0x00000004a7047209 */ /* 0x000fe40007810000 */
[----:B------:R-:W-:Y:S02]  /*46d0*/  ISETP.GT.AND P1, PT, R3, 0x8, PT ;  /* 0x000000080300780c */ /* 0x000fe40003f24270 */
[----:B-1----:R-:W-:Y:S02]  /*46e0*/  FSEL R13, R58, -INF , P0 ;  /* 0xff8000003a0d7808 */ /* 0x002fe40000000000 */
[----:B----4-:R-:W-:Y:S02]  /*46f0*/  FMNMX.FTZ R8, R5, R8, !PT ;  /* 0x0000000805087209 */ /* 0x010fe40007810000 */
[----:B------:R-:W-:-:S02]  /*4700*/  FMNMX.FTZ R4, R172, R4, !PT ;  /* 0x00000004ac047209 */ /* 0x000fc40007810000 */
[----:B------:R-:W-:Y:S01]  /*4710*/  ISETP.GT.AND P0, PT, R3, 0x9, PT ;  /* 0x000000090300780c */ /* 0x000fe20003f04270 */
[----:B------:R-:W-:Y:S01]  /*4720*/  SHFL.BFLY PT, R102, R8, 0x1, 0x1f ;  /* 0x0c201f0008667f89 */ /* 0x000fe200000e0000 */
[----:B-----5:R-:W-:Y:S02]  /*4730*/  FSEL R10, R54, -INF , P1 ;  /* 0xff800000360a7808 */ /* 0x020fe40000800000 */
[----:B------:R-:W-:Y:S02]  /*4740*/  FMNMX.FTZ R5, R36, R13, !PT ;  /* 0x0000000d24057209 */ /* 0x000fe40007810000 */
[----:B--2---:R-:W-:Y:S02]  /*4750*/  FMNMX.FTZ R104, R104, R9, !PT ;  /* 0x0000000968687209 */ /* 0x004fe40007810000 */
[----:B------:R-:W-:Y:S02]  /*4760*/  FMNMX.FTZ R4, R209, R4, !PT ;  /* 0x00000004d1047209 */ /* 0x000fe40007810000 */
[----:B------:R-:W-:Y:S01]  /*4770*/  ISETP.GT.AND P1, PT, R3, 0x10, PT ;  /* 0x000000100300780c */ /* 0x000fe20003f24270 */
[----:B------:R-:W-:Y:S01]  /*4780*/  FMUL.FTZ R12, R104, c[0x0][0x2d0] ;  /* 0x0000b400680c7a20 */ /* 0x000fe20000410000 */
[----:B------:R-:W-:-:S02]  /*4790*/  FSEL R9, R55, -INF , P0 ;  /* 0xff80000037097808 */ /* 0x000fc40000000000 */
[----:B------:R-:W-:Y:S02]  /*47a0*/  FMNMX.FTZ R5, R10, R5, !PT ;  /* 0x000000050a057209 */ /* 0x000fe40007810000 */
[----:B------:R-:W-:Y:S02]  /*47b0*/  FMNMX.FTZ R4, R210, R4, !PT ;  /* 0x00000004d2047209 */ /* 0x000fe40007810000 */
[----:B------:R-:W-:Y:S02]  /*47c0*/  ISETP.GT.AND P0, PT, R3, 0x11, PT ;  /* 0x000000110300780c */ /* 0x000fe40003f04270 */
[----:B------:R-:W-:Y:S02]  /*47d0*/  FSEL R67, R73, -INF , P1 ;  /* 0xff80000049437808 */ /* 0x000fe40000800000 */
[----:B------:R-:W-:Y:S02]  /*47e0*/  FMNMX.FTZ R5, R9, R5, !PT ;  /* 0x0000000509057209 */ /* 0x000fe40007810000 */
[----:B------:R-:W-:-:S02]  /*47f0*/  FMNMX.FTZ R4, R241, R4, !PT ;  /* 0x00000004f1047209 */ /* 0x000fc40007810000 */
[----:B------:R-:W-:Y:S02]  /*4800*/  ISETP.GT.AND P1, PT, R3, 0x18, PT ;  /* 0x000000180300780c */ /* 0x000fe40003f24270 */
[----:B------:R-:W-:Y:S02]  /*4810*/  FSEL R66, R74, -INF , P0 ;  /* 0xff8000004a427808 */ /* 0x000fe40000000000 */
[----:B------:R-:W-:Y:S02]  /*4820*/  FMNMX.FTZ R5, R67, R5, !PT ;  /* 0x0000000543057209 */ /* 0x000fe40007810000 */
[----:B------:R-:W-:Y:S02]  /*4830*/  FMNMX.FTZ R4, R242, R4, !PT ;  /* 0x00000004f2047209 */ /* 0x000fe40007810000 */
[----:B------:R-:W-:Y:S02]  /*4840*/  ISETP.GT.AND P0, PT, R3, 0x19, PT ;  /* 0x000000190300780c */ /* 0x000fe40003f04270 */
[----:B------:R-:W-:Y:S01]  /*4850*/  FSEL R65, R61, -INF , P1 ;  /* 0xff8000003d417808 */ /* 0x000fe20000800000 */
[----:B------:R-:W1:Y:S01]  /*4860*/  SHFL.BFLY PT, R6, R4, 0x2, 0x1f ;  /* 0x0c401f0004067f89 */ /* 0x000e6200000e0000 */
[----:B------:R-:W-:-:S02]  /*4870*/  FMNMX.FTZ R5, R66, R5, !PT ;  /* 0x0000000542057209 */ /* 0x000fc40007810000 */
[----:B------:R-:W-:Y:S02]  /*4880*/  ISETP.GT.AND P1, PT, R3, 0x20, PT ;  /* 0x000000200300780c */ /* 0x000fe40003f24270 */
[----:B------:R-:W-:Y:S02]  /*4890*/  FSEL R64, R62, -INF , P0 ;  /* 0xff8000003e407808 */ /* 0x000fe40000000000 */
[----:B------:R-:W-:Y:S02]  /*48a0*/  FMNMX.FTZ R5, R65, R5, !PT ;  /* 0x0000000541057209 */ /* 0x000fe40007810000 */
[----:B------:R-:W-:Y:S02]  /*48b0*/  ISETP.GT.AND P0, PT, R3, 0x21, PT ;  /* 0x000000210300780c */ /* 0x000fe40003f04270 */
[----:B------:R-:W-:Y:S02]  /*48c0*/  FSEL R154, R154, -INF , P1 ;  /* 0xff8000009a9a7808 */ /* 0x000fe40000800000 */
[----:B------:R-:W-:-:S02]  /*48d0*/  FMNMX.FTZ R5, R64, R5, !PT ;  /* 0x0000000540057209 */ /* 0x000fc40007810000 */
[----:B------:R-:W-:Y:S02]  /*48e0*/  ISETP.GT.AND P1, PT, R3, 0x28, PT ;  /* 0x000000280300780c */ /* 0x000fe40003f24270 */
[----:B------:R-:W-:Y:S02]  /*48f0*/  FSEL R153, R153, -INF , P0 ;  /* 0xff80000099997808 */ /* 0x000fe40000000000 */
[----:B------:R-:W-:Y:S02]  /*4900*/  FMNMX.FTZ R5, R154, R5, !PT ;  /* 0x000000059a057209 */ /* 0x000fe40007810000 */
[----:B------:R-:W-:Y:S02]  /*4910*/  ISETP.GT.AND P0, PT, R3, 0x29, PT ;  /* 0x000000290300780c */ /* 0x000fe40003f04270 */
[----:B------:R-:W-:Y:S02]  /*4920*/  FSEL R152, R152, -INF , P1 ;  /* 0xff80000098987808 */ /* 0x000fe40000800000 */
[----:B------:R-:W-:-:S02]  /*4930*/  FMNMX.FTZ R5, R153, R5, !PT ;  /* 0x0000000599057209 */ /* 0x000fc40007810000 */
[----:B------:R-:W-:Y:S02]  /*4940*/  FSEL R155, R24, -INF , P0 ;  /* 0xff800000189b7808 */ /* 0x000fe40000000000 */
[C---:B------:R-:W-:Y:S02]  /*4950*/  ISETP.GT.AND P0, PT, R3.reuse, 0x31, PT ;  /* 0x000000310300780c */ /* 0x040fe40003f04270 */
[----:B------:R-:W-:Y:S02]  /*4960*/  ISETP.GT.AND P1, PT, R3, 0x30, PT ;  /* 0x000000300300780c */ /* 0x000fe40003f24270 */
[----:B------:R-:W-:Y:S02]  /*4970*/  FMNMX.FTZ R5, R152, R5, !PT ;  /* 0x0000000598057209 */ /* 0x000fe40007810000 */
[----:B------:R-:W-:Y:S02]  /*4980*/  FSEL R216, R21, -INF , P0 ;  /* 0xff80000015d87808 */ /* 0x000fe40000000000 */
[----:B------:R-:W-:-:S02]  /*4990*/  FSETP.NEU.FTZ.AND P0, PT, R104, -INF , PT ;  /* 0xff8000006800780b */ /* 0x000fc40003f1d000 */
[----:B------:R-:W-:Y:S02]  /*49a0*/  FSEL R211, R19, -INF , P1 ;  /* 0xff80000013d37808 */ /* 0x000fe40000800000 */
[----:B------:R-:W-:Y:S02]  /*49b0*/  FMNMX.FTZ R5, R155, R5, !PT ;  /* 0x000000059b057209 */ /* 0x000fe40007810000 */
[----:B------:R-:W-:Y:S02]  /*49c0*/  ISETP.GT.AND P1, PT, R3, 0x38, PT ;  /* 0x000000380300780c */ /* 0x000fe40003f24270 */
[----:B------:R-:W-:Y:S02]  /*49d0*/  FSEL R12, R12, RZ, P0 ;  /* 0x000000ff0c0c7208 */ /* 0x000fe40000000000 */
[----:B------:R-:W-:Y:S02]  /*49e0*/  FMNMX.FTZ R5, R211, R5, !PT ;  /* 0x00000005d3057209 */ /* 0x000fe40007810000 */
[----:B-1----:R-:W-:Y:S01]  /*49f0*/  FMNMX.FTZ R4, R6, R4, !PT ;  /* 0x0000000406047209 */ /* 0x002fe20007810000 */
[----:B------:R-:W-:Y:S01]  /*4a00*/  FFMA.FTZ R6, R20, c[0x0][0x2d0], -R12 ;  /* 0x0000b40014067a23 */ /* 0x000fe2000001080c */
[----:B---3--:R-:W-:-:S02]  /*4a10*/  FSEL R238, R16, -INF , P1 ;  /* 0xff80000010ee7808 */ /* 0x008fc40000800000 */
[----:B------:R-:W-:Y:S01]  /*4a20*/  ISETP.GT.AND P1, PT, R3, 0x39, PT ;  /* 0x000000390300780c */ /* 0x000fe20003f24270 */
[----:B------:R-:W-:Y:S01]  /*4a30*/  FFMA.FTZ R3, R15, c[0x0][0x2d0], -R12 ;  /* 0x0000b4000f037a23 */ /* 0x000fe2000001080c */
[----:B------:R-:W-:Y:S01]  /*4a40*/  FMNMX.FTZ R5, R216, R5, !PT ;  /* 0x00000005d8057209 */ /* 0x000fe20007810000 */
[----:B------:R-:W1:Y:S01]  /*4a50*/  SHFL.BFLY PT, R106, R4, 0x1, 0x1f ;  /* 0x0c201f00046a7f89 */ /* 0x000e6200000e0000 */
[----:B------:R-:W-:Y:S01]  /*4a60*/  FSEL R240, R7, -INF , P1 ;  /* 0xff80000007f07808 */ /* 0x000fe20000800000 */
[----:B------:R2:W-:Y:S01]  /*4a70*/  MUFU.EX2 R188, R3 ;  /* 0x0000000300bc7308 */ /* 0x0005e20000000800 */
[----:B------:R-:W-:Y:S02]  /*4a80*/  FMNMX.FTZ R5, R238, R5, !PT ;  /* 0x00000005ee057209 */ /* 0x000fe40007810000 */
[----:B------:R-:W-:Y:S02]  /*4a90*/  FMNMX.FTZ R102, R102, R8, !PT ;  /* 0x0000000866667209 */ /* 0x000fe40007810000 */
[----:B------:R-:W-:-:S02]  /*4aa0*/  FMNMX.FTZ R5, R240, R5, !PT ;  /* 0x00000005f0057209 */ /* 0x000fc40007810000 */
[----:B------:R-:W-:Y:S01]  /*4ab0*/  FSETP.NEU.FTZ.AND P0, PT, R102, -INF , PT ;  /* 0xff8000006600780b */ /* 0x000fe20003f1d000 */
[----:B------:R3:W-:Y:S02]  /*4ac0*/  MUFU.EX2 R196, R6 ;  /* 0x0000000600c47308 */ /* 0x0007e40000000800 */
[----:B------:R-:W4:Y:S01]  /*4ad0*/  SHFL.BFLY PT, R7, R5, 0x2, 0x1f ;  /* 0x0c401f0005077f89 */ /* 0x000f2200000e0000 */
[----:B--2---:R-:W-:-:S05]  /*4ae0*/  FFMA.FTZ R3, R17, c[0x0][0x2d0], -R12 ;  /* 0x0000b40011037a23 */ /* 0x004fca000001080c */
[----:B------:R2:W5:Y:S01]  /*4af0*/  MUFU.EX2 R27, R3 ;  /* 0x00000003001b7308 */ /* 0x0005620000000800 */
[----:B-1----:R-:W-:Y:S01]  /*4b00*/  FMNMX.FTZ R106, R4, R106, !PT ;  /* 0x0000006a046a7209 */ /* 0x002fe20007810000 */
[----:B---3--:R-:W-:Y:S02]  /*4b10*/  FFMA.FTZ R6, R22, c[0x0][0x2d0], -R12 ;  /* 0x0000b40016067a23 */ /* 0x008fe4000001080c */
[----:B------:R-:W-:Y:S04]  /*4b20*/  LDSM.16.MT88.4 R20, [R221+0x1100] ;  /* 0x00110000dd14783b */ /* 0x000fe80000004200 */
[----:B------:R1:W3:Y:S01]  /*4b30*/  MUFU.EX2 R194, R6 ;  /* 0x0000000600c27308 */ /* 0x0002e20000000800 */
[----:B----4-:R-:W-:Y:S01]  /*4b40*/  FMNMX.FTZ R5, R5, R7, !PT ;  /* 0x0000000705057209 */ /* 0x010fe20007810000 */
[----:B--2---:R-:W-:-:S04]  /*4b50*/  FMUL.FTZ R3, R102, c[0x0][0x2d0] ;  /* 0x0000b40066037a20 */ /* 0x004fc80000410000 */
[----:B------:R-:W2:Y:S01]  /*4b60*/  SHFL.BFLY PT, R4, R5, 0x1, 0x1f ;  /* 0x0c201f0005047f89 */ /* 0x000ea200000e0000 */
[----:B------:R-:W-:Y:S02]  /*4b70*/  FSEL R3, R3, RZ, P0 ;  /* 0x000000ff03037208 */ /* 0x000fe40000000000 */
[----:B------:R-:W-:-:S03]  /*4b80*/  FSETP.NEU.FTZ.AND P0, PT, R106, -INF , PT ;  /* 0xff8000006a00780b */ /* 0x000fc60003f1d000 */
[--C-:B------:R-:W-:Y:S02]  /*4b90*/  FFMA.FTZ R0, R14, c[0x0][0x2d0], -R3.reuse ;  /* 0x0000b4000e007a23 */ /* 0x100fe40000010803 */
[----:B------:R-:W-:Y:S02]  /*4ba0*/  FFMA.FTZ R2, R32, c[0x0][0x2d0], -R3 ;  /* 0x0000b40020027a23 */ /* 0x000fe40000010803 */
[----:B------:R4:W-:Y:S01]  /*4bb0*/  MUFU.EX2 R189, R0 ;  /* 0x0000000000bd7308 */ /* 0x0009e20000000800 */
[----:B-----5:R-:W-:Y:S02]  /*4bc0*/  IMAD.MOV.U32 R14, RZ, RZ, R27 ;  /* 0x000000ffff0e7224 */ /* 0x020fe400078e001b */
[----:B------:R-:W5:Y:S01]  /*4bd0*/  LDSM.16.MT88.4 R24, [R222+0x100] ;  /* 0x00010000de18783b */ /* 0x000f620000004200 */
[----:B-1----:R-:W-:-:S04]  /*4be0*/  FFMA.FTZ R6, R11, c[0x0][0x2d0], -R3 ;  /* 0x0000b4000b067a23 */ /* 0x002fc80000010803 */
[----:B------:R-:W-:Y:S01]  /*4bf0*/  MUFU.EX2 R176, R2 ;  /* 0x0000000200b07308 */ /* 0x000fe20000000800 */
[----:B--2---:R-:W-:Y:S02]  /*4c00*/  FMNMX.FTZ R105, R5, R4, !PT ;  /* 0x0000000405697209 */ /* 0x004fe40007810000 */
[----:B------:R-:W-:Y:S01]  /*4c10*/  F2FP.BF16.PACK_AB R4, R14, R188 ;  /* 0x000000bc0e04723e */ /* 0x000fe200000010ff */
[----:B----4-:R-:W-:-:S04]  /*4c20*/  FFMA.FTZ R0, R18, c[0x0][0x2d0], -R3 ;  /* 0x0000b40012007a23 */ /* 0x010fc80000010803 */
[----:B------:R3:W1:Y:S01]  /*4c30*/  MUFU.EX2 R190, R6 ;  /* 0x0000000600be7308 */ /* 0x0006620000000800 */
[----:B------:R-:W2:Y:S07]  /*4c40*/  LDSM.16.MT88.4 R16, [R222+0x1100] ;  /* 0x00110000de10783b */ /* 0x000eae0000004200 */
[----:B------:R4:W4:Y:S01]  /*4c50*/  MUFU.EX2 R195, R0 ;  /* 0x0000000000c37308 */ /* 0x0009220000000800 */
[----:B---3--:R-:W-:Y:S02]  /*4c60*/  F2FP.BF16.PACK_AB R6, R194, R196 ;  /* 0x000000c4c206723e */ /* 0x008fe400000010ff */
[----:B-1----:R-:W-:Y:S01]  /*4c70*/  F2FP.BF16.PACK_AB R5, R189, R190 ;  /* 0x000000bebd05723e */ /* 0x002fe200000010ff */
[----:B----4-:R-:W-:Y:S01]  /*4c80*/  FMUL.FTZ R0, R106, c[0x0][0x2d0] ;  /* 0x0000b4006a007a20 */ /* 0x010fe20000410000 */
[----:B------:R-:W-:-:S04]  /*4c90*/  F2FP.BF16.PACK_AB R7, R176, R195 ;  /* 0x000000c3b007723e */ /* 0x000fc800000010ff */
[----:B------:R-:W-:Y:S02]  /*4ca0*/  FSEL R0, R0, RZ, P0 ;  /* 0x000000ff00007208 */ /* 0x000fe40000000000 */
[----:B------:R-:W-:Y:S01]  /*4cb0*/  FSETP.NEU.FTZ.AND P0, PT, R105, -INF , PT ;  /* 0xff8000006900780b */ /* 0x000fe20003f1d000 */
[C---:B------:R-:W-:Y:S02]  /*4cc0*/  HMMA.16816.F32.BF16 R120, R4.reuse, R28, RZ ;  /* 0x0000001c0478723c */ /* 0x040fe400000418ff */
[--C-:B------:R-:W-:Y:S02]  /*4cd0*/  FFMA.FTZ R2, R33, c[0x0][0x2d0], -R0.reuse ;  /* 0x0000b40021027a23 */ /* 0x100fe40000010800 */
[----:B------:R-:W1:Y:S01]  /*4ce0*/  LDSM.16.MT88.4 R32, [R221+0x2100] ;  /* 0x00210000dd20783b */ /* 0x000e620000004200 */
[--C-:B------:R-:W-:Y:S01]  /*4cf0*/  FFMA.FTZ R8, R45, c[0x0][0x2d0], -R0.reuse ;  /* 0x0000b4002d087a23 */ /* 0x100fe20000010800 */
[----:B------:R3:W-:Y:S02]  /*4d00*/  MUFU.EX2 R15, R2 ;  /* 0x00000002000f7308 */ /* 0x0007e40000000800 */
[C---:B-----5:R-:W-:Y:S06]  /*4d10*/  HMMA.16816.F32.BF16 R116, R4.reuse, R24, RZ ;  /* 0x000000180474723c */ /* 0x060fec00000418ff */
[----:B------:R4:W-:Y:S02]  /*4d20*/  MUFU.EX2 R191, R8 ;  /* 0x0000000800bf7308 */ /* 0x0009e40000000800 */
[----:B------:R-:W-:Y:S01]  /*4d30*/  HMMA.16816.F32.BF16 R112, R4, R20, RZ ;  /* 0x000000140470723c */ /* 0x000fe200000418ff */
[----:B---3--:R-:W-:-:S07]  /*4d40*/  FFMA.FTZ R2, R38, c[0x0][0x2d0], -R0 ;  /* 0x0000b40026027a23 */ /* 0x008fce0000010800 */
[----:B--2---:R-:W-:Y:S01]  /*4d50*/  HMMA.16816.F32.BF16 R108, R4, R16, RZ ;  /* 0x00000010046c723c */ /* 0x004fe200000418ff */
[----:B------:R2:W-:Y:S01]  /*4d60*/  MUFU.EX2 R252, R2 ;  /* 0x0000000200fc7308 */ /* 0x0005e20000000800 */
[----:B----4-:R-:W-:-:S06]  /*4d70*/  FFMA.FTZ R8, R37, c[0x0][0x2d0], -R0 ;  /* 0x0000b40025087a23 */ /* 0x010fcc0000010800 */
[C---:B------:R-:W-:Y:S01]  /*4d80*/  HMMA.16816.F32.BF16 R92, R4.reuse, R40, RZ ;  /* 0x00000028045c723c */ /* 0x040fe200000418ff */
[----:B------:R3:W4:Y:S07]  /*4d90*/  MUFU.EX2 R193, R8 ;  /* 0x0000000800c17308 */ /* 0x00072e0000000800 */
[----:B------:R-:W-:Y:S01]  /*4da0*/  HMMA.16816.F32.BF16 R88, R4, R30, RZ ;  /* 0x0000001e0458723c */ /* 0x000fe200000418ff */
[----:B--2---:R-:W-:-:S05]  /*4db0*/  FMUL.FTZ R2, R105, c[0x0][0x2d0] ;  /* 0x0000b40069027a20 */ /* 0x004fca0000410000 */
[----:B------:R-:W-:Y:S02]  /*4dc0*/  FSEL R2, R2, RZ, P0 ;  /* 0x000000ff02027208 */ /* 0x000fe40000000000 */
[----:B-1----:R-:W-:Y:S03]  /*4dd0*/  HMMA.16816.F32.BF16 R96, R4, R32, RZ ;  /* 0x000000200460723c */ /* 0x002fe600000418ff */
[----:B---3--:R-:W-:-:S05]  /*4de0*/  FFMA.FTZ R8, R36, c[0x0][0x2d0], -R2 ;  /* 0x0000b40024087a23 */ /* 0x008fca0000010802 */
[C---:B------:R-:W-:Y:S01]  /*4df0*/  HMMA.16816.F32.BF16 R84, R4.reuse, R26, RZ ;  /* 0x0000001a0454723c */ /* 0x040fe200000418ff */
[----:B------:R1:W-:Y:S07]  /*4e00*/  MUFU.EX2 R249, R8 ;  /* 0x0000000800f97308 */ /* 0x0003ee0000000800 */
[C---:B------:R-:W-:Y:S08]  /*4e10*/  HMMA.16816.F32.BF16 R76, R4.reuse, R22, RZ ;  /* 0x00000016044c723c */ /* 0x040ff000000418ff */
[----:B------:R-:W-:Y:S01]  /*4e20*/  HMMA.16816.F32.BF16 R72, R4, R18, RZ ;  /* 0x000000120448723c */ /* 0x000fe200000418ff */
[----:B-1----:R-:W-:-:S02]  /*4e30*/  FFMA.FTZ R8, R13, c[0x0][0x2d0], -R2 ;  /* 0x0000b4000d087a23 */ /* 0x002fc40000010802 */
[----:B------:R-:W-:Y:S02]  /*4e40*/  FFMA.FTZ R13, R158, c[0x0][0x2d0], -R3 ;  /* 0x0000b4009e0d7a23 */ /* 0x000fe40000010803 */
[----:B------:R1:W2:Y:S01]  /*4e50*/  MUFU.EX2 R248, R8 ;  /* 0x0000000800f87308 */ /* 0x0002a20000000800 */
[----:B----4-:R-:W-:Y:S02]  /*4e60*/  IMAD.MOV.U32 R158, RZ, RZ, R193 ;  /* 0x000000ffff9e7224 */ /* 0x010fe400078e00c1 */
[C---:B------:R-:W-:Y:S08]  /*4e70*/  HMMA.16816.F32.BF16 R68, R4.reuse, R34, RZ ;  /* 0x000000220444723c */ /* 0x040ff000000418ff */
[----:B------:R-:W-:Y:S01]  /*4e80*/  HMMA.16816.F32.BF16 R60, R4, R42, RZ ;  /* 0x0000002a043c723c */ /* 0x000fe200000418ff */
[----:B-1----:R-:W-:Y:S01]  /*4e90*/  FFMA.FTZ R8, R10, c[0x0][0x2d0], -R2 ;  /* 0x0000b4000a087a23 */ /* 0x002fe20000010802 */
[----:B------:R-:W-:-:S05]  /*4ea0*/  F2FP.BF16.PACK_AB R10, R193, R191 ;  /* 0x000000bfc10a723e */ /* 0x000fca00000010ff */
[----:B------:R-:W-:Y:S01]  /*4eb0*/  FFMA.FTZ R4, R48, c[0x0][0x2d0], -R12 ;  /* 0x0000b40030047a23 */ /* 0x000fe2000001080c */
[----:B------:R1:W-:Y:S08]  /*4ec0*/  MUFU.EX2 R251, R8 ;  /* 0x0000000800fb7308 */ /* 0x0003f00000000800 */
[----:B------:R3:W-:Y:S01]  /*4ed0*/  MUFU.EX2 R250, R4 ;  /* 0x0000000400fa7308 */ /* 0x0007e20000000800 */
[----:B-1----:R-:W-:Y:S01]  /*4ee0*/  FFMA.FTZ R8, R9, c[0x0][0x2d0], -R2 ;  /* 0x0000b40009087a23 */ /* 0x002fe20000010802 */
[----:B--2---:R-:W-:-:S06]  /*4ef0*/  F2FP.BF16.PACK_AB R9, R248, R249 ;  /* 0x000000f9f809723e */ /* 0x004fcc00000010ff */
[----:B------:R1:W2:Y:S01]  /*4f00*/  MUFU.EX2 R192, R8 ;  /* 0x0000000800c07308 */ /* 0x0002a20000000800 */
[----:B---3--:R-:W-:-:S07]  /*4f10*/  FFMA.FTZ R4, R50, c[0x0][0x2d0], -R12 ;  /* 0x0000b40032047a23 */ /* 0x008fce000001080c */
[----:B------:R3:W-:Y:S01]  /*4f20*/  MUFU.EX2 R179, R4 ;  /* 0x0000000400b37308 */ /* 0x0007e20000000800 */
[----:B-1----:R-:W-:Y:S02]  /*4f30*/  F2FP.BF16.PACK_AB R8, R252, R15 ;  /* 0x0000000ffc08723e */ /* 0x002fe400000010ff */
[----:B--2---:R-:W-:Y:S01]  /*4f40*/  F2FP.BF16.PACK_AB R11, R192, R251 ;  /* 0x000000fbc00b723e */ /* 0x004fe200000010ff */
[----:B---3--:R-:W-:-:S06]  /*4f50*/  FFMA.FTZ R4, R49, c[0x0][0x2d0], -R12 ;  /* 0x0000b40031047a23 */ /* 0x008fcc000001080c */
[C---:B------:R-:W-:Y:S01]  /*4f60*/  HMMA.16816.F32.BF16 R128, R8.reuse, R28, RZ ;  /* 0x0000001c0880723c */ /* 0x040fe200000418ff */
[----:B------:R1:W-:Y:S07]  /*4f70*/  MUFU.EX2 R178, R4 ;  /* 0x0000000400b27308 */ /* 0x0003ee0000000800 */
[C---:B------:R-:W-:Y:S01]  /*4f80*/  HMMA.16816.F32.BF16 R144, R8.reuse, R30, RZ ;  /* 0x0000001e0890723c */ /* 0x040fe200000418ff */
[----:B------:R-:W-:Y:S07]  /*4f90*/  LDSM.16.MT88.4 R28, [R222+0x1500] ;  /* 0x00150000de1c783b */ /* 0x000fee0000004200 */
[----:B------:R-:W-:Y:S01]  /*4fa0*/  HMMA.16816.F32.BF16 R124, R8, R24, RZ ;  /* 0x00000018087c723c */ /* 0x000fe200000418ff */
[----:B-1----:R-:W-:-:S04]  /*4fb0*/  FFMA.FTZ R4, R51, c[0x0][0x2d0], -R12 ;  /* 0x0000b40033047a23 */ /* 0x002fc8000001080c */
[----:B------:R1:W2:Y:S03]  /*4fc0*/  MUFU.EX2 R177, R4 ;  /* 0x0000000400b17308 */ /* 0x0002a60000000800 */
[C---:B------:R-:W-:Y:S01]  /*4fd0*/  HMMA.16816.F32.BF16 R140, R8.reuse, R26, RZ ;  /* 0x0000001a088c723c */ /* 0x040fe200000418ff */
[----:B------:R-:W3:Y:S07]  /*4fe0*/  LDSM.16.MT88.4 R24, [R221+0x500] ;  /* 0x00050000dd18783b */ /* 0x000eee0000004200 */
[----:B------:R-:W-:Y:S01]  /*4ff0*/  HMMA.16816.F32.BF16 R56, R8, R20, RZ ;  /* 0x000000140838723c */ /* 0x000fe200000418ff */
[----:B-1----:R-:W-:-:S07]  /*5000*/  FFMA.FTZ R4, R39, c[0x0][0x2d0], -R3 ;  /* 0x0000b40027047a23 */ /* 0x002fce0000010803 */
[C---:B------:R-:W-:Y:S01]  /*5010*/  HMMA.16816.F32.BF16 R132, R8.reuse, R22, RZ ;  /* 0x000000160884723c */ /* 0x040fe200000418ff */
[----:B------:R-:W1:Y:S01]  /*5020*/  LDSM.16.MT88.4 R20, [R222+0x500] ;  /* 0x00050000de14783b */ /* 0x000e620000004200 */
[----:B--2---:R-:W-:Y:S01]  /*5030*/  F2FP.BF16.PACK_AB R6, R177, R178 ;  /* 0x000000b2b106723e */ /* 0x004fe200000010ff */
[----:B------:R2:W-:Y:S02]  /*5040*/  MUFU.EX2 R243, R4 ;  /* 0x0000000400f37308 */ /* 0x0005e40000000800 */
[----:B------:R-:W-:Y:S03]  /*5050*/  LDSM.16.MT88.4 R36, [R222+0x2500] ;  /* 0x00250000de24783b */ /* 0x000fe60000004200 */
[C---:B------:R-:W-:Y:S08]  /*5060*/  HMMA.16816.F32.BF16 R52, R8.reuse, R16, RZ ;  /* 0x000000100834723c */ /* 0x040ff000000418ff */
[----:B------:R-:W-:Y:S01]  /*5070*/  HMMA.16816.F32.BF16 R148, R8, R18, RZ ;  /* 0x000000120894723c */ /* 0x000fe200000418ff */
[----:B------:R-:W-:Y:S01]  /*5080*/  LDSM.16.MT88.4 R16, [R221+0x1500] ;  /* 0x00150000dd10783b */ /* 0x000fe20000004200 */
[----:B--2---:R-:W-:-:S04]  /*5090*/  FFMA.FTZ R4, R46, c[0x0][0x2d0], -R3 ;  /* 0x0000b4002e047a23 */ /* 0x004fc80000010803 */
[----:B------:R2:W4:Y:S02]  /*50a0*/  MUFU.EX2 R247, R4 ;  /* 0x0000000400f77308 */ /* 0x0005240000000800 */
[C---:B------:R-:W-:Y:S08]  /*50b0*/  HMMA.16816.F32.BF16 R48, R8.reuse, R32, RZ ;  /* 0x000000200830723c */ /* 0x040ff000000418ff */
[----:B------:R-:W-:Y:S01]  /*50c0*/  HMMA.16816.F32.BF16 R160, R8, R34, RZ ;  /* 0x0000002208a0723c */ /* 0x000fe200000418ff */
[----:B------:R-:W5:Y:S01]  /*50d0*/  LDSM.16.MT88.4 R32, [R221+0x2500] ;  /* 0x00250000dd20783b */ /* 0x000f620000004200 */
[----:B--2---:R-:W-:-:S06]  /*50e0*/  FFMA.FTZ R4, R47, c[0x0][0x2d0], -R3 ;  /* 0x0000b4002f047a23 */ /* 0x004fcc0000010803 */
[----:B------:R-:W-:Y:S01]  /*50f0*/  HMMA.16816.F32.BF16 R168, R8, R42, RZ ;  /* 0x0000002a08a8723c */ /* 0x000fe200000418ff */
[----:B----4-:R-:W-:Y:S01]  /*5100*/  F2FP.BF16.PACK_AB R5, R247, R243 ;  /* 0x000000f3f705723e */ /* 0x010fe200000010ff */
[----:B------:R2:W-:Y:S02]  /*5110*/  MUFU.EX2 R246, R4 ;  /* 0x0000000400f67308 */ /* 0x0005e40000000800 */
[----:B--2---:R-:W-:-:S06]  /*5120*/  FFMA.FTZ R4, R82, c[0x0][0x2d0], -R3 ;  /* 0x0000b40052047a23 */ /* 0x004fcc0000010803 */
[----:B------:R2:W4:Y:S02]  /*5130*/  MUFU.EX2 R244, R4 ;  /* 0x0000000400f47308 */ /* 0x0005240000000800 */
[--C-:B--2---:R-:W-:Y:S01]  /*5140*/  FFMA.FTZ R4, R44, c[0x0][0x2d0], -R0.reuse ;  /* 0x0000b4002c047a23 */ /* 0x104fe20000010800 */
[----:B----4-:R-:W-:Y:S01]  /*5150*/  F2FP.BF16.PACK_AB R7, R244, R246 ;  /* 0x000000f6f407723e */ /* 0x010fe200000010ff */
[----:B------:R-:W-:Y:S04]  /*5160*/  HMMA.16816.F32.BF16 R44, R8, R40, RZ ;  /* 0x00000028082c723c */ /* 0x000fe800000418ff */
[----:B------:R2:W-:Y:S03]  /*5170*/  MUFU.EX2 R218, R4 ;  /* 0x0000000400da7308 */ /* 0x0005e60000000800 */
[----:B------:R-:W-:-:S05]  /*5180*/  FFMA.FTZ R8, R83, c[0x0][0x2d0], -R0 ;  /* 0x0000b40053087a23 */ /* 0x000fca0000010800 */
[----:B------:R4:W-:Y:S01]  /*5190*/  MUFU.EX2 R214, R8 ;  /* 0x0000000800d67308 */ /* 0x0009e20000000800 */
[----:B--2---:R-:W-:-:S07]  /*51a0*/  FFMA.FTZ R4, R80, c[0x0][0x2d0], -R0 ;  /* 0x0000b40050047a23 */ /* 0x004fce0000010800 */
[----:B------:R2:W1:Y:S01]  /*51b0*/  MUFU.EX2 R217, R4 ;  /* 0x0000000400d97308 */ /* 0x0004620000000800 */
[----:B----4-:R-:W-:-:S07]  /*51c0*/  FFMA.FTZ R8, R81, c[0x0][0x2d0], -R0 ;  /* 0x0000b40051087a23 */ /* 0x010fce0000010800 */
[----:B------:R4:W-:Y:S01]  /*51d0*/  MUFU.EX2 R212, R8 ;  /* 0x0000000800d47308 */ /* 0x0009e20000000800 */
[----:B--2---:R-:W-:-:S07]  /*51e0*/  F2FP.BF16.PACK_AB R4, R179, R250 ;  /* 0x000000fab304723e */ /* 0x004fce00000010ff */
[----:B---3--:R-:W-:Y:S01]  /*51f0*/  HMMA.16816.F32.BF16 R184, R4, R24, R120 ;  /* 0x0000001804b8723c */ /* 0x008fe20000041878 */
[----:B----4-:R-:W-:-:S04]  /*5200*/  FFMA.FTZ R8, R67, c[0x0][0x2d0], -R2 ;  /* 0x0000b40043087a23 */ /* 0x010fc80000010802 */
[----:B------:R2:W-:Y:S03]  /*5210*/  MUFU.EX2 R206, R8 ;  /* 0x0000000800ce7308 */ /* 0x0005e60000000800 */
[C---:B------:R-:W-:Y:S08]  /*5220*/  HMMA.16816.F32.BF16 R120, R4.reuse, R26, R88 ;  /* 0x0000001a0478723c */ /* 0x040ff00000041858 */
[----:B-1----:R-:W-:Y:S01]  /*5230*/  HMMA.16816.F32.BF16 R136, R4, R22, R84 ;  /* 0x000000160488723c */ /* 0x002fe20000041854 */
[----:B--2---:R-:W-:-:S07]  /*5240*/  FFMA.FTZ R8, R66, c[0x0][0x2d0], -R2 ;  /* 0x0000b40042087a23 */ /* 0x004fce0000010802 */
[C---:B-----5:R-:W-:Y:S01]  /*5250*/  HMMA.16816.F32.BF16 R80, R4.reuse, R34, R68 ;  /* 0x000000220450723c */ /* 0x060fe20000041844 */
[----:B------:R1:W2:Y:S07]  /*5260*/  MUFU.EX2 R207, R8 ;  /* 0x0000000800cf7308 */ /* 0x0002ae0000000800 */
        /* <DEDUP_REMOVED lines=8> */
[----:B------:R1:W3:Y:S07]  /*52f0*/  MUFU.EX2 R204, R8 ;  /* 0x0000000800cc7308 */ /* 0x0002ee0000000800 */
[C---:B------:R-:W-:Y:S08]  /*5300*/  HMMA.16816.F32.BF16 R88, R4.reuse, R18, R76 ;  /* 0x000000120458723c */ /* 0x040ff0000004184c */
[----:B------:R-:W-:Y:S01]  /*5310*/  HMMA.16816.F32.BF16 R84, R4, R30, R72 ;  /* 0x0000001e0454723c */ /* 0x000fe20000041848 */
[----:B-1----:R-:W-:-:S02]  /*5320*/  FFMA.FTZ R8, R165, c[0x0][0x2d0], -R12 ;  /* 0x0000b400a5087a23 */ /* 0x002fc4000001080c */
[----:B------:R-:W-:Y:S02]  /*5330*/  IMAD.MOV.U32 R165, RZ, RZ, R188 ;  /* 0x000000ffffa57224 */ /* 0x000fe400078e00bc */
[----:B------:R1:W-:Y:S03]  /*5340*/  MUFU.EX2 R199, R8 ;  /* 0x0000000800c77308 */ /* 0x0003e60000000800 */
[----:B------:R-:W-:Y:S07]  /*5350*/  HMMA.16816.F32.BF16 R68, R4, R38, R60 ;  /* 0x000000260444723c */ /* 0x000fee000004183c */
[----:B------:R-:W-:-:S02]  /*5360*/  F2FP.BF16.PACK_AB R4, R217, R218 ;  /* 0x000000dad904723e */ /* 0x000fc400000010ff */
[----:B--2---:R-:W-:Y:S02]  /*5370*/  F2FP.BF16.PACK_AB R5, R207, R206 ;  /* 0x000000cecf05723e */ /* 0x004fe400000010ff */
[----:B------:R-:W-:Y:S02]  /*5380*/  F2FP.BF16.PACK_AB R6, R212, R214 ;  /* 0x000000d6d406723e */ /* 0x000fe400000010ff */
[----:B---3--:R-:W-:Y:S01]  /*5390*/  F2FP.BF16.PACK_AB R7, R204, R205 ;  /* 0x000000cdcc07723e */ /* 0x008fe200000010ff */
[--C-:B-1----:R-:W-:Y:S02]  /*53a0*/  FFMA.FTZ R8, R164, c[0x0][0x2d0], -R12.reuse ;  /* 0x0000b400a4087a23 */ /* 0x102fe4000001080c */
[----:B------:R-:W-:Y:S02]  /*53b0*/  IMAD.MOV.U32 R164, RZ, RZ, R179 ;  /* 0x000000ffffa47224 */ /* 0x000fe400078e00b3 */
[----:B------:R1:W2:Y:S02]  /*53c0*/  MUFU.EX2 R198, R8 ;  /* 0x0000000800c67308 */ /* 0x0002a40000000800 */
[C---:B------:R-:W-:Y:S08]  /*53d0*/  HMMA.16816.F32.BF16 R200, R4.reuse, R36, R44 ;  /* 0x0000002404c8723c */ /* 0x040ff0000004182c */
[----:B------:R-:W-:Y:S01]  /*53e0*/  HMMA.16816.F32.BF16 R64, R4, R16, R56 ;  /* 0x000000100440723c */ /* 0x000fe20000041838 */
[----:B-1----:R-:W-:-:S07]  /*53f0*/  FFMA.FTZ R8, R159, c[0x0][0x2d0], -R12 ;  /* 0x0000b4009f087a23 */ /* 0x002fce000001080c */
[----:B------:R-:W-:Y:S01]  /*5400*/  HMMA.16816.F32.BF16 R44, R4, R18, R132 ;  /* 0x00000012042c723c */ /* 0x000fe20000041884 */
[----:B------:R-:W1:Y:S01]  /*5410*/  LDSM.16.MT88.4 R16, [R222+0x900] ;  /* 0x00090000de10783b */ /* 0x000e620000004200 */
[----:B------:R3:W-:Y:S01]  /*5420*/  MUFU.EX2 R197, R8 ;  /* 0x0000000800c57308 */ /* 0x0007e20000000800 */
[----:B------:R-:W-:-:S05]  /*5430*/  IMAD.MOV.U32 R159, RZ, RZ, R178 ;  /* 0x000000ffff9f7224 */ /* 0x000fca00078e00b2 */
[C---:B------:R-:W-:Y:S07]  /*5440*/  HMMA.16816.F32.BF16 R76, R4.reuse, R24, R128 ;  /* 0x00000018044c723c */ /* 0x040fee0000041880 */
[----:B------:R-:W-:Y:S01]  /*5450*/  IMAD.MOV.U32 R131, RZ, RZ, R196 ;  /* 0x000000ffff837224 */ /* 0x000fe200078e00c4 */
[----:B------:R-:W-:Y:S01]  /*5460*/  HMMA.16816.F32.BF16 R56, R4, R26, R144 ;  /* 0x0000001a0438723c */ /* 0x000fe20000041890 */
[----:B------:R-:W-:Y:S01]  /*5470*/  IMAD.MOV.U32 R130, RZ, RZ, R191 ;  /* 0x000000ffff827224 */ /* 0x000fe200078e00bf */
[----:B------:R-:W-:Y:S01]  /*5480*/  LDSM.16.MT88.4 R24, [R222+0x1900] ;  /* 0x00190000de18783b */ /* 0x000fe20000004200 */
[----:B---3--:R-:W-:-:S02]  /*5490*/  FFMA.FTZ R8, R166, c[0x0][0x2d0], -R12 ;  /* 0x0000b400a6087a23 */ /* 0x008fc4000001080c */
[----:B------:R-:W-:Y:S02]  /*54a0*/  IMAD.MOV.U32 R129, RZ, RZ, R190 ;  /* 0x000000ffff817224 */ /* 0x000fe400078e00be */
[----:B------:R3:W-:Y:S01]  /*54b0*/  MUFU.EX2 R196, R8 ;  /* 0x0000000800c47308 */ /* 0x0007e20000000800 */
[----:B------:R-:W-:Y:S01]  /*54c0*/  IMAD.MOV.U32 R128, RZ, RZ, R189 ;  /* 0x000000ffff807224 */ /* 0x000fe200078e00bd */
[----:B------:R-:W-:Y:S01]  /*54d0*/  HMMA.16816.F32.BF16 R72, R4, R20, R124 ;  /* 0x000000140448723c */ /* 0x000fe2000004187c */
[----:B------:R-:W-:-:S05]  /*54e0*/  IMAD.MOV.U32 R147, RZ, RZ, R177 ;  /* 0x000000ffff937224 */ /* 0x000fca00078e00b1 */
[----:B------:R4:W-:Y:S02]  /*54f0*/  MUFU.EX2 R189, R13 ;  /* 0x0000000d00bd7308 */ /* 0x0009e40000000800 */
[----:B------:R-:W-:Y:S01]  /*5500*/  HMMA.16816.F32.BF16 R60, R4, R28, R52 ;  /* 0x0000001c043c723c */ /* 0x000fe20000041834 */
[----:B---3--:R-:W-:-:S07]  /*5510*/  FFMA.FTZ R8, R101, c[0x0][0x2d0], -R3 ;  /* 0x0000b40065087a23 */ /* 0x008fce0000010803 */
[----:B------:R-:W-:Y:S01]  /*5520*/  HMMA.16816.F32.BF16 R124, R4, R32, R48 ;  /* 0x00000020047c723c */ /* 0x000fe20000041830 */
[----:B------:R3:W-:Y:S01]  /*5530*/  MUFU.EX2 R191, R8 ;  /* 0x0000000800bf7308 */ /* 0x0007e20000000800 */
[----:B----4-:R-:W-:-:S06]  /*5540*/  FFMA.FTZ R13, R107, c[0x0][0x2d0], -R0 ;  /* 0x0000b4006b0d7a23 */ /* 0x010fcc0000010800 */
[C---:B------:R-:W-:Y:S01]  /*5550*/  HMMA.16816.F32.BF16 R48, R4.reuse, R22, R140 ;  /* 0x000000160430723c */ /* 0x040fe2000004188c */
[----:B------:R-:W4:Y:S01]  /*5560*/  LDSM.16.MT88.4 R20, [R221+0x900] ;  /* 0x00090000dd14783b */ /* 0x000f220000004200 */
[----:B------:R5:W-:Y:S05]  /*5570*/  MUFU.EX2 R179, R13 ;  /* 0x0000000d00b37308 */ /* 0x000bea0000000800 */
[----:B------:R-:W-:Y:S01]  /*5580*/  IMAD.MOV.U32 R143, RZ, RZ, R128 ;  /* 0x000000ffff8f7224 */ /* 0x000fe200078e0080 */
[----:B------:R-:W-:Y:S01]  /*5590*/  HMMA.16816.F32.BF16 R40, R4, R30, R148 ;  /* 0x0000001e0428723c */ /* 0x000fe20000041894 */
[----:B------:R-:W1:Y:S01]  /*55a0*/  LDSM.16.MT88.4 R28, [R221+0x2900] ;  /* 0x00290000dd1c783b */ /* 0x000e620000004200 */
[----:B---3--:R-:W-:-:S02]  /*55b0*/  FFMA.FTZ R8, R103, c[0x0][0x2d0], -R3 ;  /* 0x0000b40067087a23 */ /* 0x008fc40000010803 */
[----:B------:R-:W-:Y:S02]  /*55c0*/  IMAD.MOV.U32 R142, RZ, RZ, R129 ;  /* 0x000000ffff8e7224 */ /* 0x000fe400078e0081 */
[----:B------:R3:W2:Y:S01]  /*55d0*/  MUFU.EX2 R190, R8 ;  /* 0x0000000800be7308 */ /* 0x0006a20000000800 */
[----:B------:R-:W-:Y:S01]  /*55e0*/  IMAD.MOV.U32 R141, RZ, RZ, R130 ;  /* 0x000000ffff8d7224 */ /* 0x000fe200078e0082 */
[C---:B------:R-:W-:Y:S01]  /*55f0*/  HMMA.16816.F32.BF16 R52, R4.reuse, R34, R160 ;  /* 0x000000220434723c */ /* 0x040fe200000418a0 */
[----:B------:R-:W1:Y:S01]  /*5600*/  LDSM.16.MT88.4 R32, [R222+0x2900] ;  /* 0x00290000de20783b */ /* 0x000e620000004200 */
[----:B-----5:R-:W-:Y:S02]  /*5610*/  FFMA.FTZ R13, R157, c[0x0][0x2d0], -R0 ;  /* 0x0000b4009d0d7a23 */ /* 0x020fe40000010800 */
[----:B------:R-:W-:Y:S02]  /*5620*/  IMAD.MOV.U32 R157, RZ, RZ, R192 ;  /* 0x000000ffff9d7224 */ /* 0x000fe400078e00c0 */
[----:B------:R5:W-:Y:S01]  /*5630*/  MUFU.EX2 R177, R13 ;  /* 0x0000000d00b17308 */ /* 0x000be20000000800 */
[----:B------:R-:W-:Y:S01]  /*5640*/  IMAD.MOV.U32 R140, RZ, RZ, R131 ;  /* 0x000000ffff8c7224 */ /* 0x000fe200078e0083 */
[----:B------:R-:W-:Y:S01]  /*5650*/  HMMA.16816.F32.BF16 R36, R4, R38, R168 ;  /* 0x000000260424723c */ /* 0x000fe200000418a8 */
[----:B---3--:R-:W-:-:S06]  /*5660*/  FFMA.FTZ R8, R156, c[0x0][0x2d0], -R3 ;  /* 0x0000b4009c087a23 */ /* 0x008fcc0000010803 */
[----:B--2---:R-:W-:Y:S01]  /*5670*/  F2FP.BF16.PACK_AB R4, R198, R199 ;  /* 0x000000c7c604723e */ /* 0x004fe200000010ff */
[----:B------:R-:W-:Y:S01]  /*5680*/  IMAD.MOV.U32 R156, RZ, RZ, R195 ;  /* 0x000000ffff9c7224 */ /* 0x000fe200078e00c3 */
[----:B------:R-:W-:Y:S01]  /*5690*/  F2FP.BF16.PACK_AB R5, R190, R191 ;  /* 0x000000bfbe05723e */ /* 0x000fe200000010ff */
[----:B------:R-:W2:Y:S01]  /*56a0*/  MUFU.EX2 R188, R8 ;  /* 0x0000000800bc7308 */ /* 0x000ea20000000800 */
[----:B------:R-:W-:Y:S01]  /*56b0*/  F2FP.BF16.PACK_AB R6, R196, R197 ;  /* 0x000000c5c406723e */ /* 0x000fe200000010ff */
[----:B-----5:R-:W-:-:S06]  /*56c0*/  FFMA.FTZ R13, R167, c[0x0][0x2d0], -R0 ;  /* 0x0000b400a70d7a23 */ /* 0x020fcc0000010800 */
[----:B------:R3:W-:Y:S01]  /*56d0*/  MUFU.EX2 R178, R13 ;  /* 0x0000000d00b27308 */ /* 0x0007e20000000800 */
[----:B--2---:R-:W-:Y:S01]  /*56e0*/  F2FP.BF16.PACK_AB R7, R189, R188 ;  /* 0x000000bcbd07723e */ /* 0x004fe200000010ff */
[----:B------:R-:W2:Y:S06]  /*56f0*/  LDSM.16.MT88.4 R8, [R221+0x1900] ;  /* 0x00190000dd08783b */ /* 0x000eac0000004200 */
[----:B-1----:R-:W-:Y:S01]  /*5700*/  HMMA.16816.F32.BF16 R132, R4, R16, R180 ;  /* 0x000000100484723c */ /* 0x002fe200000418b4 */
[----:B---3--:R-:W-:Y:S02]  /*5710*/  FFMA.FTZ R13, R172, c[0x0][0x2d0], -R0 ;  /* 0x0000b400ac0d7a23 */ /* 0x008fe40000010800 */
[----:B------:R-:W-:-:S02]  /*5720*/  IMAD.MOV.U32 R172, RZ, RZ, R194 ;  /* 0x000000ffffac7224 */ /* 0x000fc400078e00c2 */
[----:B------:R1:W-:Y:S02]  /*5730*/  MUFU.EX2 R180, R13 ;  /* 0x0000000d00b47308 */ /* 0x0003e40000000800 */
[----:B------:R-:W-:Y:S01]  /*5740*/  IMAD.MOV.U32 R182, RZ, RZ, R159 ;  /* 0x000000ffffb67224 */ /* 0x000fe200078e009f */
[----:B----4-:R-:W-:Y:S01]  /*5750*/  HMMA.16816.F32.BF16 R116, R4, R20, R184 ;  /* 0x000000140474723c */ /* 0x010fe200000418b8 */
[----:B------:R-:W-:Y:S02]  /*5760*/  IMAD.MOV.U32 R181, RZ, RZ, R164 ;  /* 0x000000ffffb57224 */ /* 0x000fe400078e00a4 */
[----:B------:R-:W-:Y:S02]  /*5770*/  IMAD.MOV.U32 R159, RZ, RZ, R165 ;  /* 0x000000ffff9f7224 */ /* 0x000fe400078e00a5 */
[----:B------:R-:W-:-:S03]  /*5780*/  IMAD.MOV.U32 R183, RZ, RZ, R147 ;  /* 0x000000ffffb77224 */ /* 0x000fc600078e0093 */
[----:B------:R-:W-:Y:S01]  /*5790*/  HMMA.16816.F32.BF16 R184, R4, R28, R96 ;  /* 0x0000001c04b8723c */ /* 0x000fe20000041860 */
[----:B-1----:R-:W-:Y:S02]  /*57a0*/  FFMA.FTZ R13, R154, c[0x0][0x2d0], -R2 ;  /* 0x0000b4009a0d7a23 */ /* 0x002fe40000010802 */
[----:B------:R-:W-:-:S05]  /*57b0*/  IMAD.MOV.U32 R154, RZ, RZ, R176 ;  /* 0x000000ffff9a7224 */ /* 0x000fca00078e00b0 */
[C---:B------:R-:W-:Y:S01]  /*57c0*/  HMMA.16816.F32.BF16 R164, R4.reuse, R24, R108 ;  /* 0x0000001804a4723c */ /* 0x040fe2000004186c */
[----:B------:R1:W-:Y:S07]  /*57d0*/  MUFU.EX2 R176, R13 ;  /* 0x0000000d00b07308 */ /* 0x0003ee0000000800 */
[C---:B------:R-:W-:Y:S08]  /*57e0*/  HMMA.16816.F32.BF16 R192, R4.reuse, R32, R92 ;  /* 0x0000002004c0723c */ /* 0x040ff0000004185c */
[----:B--2---:R-:W-:Y:S01]  /*57f0*/  HMMA.16816.F32.BF16 R148, R4, R8, R112 ;  /* 0x000000080494723c */ /* 0x004fe20000041870 */
        /* <DEDUP_REMOVED lines=8> */
[C---:B------:R-:W-:Y:S01]  /*5880*/  HMMA.16816.F32.BF16 R112, R4.reuse, R30, R80 ;  /* 0x0000001e0470723c */ /* 0x040fe20000041850 */
[----:B-1----:R-:W-:Y:S01]  /*5890*/  FFMA.FTZ R13, R155, c[0x0][0x2d0], -R2 ;  /* 0x0000b4009b0d7a23 */ /* 0x002fe20000010802 */
[----:B------:R-:W-:Y:S03]  /*58a0*/  LDSM.16.MT88.4 R80, [R221+0x2d00] ;  /* 0x002d0000dd50783b */ /* 0x000fe60000004200 */
[----:B------:R-:W1:Y:S03]  /*58b0*/  MUFU.EX2 R101, R13 ;  /* 0x0000000d00657308 */ /* 0x000e660000000800 */
[----:B------:R-:W-:Y:S07]  /*58c0*/  HMMA.16816.F32.BF16 R96, R4, R34, R68 ;  /* 0x000000220460723c */ /* 0x000fee0000041844 */
[----:B------:R-:W-:-:S02]  /*58d0*/  F2FP.BF16.PACK_AB R4, R177, R179 ;  /* 0x000000b3b104723e */ /* 0x000fc400000010ff */
[----:B--2---:R-:W-:Y:S02]  /*58e0*/  F2FP.BF16.PACK_AB R5, R107, R176 ;  /* 0x000000b06b05723e */ /* 0x004fe400000010ff */
[----:B------:R-:W-:Y:S02]  /*58f0*/  F2FP.BF16.PACK_AB R6, R180, R178 ;  /* 0x000000b2b406723e */ /* 0x000fe400000010ff */
[----:B-1----:R-:W-:Y:S01]  /*5900*/  F2FP.BF16.PACK_AB R7, R101, R103 ;  /* 0x000000676507723e */ /* 0x002fe200000010ff */
[----:B------:R-:W-:Y:S02]  /*5910*/  FFMA.FTZ R13, R213, c[0x0][0x2d0], -R12 ;  /* 0x0000b400d50d7a23 */ /* 0x000fe4000001080c */
[----:B------:R-:W-:-:S04]  /*5920*/  IMAD.MOV.U32 R213, RZ, RZ, R157 ;  /* 0x000000ffffd57224 */ /* 0x000fc800078e009d */
[C---:B------:R-:W-:Y:S07]  /*5930*/  HMMA.16816.F32.BF16 R64, R4.reuse, R8, R64 ;  /* 0x000000080440723c */ /* 0x040fee0000041840 */
[----:B------:R-:W-:Y:S01]  /*5940*/  FFMA.FTZ R8, R219, c[0x0][0x2d0], -R12 ;  /* 0x0000b400db087a23 */ /* 0x000fe2000001080c */
[----:B------:R-:W-:Y:S01]  /*5950*/  HMMA.16816.F32.BF16 R108, R4, R18, R48 ;  /* 0x00000012046c723c */ /* 0x000fe20000041830 */
[----:B------:R-:W-:Y:S01]  /*5960*/  IMAD.MOV.U32 R219, RZ, RZ, R158 ;  /* 0x000000ffffdb7224 */ /* 0x000fe200078e009e */
[----:B------:R-:W-:Y:S01]  /*5970*/  MUFU.EX2 R49, R13 ;  /* 0x0000000d00317308 */ /* 0x000fe20000000800 */
[----:B------:R-:W-:-:S04]  /*5980*/  IMAD.MOV.U32 R9, RZ, RZ, R156 ;  /* 0x000000ffff097224 */ /* 0x000fc800078e009c */
[----:B------:R-:W-:Y:S01]  /*5990*/  IMAD.MOV.U32 R50, RZ, RZ, R172 ;  /* 0x000000ffff327224 */ /* 0x000fe200078e00ac */
[C---:B------:R-:W-:Y:S01]  /*59a0*/  HMMA.16816.F32.BF16 R144, R4.reuse, R22, R56 ;  /* 0x000000160490723c */ /* 0x040fe20000041838 */
[----:B------:R-:W-:Y:S01]  /*59b0*/  IMAD.MOV.U32 R51, RZ, RZ, R154 ;  /* 0x000000ffff337224 */ /* 0x000fe200078e009a */
[----:B------:R1:W2:Y:S06]  /*59c0*/  MUFU.EX2 R48, R8 ;  /* 0x0000000800307308 */ /* 0x0002ac0000000800 */
[C---:B------:R-:W-:Y:S07]  /*59d0*/  HMMA.16816.F32.BF16 R56, R4.reuse, R10, R44 ;  /* 0x0000000a0438723c */ /* 0x040fee000004182c */
[----:B------:R-:W-:Y:S01]  /*59e0*/  IMAD.MOV.U32 R10, RZ, RZ, R159 ;  /* 0x000000ffff0a7224 */ /* 0x000fe200078e009f */
[----:B------:R-:W-:Y:S01]  /*59f0*/  HMMA.16816.F32.BF16 R60, R4, R24, R60 ;  /* 0x00000018043c723c */ /* 0x000fe2000004183c */
[----:B------:R-:W-:Y:S01]  /*5a00*/  IMAD.MOV.U32 R47, RZ, RZ, R140 ;  /* 0x000000ffff2f7224 */ /* 0x000fe200078e008c */
[----:B------:R-:W3:Y:S01]  /*5a10*/  LDSM.16.MT88.4 R156, [R221+0x1d00] ;  /* 0x001d0000dd9c783b */ /* 0x000ee20000004200 */
[----:B-1----:R-:W-:Y:S01]  /*5a20*/  FFMA.FTZ R8, R215, c[0x0][0x2d0], -R12 ;  /* 0x0000b400d7087a23 */ /* 0x002fe2000001080c */
[----:B--2---:R-:W-:Y:S01]  /*5a30*/  F2FP.BF16.PACK_AB R92, R48, R49 ;  /* 0x00000031305c723e */ /* 0x004fe200000010ff */
[----:B------:R-:W-:-:S02]  /*5a40*/  IMAD.MOV.U32 R46, RZ, RZ, R141 ;  /* 0x000000ffff2e7224 */ /* 0x000fc400078e008d */
[----:B------:R1:W-:Y:S01]  /*5a50*/  MUFU.EX2 R44, R8 ;  /* 0x00000008002c7308 */ /* 0x0003e20000000800 */
[C---:B------:R-:W-:Y:S01]  /*5a60*/  HMMA.16816.F32.BF16 R160, R4.reuse, R20, R76 ;  /* 0x0000001404a0723c */ /* 0x040fe2000004184c */
[----:B------:R-:W-:Y:S02]  /*5a70*/  IMAD.MOV.U32 R45, RZ, RZ, R142 ;  /* 0x000000ffff2d7224 */ /* 0x000fe400078e008e */
[----:B------:R-:W-:Y:S02]  /*5a80*/  IMAD.MOV.U32 R11, RZ, RZ, R143 ;  /* 0x000000ffff0b7224 */ /* 0x000fe400078e008f */
[----:B------:R-:W-:Y:S01]  /*5a90*/  LDSM.16.MT88.4 R140, [R222+0xd00] ;  /* 0x000d0000de8c783b */ /* 0x000fe20000004200 */
[----:B------:R-:W-:Y:S02]  /*5aa0*/  IMAD.MOV.U32 R215, RZ, RZ, R14 ;  /* 0x000000ffffd77224 */ /* 0x000fe400078e000e */
[----:B------:R-:W-:Y:S01]  /*5ab0*/  HMMA.16816.F32.BF16 R128, R4, R16, R72 ;  /* 0x000000100480723c */ /* 0x000fe20000041848 */
[----:B------:R-:W-:-:S02]  /*5ac0*/  IMAD.MOV.U32 R25, RZ, RZ, R15 ;  /* 0x000000ffff197224 */ /* 0x000fc400078e000f */
[----:B-1----:R-:W-:-:S05]  /*5ad0*/  FFMA.FTZ R8, R239, c[0x0][0x2d0], -R12 ;  /* 0x0000b400ef087a23 */ /* 0x002fca000001080c */
[C---:B------:R-:W-:Y:S01]  /*5ae0*/  HMMA.16816.F32.BF16 R40, R4.reuse, R26, R40 ;  /* 0x0000001a0428723c */ /* 0x040fe20000041828 */
[----:B------:R1:W2:Y:S07]  /*5af0*/  MUFU.EX2 R24, R8 ;  /* 0x0000000800187308 */ /* 0x0002ae0000000800 */
[C---:B------:R-:W-:Y:S01]  /*5b00*/  HMMA.16816.F32.BF16 R68, R4.reuse, R28, R124 ;  /* 0x0000001c0444723c */ /* 0x040fe2000004187c */
[----:B------:R-:W4:Y:S07]  /*5b10*/  LDSM.16.MT88.4 R124, [R221+0xd00] ;  /* 0x000d0000dd7c783b */ /* 0x000f2e0000004200 */
[----:B------:R-:W-:Y:S01]  /*5b20*/  HMMA.16816.F32.BF16 R52, R4, R30, R52 ;  /* 0x0000001e0434723c */ /* 0x000fe20000041834 */
[----:B-1----:R-:W-:Y:S01]  /*5b30*/  FFMA.FTZ R8, R173, c[0x0][0x2d0], -R3 ;  /* 0x0000b400ad087a23 */ /* 0x002fe20000010803 */
[----:B--2---:R-:W-:-:S03]  /*5b40*/  F2FP.BF16.PACK_AB R94, R24, R44 ;  /* 0x0000002c185e723e */ /* 0x004fc600000010ff */
[----:B------:R1:W-:Y:S03]  /*5b50*/  MUFU.EX2 R21, R8 ;  /* 0x0000000800157308 */ /* 0x0003e60000000800 */
[C---:B------:R-:W-:Y:S08]  /*5b60*/  HMMA.16816.F32.BF16 R84, R4.reuse, R32, R200 ;  /* 0x000000200454723c */ /* 0x040ff000000418c8 */
[----:B------:R-:W-:Y:S01]  /*5b70*/  HMMA.16816.F32.BF16 R36, R4, R34, R36 ;  /* 0x000000220424723c */ /* 0x000fe20000041824 */
[----:B------:R-:W-:Y:S01]  /*5b80*/  LDSM.16.MT88.4 R4, [R222+0x2d00] ;  /* 0x002d0000de04783b */ /* 0x000fe20000004200 */
[----:B-1----:R-:W-:-:S04]  /*5b90*/  FFMA.FTZ R8, R175, c[0x0][0x2d0], -R3 ;  /* 0x0000b400af087a23 */ /* 0x002fc80000010803 */
[----:B------:R1:W2:Y:S02]  /*5ba0*/  MUFU.EX2 R23, R8 ;  /* 0x0000000800177308 */ /* 0x0002a40000000800 */
[--C-:B-1----:R-:W-:Y:S01]  /*5bb0*/  FFMA.FTZ R8, R174, c[0x0][0x2d0], -R3.reuse ;  /* 0x0000b400ae087a23 */ /* 0x102fe20000010803 */
[----:B--2---:R-:W-:Y:S01]  /*5bc0*/  F2FP.BF16.PACK_AB R93, R23, R21 ;  /* 0x00000015175d723e */ /* 0x004fe200000010ff */
[----:B------:R-:W-:Y:S01]  /*5bd0*/  FFMA.FTZ R3, R208, c[0x0][0x2d0], -R3 ;  /* 0x0000b400d0037a23 */ /* 0x000fe20000010803 */
[----:B------:R-:W1:Y:S03]  /*5be0*/  LDSM.16.MT88.4 R172, [R222+0x1d00] ;  /* 0x001d0000deac783b */ /* 0x000e660000004200 */
[----:B------:R2:W-:Y:S08]  /*5bf0*/  MUFU.EX2 R20, R8 ;  /* 0x0000000800147308 */ /* 0x0005f00000000800 */
[----:B------:R5:W3:Y:S01]  /*5c00*/  MUFU.EX2 R22, R3 ;  /* 0x0000000300167308 */ /* 0x000ae20000000800 */
[----:B--2---:R-:W-:-:S02]  /*5c10*/  FADD.FTZ R8, R249, R248 ;  /* 0x000000f8f9087221 */ /* 0x004fc40000010000 */
[----:B-----5:R-:W-:Y:S01]  /*5c20*/  FFMA.FTZ R3, R209, c[0x0][0x2d0], -R0 ;  /* 0x0000b400d1037a23 */ /* 0x020fe20000010800 */
[----:B---3--:R-:W-:-:S04]  /*5c30*/  F2FP.BF16.PACK_AB R95, R22, R20 ;  /* 0x00000014165f723e */ /* 0x008fc800000010ff */
[----:B------:R2:W-:Y:S03]  /*5c40*/  MUFU.EX2 R19, R3 ;  /* 0x0000000300137308 */ /* 0x0005e60000000800 */
[C---:B------:R-:W-:Y:S08]  /*5c50*/  HMMA.16816.F32.BF16 R152, R92.reuse, R158, R88 ;  /* 0x0000009e5c98723c */ /* 0x040ff00000041858 */
[----:B----4-:R-:W-:Y:S01]  /*5c60*/  HMMA.16816.F32.BF16 R116, R92, R124, R116 ;  /* 0x0000007c5c74723c */ /* 0x010fe20000041874 */
[----:B--2---:R-:W-:-:S04]  /*5c70*/  FFMA.FTZ R3, R210, c[0x0][0x2d0], -R0 ;  /* 0x0000b400d2037a23 */ /* 0x004fc80000010800 */
[----:B------:R2:W3:Y:S03]  /*5c80*/  MUFU.EX2 R18, R3 ;  /* 0x0000000300127308 */ /* 0x0004e60000000800 */
[C---:B------:R-:W-:Y:S08]  /*5c90*/  HMMA.16816.F32.BF16 R120, R92.reuse, R126, R120 ;  /* 0x0000007e5c78723c */ /* 0x040ff00000041878 */
[----:B------:R-:W-:Y:S01]  /*5ca0*/  HMMA.16816.F32.BF16 R132, R92, R140, R132 ;  /* 0x0000008c5c84723c */ /* 0x000fe20000041884 */
[----:B--2---:R-:W-:-:S07]  /*5cb0*/  FFMA.FTZ R3, R241, c[0x0][0x2d0], -R0 ;  /* 0x0000b400f1037a23 */ /* 0x004fce0000010800 */
[C---:B------:R-:W-:Y:S01]  /*5cc0*/  HMMA.16816.F32.BF16 R136, R92.reuse, R142, R136 ;  /* 0x0000008e5c88723c */ /* 0x040fe20000041888 */
[----:B------:R-:W-:Y:S01]  /*5cd0*/  FFMA.FTZ R0, R242, c[0x0][0x2d0], -R0 ;  /* 0x0000b400f2007a23 */ /* 0x000fe20000010800 */
[----:B------:R2:W-:Y:S06]  /*5ce0*/  MUFU.EX2 R17, R3 ;  /* 0x0000000300117308 */ /* 0x0005ec0000000800 */
[C---:B------:R-:W-:Y:S02]  /*5cf0*/  HMMA.16816.F32.BF16 R148, R92.reuse, R156, R148 ;  /* 0x0000009c5c94723c */ /* 0x040fe40000041894 */
[----:B------:R4:W5:Y:S06]  /*5d00*/  MUFU.EX2 R16, R0 ;  /* 0x0000000000107308 */ /* 0x00096c0000000800 */
[----:B-1----:R-:W-:Y:S01]  /*5d10*/  HMMA.16816.F32.BF16 R164, R92, R172, R164 ;  /* 0x000000ac5ca4723c */ /* 0x002fe200000418a4 */
[----:B--2---:R-:W-:-:S04]  /*5d20*/  FADD.FTZ R3, R10, R215 ;  /* 0x000000d70a037221 */ /* 0x004fc80000010000 */
[----:B------:R-:W-:-:S03]  /*5d30*/  FADD.FTZ R10, R47, R3 ;  /* 0x000000032f0a7221 */ /* 0x000fc60000010000 */
[----:B------:R-:W-:Y:S01]  /*5d40*/  HMMA.16816.F32.BF16 R168, R92, R174, R168 ;  /* 0x000000ae5ca8723c */ /* 0x000fe200000418a8 */
[----:B----4-:R-:W-:-:S04]  /*5d50*/  FFMA.FTZ R0, R211, c[0x0][0x2d0], -R2 ;  /* 0x0000b400d3007a23 */ /* 0x010fc80000010802 */
[----:B------:R1:W-:Y:S03]  /*5d60*/  MUFU.EX2 R12, R0 ;  /* 0x00000000000c7308 */ /* 0x0003e60000000800 */
[C---:B------:R-:W-:Y:S08]  /*5d70*/  HMMA.16816.F32.BF16 R72, R92.reuse, R80, R184 ;  /* 0x000000505c48723c */ /* 0x040ff000000418b8 */
[----:B------:R-:W-:Y:S01]  /*5d80*/  HMMA.16816.F32.BF16 R76, R92, R82, R112 ;  /* 0x000000525c4c723c */ /* 0x000fe20000041870 */
[----:B-1----:R-:W-:-:S07]  /*5d90*/  FFMA.FTZ R0, R216, c[0x0][0x2d0], -R2 ;  /* 0x0000b400d8007a23 */ /* 0x002fce0000010802 */
[C---:B------:R-:W-:Y:S01]  /*5da0*/  HMMA.16816.F32.BF16 R88, R92.reuse, R4, R192 ;  /* 0x000000045c58723c */ /* 0x040fe200000418c0 */
[----:B------:R1:W2:Y:S07]  /*5db0*/  MUFU.EX2 R13, R0 ;  /* 0x00000000000d7308 */ /* 0x0002ae0000000800 */
[----:B------:R-:W-:Y:S07]  /*5dc0*/  HMMA.16816.F32.BF16 R92, R92, R6, R96 ;  /* 0x000000065c5c723c */ /* 0x000fee0000041860 */
[----:B---3--:R-:W-:-:S02]  /*5dd0*/  F2FP.BF16.PACK_AB R96, R18, R19 ;  /* 0x000000131260723e */ /* 0x008fc400000010ff */
[----:B-----5:R-:W-:Y:S01]  /*5de0*/  F2FP.BF16.PACK_AB R98, R16, R17 ;  /* 0x000000111062723e */ /* 0x020fe200000010ff */
[--C-:B-1----:R-:W-:Y:S01]  /*5df0*/  FFMA.FTZ R0, R238, c[0x0][0x2d0], -R2.reuse ;  /* 0x0000b400ee007a23 */ /* 0x102fe20000010802 */
[----:B--2---:R-:W-:Y:S01]  /*5e00*/  F2FP.BF16.PACK_AB R97, R13, R12 ;  /* 0x0000000c0d61723e */ /* 0x004fe200000010ff */
[----:B------:R-:W-:Y:S02]  /*5e10*/  FFMA.FTZ R2, R240, c[0x0][0x2d0], -R2 ;  /* 0x0000b400f0027a23 */ /* 0x000fe40000010802 */
[----:B------:R1:W-:Y:S01]  /*5e20*/  MUFU.EX2 R14, R0 ;  /* 0x00000000000e7308 */ /* 0x0003e20000000800 */
[----:B------:R-:W-:-:S05]  /*5e30*/  IMAD.U32 R238, RZ, RZ, UR6 ;  /* 0x00000006ffee7e24 */ /* 0x000fca000f8e00ff */
[----:B------:R-:W-:Y:S02]  /*5e40*/  ISETP.GE.AND P0, PT, R238, UR4, PT ;  /* 0x00000004ee007c0c */ /* 0x000fe4000bf06270 */
        /* <DEDUP_REMOVED lines=65> */
[----:B------:R-:W-:Y:S02]  /*6260*/  FADD.FTZ R0, R44, R0 ;  /* 0x000000002c007221 */ /* 0x000fe40000010000 */
[----:B------:R-:W-:Y:S02]  /*6270*/  FADD.FTZ R4, R20, R4 ;  /* 0x0000000414047221 */ /* 0x000fe40000010000 */
[----:B------:R-:W-:Y:S02]  /*6280*/  FADD.FTZ R5, R16, R3 ;  /* 0x0000000310057221 */ /* 0x000fe40000010000 */
[----:B------:R-:W-:Y:S02]  /*6290*/  FADD.FTZ R3, R15, R2 ;  /* 0x000000020f037221 */ /* 0x000fe40000010000 */
[----:B------:R-:W-:Y:S01]  /*62a0*/  FADD.FTZ R2, R24, R0 ;  /* 0x0000000018027221 */ /* 0x000fe20000010000 */
[----:B------:R1:W-:Y:S01]  /*62b0*/  STL [R1+0x44], R5 ;  /* 0x0000440501007387 */ /* 0x0003e20000100800 */
[----:B------:R-:W-:-:S03]  /*62c0*/  FADD.FTZ R0, R22, R4 ;  /* 0x0000000416007221 */ /* 0x000fc60000010000 */
[----:B------:R1:W-:Y:S04]  /*62d0*/  STL [R1+0x48], R3 ;  /* 0x0000480301007387 */ /* 0x0003e80000100800 */
[----:B------:R1:W-:Y:S04]  /*62e0*/  STL [R1+0x50], R0 ;  /* 0x0000500001007387 */ /* 0x0003e80000100800 */
[----:B------:R1:W-:Y:S01]  /*62f0*/  STL [R1+0x4c], R2 ;  /* 0x00004c0201007387 */ /* 0x0003e20000100800 */
[----:B------:R-:W-:Y:S05]  /*6300*/  @!P0 BRA `(.L_x_714) ;  /* 0x0000498000008947 */ /* 0x000fea0003800000 */
[----:B------:R-:W2:Y:S04]  /*6310*/  LDL R181, [R1+0x54] ;  /* 0x0000540001b57983 */ /* 0x000ea80000100800 */
[----:B------:R-:W3:Y:S04]  /*6320*/  LDL R51, [R1+0x5c] ;  /* 0x00005c0001337983 */ /* 0x000ee80000100800 */
[----:B------:R-:W4:Y:S04]  /*6330*/  LDL R183, [R1+0x58] ;  /* 0x0000580001b77983 */ /* 0x000f280000100800 */
[----:B------:R-:W4:Y:S01]  /*6340*/  LDL R182, [R1+0x60] ;  /* 0x0000600001b67983 */ /* 0x000f220000100800 */
[----:B------:R-:W-:Y:S01]  /*6350*/  SHF.R.S32.HI R50, RZ, 0x1f, R100 ;  /* 0x0000001fff327819 */ /* 0x000fe20000011464 */
[----:B-1----:R-:W-:-:S03]  /*6360*/  IMAD.SHL.U32 R0, R100, 0x2, RZ ;  /* 0x0000000264007824 */ /* 0x002fc600078e00ff */
[----:B------:R-:W-:-:S05]  /*6370*/  SHF.L.U64.HI R2, R100, 0x1, R50 ;  /* 0x0000000164027819 */ /* 0x000fca0000010232 */
[----:B------:R-:W-:Y:S04]  /*6380*/  STL [R1+0x34], R2 ;  /* 0x0000340201007387 */ /* 0x000fe80000100800 */
[----:B------:R2:W-:Y:S01]  /*6390*/  STL [R1+0x30], R0 ;  /* 0x0000300001007387 */ /* 0x0005e20000100800 */
[----:B------:R-:W-:Y:S01]  /*63a0*/  IMAD.MOV.U32 R103, RZ, RZ, R105 ;  /* 0x000000ffff677224 */ /* 0x000fe200078e0069 */
[----:B------:R-:W-:Y:S01]  /*63b0*/  MOV R108, R102 ;  /* 0x00000066006c7202 */ /* 0x000fe20000000f00 */
[----:B------:R-:W-:Y:S01]  /*63c0*/  IMAD.MOV.U32 R100, RZ, RZ, R106 ;  /* 0x000000ffff647224 */ /* 0x000fe200078e006a */
[----:B------:R-:W-:Y:S01]  /*63d0*/  SEL R3, RZ, 0x10, P5 ;  /* 0x00000010ff037807 */ /* 0x000fe20002800000 */
[----:B------:R-:W-:Y:S02]  /*63e0*/  IMAD.MOV.U32 R107, RZ, RZ, R104 ;  /* 0x000000ffff6b7224 */ /* 0x000fe400078e0068 */
[C---:B--2---:R-:W-:Y:S01]  /*63f0*/  IMAD.SHL.U32 R0, R181.reuse, 0x2, RZ ;  /* 0x00000002b5007824 */ /* 0x044fe200078e00ff */
[----:B---3--:R-:W-:-:S05]  /*6400*/  SHF.L.U64.HI R2, R181, 0x1, R51 ;  /* 0x00000001b5027819 */ /* 0x008fca0000010233 */
[----:B------:R4:W-:Y:S04]  /*6410*/  STL [R1+0x2c], R2 ;  /* 0x00002c0201007387 */ /* 0x0009e80000100800 */
[----:B------:R1:W-:Y:S01]  /*6420*/  STL [R1+0x28], R0 ;  /* 0x0000280001007387 */ /* 0x0003e20000100800 */
[C---:B----4-:R-:W-:Y:S02]  /*6430*/  SHF.L.U64.HI R2, R183.reuse, 0x1, R182 ;  /* 0x00000001b7027819 */ /* 0x050fe400000102b6 */
[----:B-1----:R-:W-:-:S05]  /*6440*/  SHF.L.U32 R0, R183, 0x1, RZ ;  /* 0x00000001b7007819 */ /* 0x002fca00000006ff */
[----:B------:R1:W-:Y:S04]  /*6450*/  STL [R1+0x20], R0 ;  /* 0x0000200001007387 */ /* 0x0003e80000100800 */
[----:B------:R1:W-:Y:S02]  /*6460*/  STL [R1+0x24], R2 ;  /* 0x0000240201007387 */ /* 0x0003e40000100800 */
.L_x_717:
[----:B------:R2:W5:Y:S01]  /*6470*/  LDL R247, [R1+0x28] ;  /* 0x0000280001f77983 */ /* 0x0005620000100800 */
[----:B------:R-:W-:Y:S04]  /*6480*/  DEPBAR.LE SB0, 0x0 ;  /* 0x000080000000791a */ /* 0x000fe80000000000 */
[----:B------:R-:W-:Y:S01]  /*6490*/  BAR.SYNC.DEFER_BLOCKING 0x0 ;  /* 0x0000000000007b1d */ /* 0x000fe20000010000 */
[----:B------:R-:W-:Y:S02]  /*64a0*/  ISETP.GE.AND P0, PT, R238, RZ, PT ;  /* 0x000000ffee00720c */ /* 0x000fe40003f06270 */
[----:B------:R-:W-:Y:S02]  /*64b0*/  SEL R239, RZ, 0x10, P4 ;  /* 0x00000010ffef7807 */ /* 0x000fe40002000000 */
[----:B------:R-:W-:Y:S01]  /*64c0*/  SEL R241, RZ, 0x10, P5 ;  /* 0x00000010fff17807 */ /* 0x000fe20002800000 */
[----:B------:R2:W5:Y:S04]  /*64d0*/  LDL R246, [R1+0x20] ;  /* 0x0000200001f67983 */ /* 0x0005680000100800 */
[----:B------:R2:W5:Y:S04]  /*64e0*/  LDL R244, [R1+0x2c] ;  /* 0x00002c0001f47983 */ /* 0x0005680000100800 */
[----:B------:R2:W5:Y:S04]  /*64f0*/  LDL R243, [R1+0x30] ;  /* 0x0000300001f37983 */ /* 0x0005680000100800 */
[----:B------:R2:W5:Y:S04]  /*6500*/  LDL R242, [R1+0x24] ;  /* 0x0000240001f27983 */ /* 0x0005680000100800 */
[----:B------:R2:W5:Y:S04]  /*6510*/  LDL R240, [R1+0x34] ;  /* 0x0000340001f07983 */ /* 0x0005680000100800 */
[----:B------:R2:W3:Y:S04]  /*6520*/  LDSM.16.M88.4 R64, [R223+0x6100] ;  /* 0x00610000df40783b */ /* 0x0004e80000000200 */
[----:B------:R2:W4:Y:S04]  /*6530*/  LDSM.16.M88.4 R60, [R223+0x7100] ;  /* 0x00710000df3c783b */ /* 0x0005280000000200 */
[----:B-1----:R2:W1:Y:S04]  /*6540*/  LDSM.16.M88.4 R16, [R220+0x3100] ;  /* 0x00310000dc10783b */ /* 0x0024680000000200 */
[----:B------:R2:W1:Y:S04]  /*6550*/  LDSM.16.M88.4 R32, [R220+0x3500] ;  /* 0x00350000dc20783b */ /* 0x0004680000000200 */
[----:B------:R2:W1:Y:S04]  /*6560*/  LDSM.16.M88.4 R48, [R220+0x3900] ;  /* 0x00390000dc30783b */ /* 0x0004680000000200 */
[----:B------:R2:W1:Y:S04]  /*6570*/  LDSM.16.M88.4 R176, [R220+0x3d00] ;  /* 0x003d0000dcb0783b */ /* 0x0004680000000200 */
[----:B------:R2:W1:Y:S04]  /*6580*/  LDSM.16.M88.4 R180, [R224+0x6100] ;  /* 0x00610000e0b4783b */ /* 0x0004680000000200 */
[----:B------:R2:W1:Y:S04]  /*6590*/  LDSM.16.M88.4 R188, [R224+0x7100] ;  /* 0x00710000e0bc783b */ /* 0x0004680000000200 */
[----:B------:R2:W1:Y:S04]  /*65a0*/  LDSM.16.M88.4 R184, [R225] ;  /* 0x00000000e1b8783b */ /* 0x0004680000000200 */
[----:B------:R2:W1:Y:S04]  /*65b0*/  LDSM.16.M88.4 R192, [R236] ;  /* 0x00000000ecc0783b */ /* 0x0004680000000200 */
[----:B------:R2:W1:Y:S04]  /*65c0*/  LDSM.16.M88.4 R196, [R235] ;  /* 0x00000000ebc4783b */ /* 0x0004680000000200 */
[----:B------:R2:W1:Y:S01]  /*65d0*/  LDSM.16.M88.4 R200, [R234] ;  /* 0x00000000eac8783b */ /* 0x0004620000000200 */
[----:B------:R-:W-:-:S05]  /*65e0*/  @!P0 BRA `(.L_x_715) ;  /* 0x000002a000008947 */ /* 0x000fca0003800000 */
[----:B---34-:R-:W3:Y:S01]  /*65f0*/  LDL R5, [R1+0x1c] ;  /* 0x00001c0001057983 */ /* 0x018ee20000100800 */
[----:B-1----:R-:W-:Y:S01]  /*6600*/  SHF.R.S32.HI R0, RZ, 0x1f, R245 ;  /* 0x0000001fff007819 */ /* 0x002fe200000114f5 */
[----:B------:R-:W-:Y:S01]  /*6610*/  IMAD.WIDE.U32 R2, R245, c[0x0][0x208], RZ ;  /* 0x00008200f5027a25 */ /* 0x000fe200078e00ff */
[----:B------:R-:W-:Y:S02]  /*6620*/  SHF.R.S32.HI R4, RZ, 0x1f, R237 ;  /* 0x0000001fff047819 */ /* 0x000fe400000114ed */
[----:B------:R-:W-:Y:S01]  /*6630*/  IADD3 R12, -R241, 0x10, RZ ;  /* 0x00000010f10c7810 */ /* 0x000fe20007ffe1ff */
[----:B------:R-:W-:Y:S01]  /*6640*/  IMAD R0, R0, c[0x0][0x208], RZ ;  /* 0x0000820000007a24 */ /* 0x000fe200078e02ff */
[----:B------:R-:W-:Y:S01]  /*6650*/  IADD3 R10, -R239, 0x10, RZ ;  /* 0x00000010ef0a7810 */ /* 0x000fe20007ffe1ff */
[----:B------:R-:W-:Y:S01]  /*6660*/  IMAD R4, R4, c[0x0][0x218], RZ ;  /* 0x0000860004047a24 */ /* 0x000fe200078e02ff */
[----:B------:R-:W-:Y:S01]  /*6670*/  LOP3.LUT R12, R12, 0xf, RZ, 0xc0, !PT ;  /* 0x0000000f0c0c7812 */ /* 0x000fe200078ec0ff */
[----:B------:R-:W-:Y:S01]  /*6680*/  IMAD R0, R245, c[0x0][0x20c], R0 ;  /* 0x00008300f5007a24 */ /* 0x000fe200078e0200 */
[----:B------:R-:W-:Y:S01]  /*6690*/  LOP3.LUT R10, R10, 0xf, RZ, 0xc0, !PT ;  /* 0x0000000f0a0a7812 */ /* 0x000fe200078ec0ff */
[----:B------:R-:W-:Y:S02]  /*66a0*/  IMAD R4, R237, c[0x0][0x21c], R4 ;  /* 0x00008700ed047a24 */ /* 0x000fe400078e0204 */
[----:B------:R-:W-:Y:S04]  /*66b0*/  IMAD.IADD R3, R3, 0x1, R0 ;  /* 0x0000000103037824 */ /* 0x000fe800078e0200 */
[----:B------:R-:W-:Y:S05]  /*66c0*/  IMAD.WIDE.U32 R2, R237, c[0x0][0x218], R2 ;  /* 0x00008600ed027a25 */ /* 0x000fea00078e0002 */
[----:B------:R-:W-:Y:S04]  /*66d0*/  IADD3 R0, P0, R2, UR22, RZ ;  /* 0x0000001602007c10 */ /* 0x000fe8000ff1e0ff */
[----:B------:R-:W-:Y:S02]  /*66e0*/  IADD3.X R4, R3, UR17, R4, P0, !PT ;  /* 0x0000001103047c10 */ /* 0x000fe400087fe404 */
[C---:B------:R-:W-:Y:S04]  /*66f0*/  LEA R3, P0, R0.reuse, c[0x0][0x1f8], 0x1 ;  /* 0x00007e0000037a11 */ /* 0x040fe800078008ff */
[----:B------:R-:W-:Y:S02]  /*6700*/  LEA.HI.X R4, R0, c[0x0][0x1fc], R4, 0x1, P0 ;  /* 0x00007f0000047a11 */ /* 0x000fe400000f0c04 */
[----:B------:R-:W1:Y:S04]  /*6710*/  SHFL.IDX PT, R0, R3, 0x1, 0x1c1f ;  /* 0x003c1f0003007f89 */ /* 0x000e6800000e0000 */
[----:B------:R-:W4:Y:S04]  /*6720*/  SHFL.IDX PT, R2, R4, 0x1, 0x1c1f ;  /* 0x003c1f0004027f89 */ /* 0x000f2800000e0000 */
[----:B------:R-:W2:Y:S04]  /*6730*/  SHFL.IDX PT, R3, R3, RZ, 0x1c1f ;  /* 0x001c1fff03037589 */ /* 0x000ea800000e0000 */
[----:B------:R-:W2:Y:S01]  /*6740*/  SHFL.IDX PT, R4, R4, RZ, 0x1c1f ;  /* 0x001c1fff04047589 */ /* 0x000ea200000e0000 */
[----:B-1---5:R-:W-:Y:S04]  /*6750*/  IADD3 R12, P1, P0, R12, R0, R247 ;  /* 0x000000000c0c7210 */ /* 0x022fe8000783e0f7 */
[----:B----4-:R-:W-:Y:S02]  /*6760*/  IADD3.X R13, RZ, R2, R244, P1, P0 ;  /* 0x00000002ff0d7210 */ /* 0x010fe40000fe04f4 */
[----:B------:R-:W-:Y:S04]  /*6770*/  IADD3 R10, P1, P0, R10, R0, R246 ;  /* 0x000000000a0a7210 */ /* 0x000fe8000783e0f6 */
[----:B------:R-:W-:Y:S02]  /*6780*/  IADD3.X R11, RZ, R2, R242, P1, P0 ;  /* 0x00000002ff0b7210 */ /* 0x000fe40000fe04f2 */
[C---:B--2---:R-:W-:Y:S02]  /*6790*/  IADD3 R20, P1, R3.reuse, R243, RZ ;  /* 0x000000f303147210 */ /* 0x044fe40007f3e0ff */
[C---:B------:R-:W-:Y:S03]  /*67a0*/  IADD3 R14, P0, R3.reuse, R247, RZ ;  /* 0x000000f7030e7210 */ /* 0x040fe60007f1e0ff */
[C---:B------:R-:W-:Y:S01]  /*67b0*/  IMAD.X R21, R4.reuse, 0x1, R240, P1 ;  /* 0x0000000104157824 */ /* 0x040fe200008e06f0 */
[----:B------:R-:W-:Y:S01]  /*67c0*/  IADD3 R8, P1, R3, R246, RZ ;  /* 0x000000f603087210 */ /* 0x000fe20007f3e0ff */
[----:B------:R-:W-:Y:S01]  /*67d0*/  IMAD.X R15, R4, 0x1, R244, P0 ;  /* 0x00000001040f7824 */ /* 0x000fe200000e06f4 */
[----:B------:R-:W-:Y:S03]  /*67e0*/  IADD3 R6, P0, R0, R243, RZ ;  /* 0x000000f300067210 */ /* 0x000fe60007f1e0ff */
[----:B------:R-:W-:Y:S01]  /*67f0*/  IMAD.X R9, R4, 0x1, R242, P1 ;  /* 0x0000000104097824 */ /* 0x000fe200008e06f2 */
[----:B------:R-:W-:Y:S01]  /*6800*/  ISETP.NE.U32.AND P1, PT, R241, RZ, PT ;  /* 0x000000fff100720c */ /* 0x000fe20003f25070 */
[----:B------:R-:W-:Y:S01]  /*6810*/  IMAD.X R7, R2, 0x1, R240, P0 ;  /* 0x0000000102077824 */ /* 0x000fe200000e06f0 */
[----:B------:R-:W-:Y:S01]  /*6820*/  ISETP.NE.U32.AND P0, PT, R239, RZ, PT ;  /* 0x000000ffef00720c */ /* 0x000fe20003f05070 */
[----:B---3--:R1:W-:Y:S04]  /*6830*/  LDGSTS.E.BYPASS.LTC128B.128 [R5], [R20.64], !P6 ;  /* 0x0000000014057fae */ /* 0x0083e8000f101d4e */
[----:B------:R1:W-:Y:S04]  /*6840*/  LDGSTS.E.BYPASS.LTC128B.128 [R5+0x1000], [R14.64], !P5 ;  /* 0x010000000e057fae */ /* 0x0003e8000e901d4e */
[----:B------:R1:W-:Y:S04]  /*6850*/  LDGSTS.E.BYPASS.LTC128B.128 [R5+0x2000], [R8.64], !P4 ;  /* 0x0200000008057fae */ /* 0x0003e8000e101d4e */
[----:B------:R1:W-:Y:S04]  /*6860*/  LDGSTS.E.BYPASS.LTC128B.128 [R5+0x800], [R6.64], !P6 ;  /* 0x0080000006057fae */ /* 0x0003e8000f101d4e */
[----:B------:R1:W-:Y:S04]  /*6870*/  LDGSTS.E.BYPASS.LTC128B.128.ZFILL [R5+0x1800], [R12.64], P1 ;  /* 0x018000000c057fae */ /* 0x0003e80008941d4e */
[----:B------:R1:W-:Y:S02]  /*6880*/  LDGSTS.E.BYPASS.LTC128B.128.ZFILL [R5+0x2800], [R10.64], P0 ;  /* 0x028000000a057fae */ /* 0x0003e40008141d4e */
.L_x_715:
[-C--:B-1-34-:R-:W-:Y:S01]  /*6890*/  HMMA.16816.F32.BF16 R4, R64, R16.reuse, RZ ;  /* 0x000000104004723c */ /* 0x09afe200000418ff */
[----:B------:R-:W-:Y:S02]  /*68a0*/  LDSM.16.M88.4 R204, [R220+0x4100] ;  /* 0x00410000dccc783b */ /* 0x000fe40000000200 */
[----:B------:R-:W-:Y:S05]  /*68b0*/  ISETP.GE.AND P0, PT, R238, 0x1, PT ;  /* 0x00000001ee00780c */ /* 0x000fea0003f06270 */
[C---:B------:R-:W-:Y:S01]  /*68c0*/  HMMA.16816.F32.BF16 R8, R60.reuse, R16, RZ ;  /* 0x000000103c08723c */ /* 0x040fe200000418ff */
[----:B------:R-:W0:Y:S07]  /*68d0*/  LDGDEPBAR ;  /* 0x00000000000079af */ /* 0x000e2e0000000000 */
[-C--:B------:R-:W-:Y:S01]  /*68e0*/  HMMA.16816.F32.BF16 R12, R60, R18.reuse, RZ ;  /* 0x000000123c0c723c */ /* 0x080fe200000418ff */
[----:B------:R-:W-:Y:S07]  /*68f0*/  LDSM.16.M88.4 R208, [R223+0x9100] ;  /* 0x00910000dfd0783b */ /* 0x000fee0000000200 */
[C---:B------:R-:W-:Y:S01]  /*6900*/  HMMA.16816.F32.BF16 R16, R64.reuse, R18, RZ ;  /* 0x000000124010723c */ /* 0x040fe200000418ff */
[----:B------:R-:W-:Y:S07]  /*6910*/  LDSM.16.M88.4 R212, [R232] ;  /* 0x00000000e8d4783b */ /* 0x000fee0000000200 */
[-C--:B------:R-:W-:Y:S01]  /*6920*/  HMMA.16816.F32.BF16 R20, R64, R32.reuse, RZ ;  /* 0x000000204014723c */ /* 0x080fe200000418ff */
[----:B------:R-:W-:Y:S07]  /*6930*/  LDSM.16.M88.4 R216, [R229] ;  /* 0x00000000e5d8783b */ /* 0x000fee0000000200 */
        /* <DEDUP_REMOVED lines=30> */
[----:B------:R-:W-:Y:S07]  /*6b20*/  LDSM.16.M88.4 R188, [R220+0x4d00] ;  /* 0x004d0000dcbc783b */ /* 0x000fee0000000200 */
[----:B------:R-:W-:Y:S01]  /*6b30*/  HMMA.16816.F32.BF16 R64, R180, R202, R64 ;  /* 0x000000cab440723c */ /* 0x000fe20000041840 */
[----:B------:R-:W4:Y:S08]  /*6b40*/  LDSM.16.M88.4 R180, [R220+0x4900] ;  /* 0x00490000dcb4783b */ /* 0x000f300000000200 */
[----:B------:R-:W2:Y:S01]  /*6b50*/  LDSM.16.M88.4 R200, [R224+0x9100] ;  /* 0x00910000e0c8783b */ /* 0x000ea20000000200 */
[-C--:B-1----:R-:W-:Y:S08]  /*6b60*/  HMMA.16816.F32.BF16 R4, R176, R204.reuse, R4 ;  /* 0x000000ccb004723c */ /* 0x082ff00000041804 */
[C---:B------:R-:W-:Y:S08]  /*6b70*/  HMMA.16816.F32.BF16 R8, R208.reuse, R204, R8 ;  /* 0x000000ccd008723c */ /* 0x040ff00000041808 */
[-C--:B------:R-:W-:Y:S08]  /*6b80*/  HMMA.16816.F32.BF16 R12, R208, R206.reuse, R12 ;  /* 0x000000ced00c723c */ /* 0x080ff0000004180c */
[C---:B------:R-:W-:Y:S01]  /*6b90*/  HMMA.16816.F32.BF16 R16, R176.reuse, R206, R16 ;  /* 0x000000ceb010723c */ /* 0x040fe20000041810 */
[----:B------:R-:W1:Y:S07]  /*6ba0*/  LDSM.16.M88.4 R204, [R231] ;  /* 0x00000000e7cc783b */ /* 0x000e6e0000000200 */
[-C--:B---3--:R-:W-:Y:S08]  /*6bb0*/  HMMA.16816.F32.BF16 R20, R176, R184.reuse, R20 ;  /* 0x000000b8b014723c */ /* 0x088ff00000041814 */
[C---:B------:R-:W-:Y:S08]  /*6bc0*/  HMMA.16816.F32.BF16 R24, R208.reuse, R184, R24 ;  /* 0x000000b8d018723c */ /* 0x040ff00000041818 */
[-C--:B------:R-:W-:Y:S08]  /*6bd0*/  HMMA.16816.F32.BF16 R28, R208, R186.reuse, R28 ;  /* 0x000000bad01c723c */ /* 0x080ff0000004181c */
[C---:B------:R-:W-:Y:S01]  /*6be0*/  HMMA.16816.F32.BF16 R32, R176.reuse, R186, R32 ;  /* 0x000000bab020723c */ /* 0x040fe20000041820 */
[----:B------:R-:W3:Y:S07]  /*6bf0*/  LDSM.16.M88.4 R184, [R230] ;  /* 0x00000000e6b8783b */ /* 0x000eee0000000200 */
[-C--:B----4-:R-:W-:Y:S08]  /*6c00*/  HMMA.16816.F32.BF16 R36, R176, R180.reuse, R36 ;  /* 0x000000b4b024723c */ /* 0x090ff00000041824 */
        /* <DEDUP_REMOVED lines=10> */
[-C--:B------:R-:W-:Y:S01]  /*6cb0*/  HMMA.16816.F32.BF16 R4, R192, R196.reuse, R4 ;  /* 0x000000c4c004723c */ /* 0x080fe20000041804 */
        /* <DEDUP_REMOVED lines=10> */
[-C--:B-1----:R-:W-:Y:S08]  /*6d60*/  HMMA.16816.F32.BF16 R36, R192, R204.reuse, R36 ;  /* 0x000000ccc024723c */ /* 0x082ff00000041824 */
[C---:B------:R-:W-:Y:S08]  /*6d70*/  HMMA.16816.F32.BF16 R40, R200.reuse, R204, R40 ;  /* 0x000000ccc828723c */ /* 0x040ff00000041828 */
[-C--:B------:R-:W-:Y:S08]  /*6d80*/  HMMA.16816.F32.BF16 R44, R200, R206.reuse, R44 ;  /* 0x000000cec82c723c */ /* 0x080ff0000004182c */
[C---:B------:R-:W-:Y:S01]  /*6d90*/  HMMA.16816.F32.BF16 R48, R192.reuse, R206, R48 ;  /* 0x000000cec030723c */ /* 0x040fe20000041830 */
[----:B------:R-:W1:Y:S07]  /*6da0*/  LDSM.16.M88.4 R204, [R220+0x5900] ;  /* 0x00590000dccc783b */ /* 0x000e6e0000000200 */
[-C--:B---3--:R-:W-:Y:S08]  /*6db0*/  HMMA.16816.F32.BF16 R52, R192, R184.reuse, R52 ;  /* 0x000000b8c034723c */ /* 0x088ff00000041834 */
[C---:B------:R-:W-:Y:S08]  /*6dc0*/  HMMA.16816.F32.BF16 R56, R200.reuse, R184, R56 ;  /* 0x000000b8c838723c */ /* 0x040ff00000041838 */
[-C--:B------:R-:W-:Y:S08]  /*6dd0*/  HMMA.16816.F32.BF16 R60, R200, R186.reuse, R60 ;  /* 0x000000bac83c723c */ /* 0x080ff0000004183c */
[----:B------:R-:W-:Y:S08]  /*6de0*/  HMMA.16816.F32.BF16 R64, R192, R186, R64 ;  /* 0x000000bac040723c */ /* 0x000ff00000041840 */
        /* <DEDUP_REMOVED lines=46> */
[----:B------:R-:W2:Y:S10]  /*70d0*/  MUFU.TANH R179, R18 ;  /* 0x0000001200b37308 */ /* 0x000eb40000002400 */
[----:B------:R-:W2:Y:S01]  /*70e0*/  MUFU.TANH R197, R12 ;  /* 0x0000000c00c57308 */ /* 0x000ea20000002400 */
[----:B-1----:R-:W1:Y:S01]  /*70f0*/  LDSM.16.M88.4 R8, [R227] ;  /* 0x00000000e308783b */ /* 0x002e620000000200 */
[-C--:B----4-:R-:W-:Y:S08]  /*7100*/  HMMA.16816.F32.BF16 R20, R212, R4.reuse, R20 ;  /* 0x00000004d414723c */ /* 0x090ff00000041814 */
[----:B------:R-:W4:Y:S01]  /*7110*/  MUFU.TANH R196, R13 ;  /* 0x0000000d00c47308 */ /* 0x000f220000002400 */
[C---:B------:R-:W-:Y:S09]  /*7120*/  HMMA.16816.F32.BF16 R24, R180.reuse, R4, R24 ;  /* 0x00000004b418723c */ /* 0x040ff20000041818 */
[----:B------:R-:W1:Y:S01]  /*7130*/  MUFU.TANH R200, R14 ;  /* 0x0000000e00c87308 */ /* 0x000e620000002400 */
[-C--:B------:R-:W-:Y:S08]  /*7140*/  HMMA.16816.F32.BF16 R28, R180, R6.reuse, R28 ;  /* 0x00000006b41c723c */ /* 0x080ff0000004181c */
[C---:B------:R-:W-:Y:S01]  /*7150*/  HMMA.16816.F32.BF16 R32, R212.reuse, R6, R32 ;  /* 0x00000006d420723c */ /* 0x040fe20000041820 */
[----:B------:R-:W2:Y:S01]  /*7160*/  MUFU.TANH R206, R15 ;  /* 0x0000000f00ce7308 */ /* 0x000ea20000002400 */
[----:B------:R-:W2:Y:S01]  /*7170*/  LDSM.16.M88.4 R4, [R226] ;  /* 0x00000000e204783b */ /* 0x000ea20000000200 */
        /* <DEDUP_REMOVED lines=18> */
[C---:B------:R-:W-:Y:S01]  /*72a0*/  HMMA.16816.F32.BF16 R48, R212.reuse, R10, R48 ;  /* 0x0000000ad430723c */ /* 0x040fe20000041830 */
[----:B------:R-:W1:Y:S03]  /*72b0*/  MUFU.TANH R186, R24 ;  /* 0x0000001800ba7308 */ /* 0x000e660000002400 */
[----:B------:R-:W-:Y:S02]  /*72c0*/  FMUL.FTZ R31, R31, c[0x0][0x320] ;  /* 0x0000c8001f1f7a20 */ /* 0x000fe40000410000 */
[----:B------:R-:W-:Y:S02]  /*72d0*/  FMUL.FTZ R32, R32, c[0x0][0x320] ;  /* 0x0000c80020207a20 */ /* 0x000fe40000410000 */
[-C--:B--2---:R-:W-:Y:S03]  /*72e0*/  HMMA.16816.F32.BF16 R52, R212, R4.reuse, R52 ;  /* 0x00000004d434723c */ /* 0x084fe60000041834 */
[----:B------:R-:W2:Y:S01]  /*72f0*/  MUFU.TANH R187, R25 ;  /* 0x0000001900bb7308 */ /* 0x000ea20000002400 */
        /* <DEDUP_REMOVED lines=14> */
[----:B------:R3:W3:Y:S03]  /*73e0*/  MUFU.TANH R110, R16 ;  /* 0x00000010006e7308 */ /* 0x0006e60000002400 */
[----:B------:R-:W-:Y:S02]  /*73f0*/  FMUL.FTZ R46, R46, c[0x0][0x320] ;  /* 0x0000c8002e2e7a20 */ /* 0x000fe40000410000 */
[----:B------:R-:W-:Y:S02]  /*7400*/  FMUL.FTZ R47, R47, c[0x0][0x320] ;  /* 0x0000c8002f2f7a20 */ /* 0x000fe40000410000 */
[----:B-1----:R-:W-:Y:S02]  /*7410*/  FMUL.FTZ R26, R49, c[0x0][0x320] ;  /* 0x0000c800311a7a20 */ /* 0x002fe40000410000 */
[----:B------:R-:W-:Y:S01]  /*7420*/  FMUL.FTZ R50, R50, c[0x0][0x320] ;  /* 0x0000c80032327a20 */ /* 0x000fe20000410000 */
        /* <DEDUP_REMOVED lines=65> */
[----:B------:R-:W1:Y:S01]  /*7840*/  MUFU.TANH R23, R23 ;  /* 0x0000001700177308 */ /* 0x000e620000002400 */
[----:B------:R-:W-:-:S05]  /*7850*/  @!P0 BRA `(.L_x_716) ;  /* 0x0000038000008947 */ /* 0x000fca0003800000 */
[----:B--234-:R-:W-:Y:S01]  /*7860*/  LEA R2, R238, UR11, 0x6 ;  /* 0x0000000bee027c11 */ /* 0x01cfe2000f8e30ff */
[----:B------:R-:W2:Y:S01]  /*7870*/  LDL R0, [R1+0x38] ;  /* 0x0000380001007983 */ /* 0x000ea20000100800 */
[----:B------:R-:W-:Y:S01]  /*7880*/  IADD3 R12, -R241, 0x10, RZ ;  /* 0x00000010f10c7810 */ /* 0x000fe20007ffe1ff */
[----:B------:R-:W-:Y:S01]  /*7890*/  IMAD.MOV.U32 R237, RZ, RZ, RZ ;  /* 0x000000ffffed7224 */ /* 0x000fe200078e00ff */
[----:B------:R-:W-:Y:S01]  /*78a0*/  IADD3 R10, -R239, 0x10, RZ ;  /* 0x00000010ef0a7810 */ /* 0x000fe20007ffe1ff */
[----:B------:R-:W3:Y:S01]  /*78b0*/  LDL R19, [R1+0x18] ;  /* 0x0000180001137983 */ /* 0x000ee20000100800 */
[----:B------:R-:W-:Y:S02]  /*78c0*/  LOP3.LUT R12, R12, 0xf, RZ, 0xc0, !PT ;  /* 0x0000000f0c0c7812 */ /* 0x000fe400078ec0ff */
[----:B------:R-:W-:Y:S02]  /*78d0*/  LOP3.LUT R10, R10, 0xf, RZ, 0xc0, !PT ;  /* 0x0000000f0a0a7812 */ /* 0x000fe400078ec0ff */
[----:B--2---:R-:W-:Y:S05]  /*78e0*/  IADD3 R2, R2, -0x40, R0 ;  /* 0xffffffc002027810 */ /* 0x004fea0007ffe000 */
        /* <DEDUP_REMOVED lines=11> */
[----:B------:R-:W2:Y:S04]  /*79a0*/  @!P2 LDG.E R237, [R4.64] ;  /* 0x0000000e04eda981 */ /* 0x000ea8000c1e1900 */
[----:B------:R-:W-:Y:S04]  /*79b0*/  IMAD R0, R0, c[0x0][0x1e0], RZ ;  /* 0x0000780000007a24 */ /* 0x000fe800078e02ff */
[----:B------:R-:W-:Y:S04]  /*79c0*/  IMAD R0, R245, c[0x0][0x1e4], R0 ;  /* 0x00007900f5007a24 */ /* 0x000fe800078e0200 */
[----:B------:R-:W-:Y:S01]  /*79d0*/  IMAD.IADD R3, R3, 0x1, R0 ;  /* 0x0000000103037824 */ /* 0x000fe200078e0200 */
[----:B--2---:R-:W-:Y:S03]  /*79e0*/  SHF.R.S32.HI R4, RZ, 0x1f, R237 ;  /* 0x0000001fff047819 */ /* 0x004fe600000114ed */
[C---:B------:R-:W-:Y:S04]  /*79f0*/  IMAD.WIDE.U32 R2, R237.reuse, c[0x0][0x1f0], R2 ;  /* 0x00007c00ed027a25 */ /* 0x040fe800078e0002 */
[----:B------:R-:W-:Y:S01]  /*7a00*/  IMAD R4, R4, c[0x0][0x1f0], RZ ;  /* 0x00007c0004047a24 */ /* 0x000fe200078e02ff */
[----:B------:R-:W-:Y:S03]  /*7a10*/  IADD3 R0, P0, R2, UR20, RZ ;  /* 0x0000001402007c10 */ /* 0x000fe6000ff1e0ff */
[----:B------:R-:W-:Y:S05]  /*7a20*/  IMAD R4, R237, c[0x0][0x1f4], R4 ;  /* 0x00007d00ed047a24 */ /* 0x000fea00078e0204 */
[----:B------:R-:W-:Y:S02]  /*7a30*/  IADD3.X R4, R3, UR8, R4, P0, !PT ;  /* 0x0000000803047c10 */ /* 0x000fe400087fe404 */
[C---:B------:R-:W-:Y:S04]  /*7a40*/  LEA R3, P0, R0.reuse, c[0x0][0x1c8], 0x1 ;  /* 0x0000720000037a11 */ /* 0x040fe800078008ff */
[----:B------:R-:W-:Y:S02]  /*7a50*/  LEA.HI.X R4, R0, c[0x0][0x1cc], R4, 0x1, P0 ;  /* 0x0000730000047a11 */ /* 0x000fe400000f0c04 */
[----:B------:R-:W2:Y:S04]  /*7a60*/  SHFL.IDX PT, R0, R3, 0x1, 0x1c1f ;  /* 0x003c1f0003007f89 */ /* 0x000ea800000e0000 */
[----:B------:R-:W4:Y:S04]  /*7a70*/  SHFL.IDX PT, R2, R4, 0x1, 0x1c1f ;  /* 0x003c1f0004027f89 */ /* 0x000f2800000e0000 */
[----:B------:R-:W1:Y:S04]  /*7a80*/  SHFL.IDX PT, R3, R3, RZ, 0x1c1f ;  /* 0x001c1fff03037589 */ /* 0x000e6800000e0000 */
[----:B------:R-:W1:Y:S01]  /*7a90*/  SHFL.IDX PT, R4, R4, RZ, 0x1c1f ;  /* 0x001c1fff04047589 */ /* 0x000e6200000e0000 */
[----:B--2--5:R-:W-:Y:S04]  /*7aa0*/  IADD3 R12, P1, P0, R12, R0, R247 ;  /* 0x000000000c0c7210 */ /* 0x024fe8000783e0f7 */
[----:B----4-:R-:W-:Y:S02]  /*7ab0*/  IADD3.X R13, RZ, R2, R244, P1, P0 ;  /* 0x00000002ff0d7210 */ /* 0x010fe40000fe04f4 */
[----:B------:R-:W-:Y:S04]  /*7ac0*/  IADD3 R10, P1, P0, R10, R0, R246 ;  /* 0x000000000a0a7210 */ /* 0x000fe8000783e0f6 */
[----:B------:R-:W-:Y:S02]  /*7ad0*/  IADD3.X R11, RZ, R2, R242, P1, P0 ;  /* 0x00000002ff0b7210 */ /* 0x000fe40000fe04f2 */
[C---:B-1----:R-:W-:Y:S02]  /*7ae0*/  IADD3 R16, P1, R3.reuse, R243, RZ ;  /* 0x000000f303107210 */ /* 0x042fe40007f3e0ff */
[C---:B------:R-:W-:Y:S03]  /*7af0*/  IADD3 R14, P0, R3.reuse, R247, RZ ;  /* 0x000000f7030e7210 */ /* 0x040fe60007f1e0ff */
[C---:B------:R-:W-:Y:S01]  /*7b00*/  IMAD.X R17, R4.reuse, 0x1, R240, P1 ;  /* 0x0000000104117824 */ /* 0x040fe200008e06f0 */
[----:B------:R-:W-:Y:S01]  /*7b10*/  IADD3 R8, P1, R3, R246, RZ ;  /* 0x000000f603087210 */ /* 0x000fe20007f3e0ff */
[----:B------:R-:W-:Y:S01]  /*7b20*/  IMAD.X R15, R4, 0x1, R244, P0 ;  /* 0x00000001040f7824 */ /* 0x000fe200000e06f4 */
[----:B------:R-:W-:Y:S02]  /*7b30*/  IADD3 R6, P0, R0, R243, RZ ;  /* 0x000000f300067210 */ /* 0x000fe40007f1e0ff */
[----:B---3--:R1:W-:Y:S01]  /*7b40*/  LDGSTS.E.BYPASS.LTC128B.128 [R19+0x3100], [R16.64], !P6 ;  /* 0x0310000010137fae */ /* 0x0083e2000f101d4e */
[----:B------:R-:W-:Y:S01]  /*7b50*/  IMAD.X R9, R4, 0x1, R242, P1 ;  /* 0x0000000104097824 */ /* 0x000fe200008e06f2 */
[----:B------:R-:W-:Y:S01]  /*7b60*/  ISETP.NE.U32.AND P1, PT, R241, RZ, PT ;  /* 0x000000fff100720c */ /* 0x000fe20003f25070 */
[----:B------:R-:W-:Y:S01]  /*7b70*/  IMAD.X R7, R2, 0x1, R240, P0 ;  /* 0x0000000102077824 */ /* 0x000fe200000e06f0 */
[----:B------:R1:W-:Y:S01]  /*7b80*/  LDGSTS.E.BYPASS.LTC128B.128 [R19+0x4100], [R14.64], !P5 ;  /* 0x041000000e137fae */ /* 0x0003e2000e901d4e */
[----:B------:R-:W-:Y:S03]  /*7b90*/  ISETP.NE.U32.AND P0, PT, R239, RZ, PT ;  /* 0x000000ffef00720c */ /* 0x000fe60003f05070 */
[----:B------:R1:W-:Y:S04]  /*7ba0*/  LDGSTS.E.BYPASS.LTC128B.128 [R19+0x5100], [R8.64], !P4 ;  /* 0x0510000008137fae */ /* 0x0003e8000e101d4e */
[----:B------:R1:W-:Y:S04]  /*7bb0*/  LDGSTS.E.BYPASS.LTC128B.128 [R19+0x3900], [R6.64], !P6 ;  /* 0x0390000006137fae */ /* 0x0003e8000f101d4e */
[----:B------:R1:W-:Y:S04]  /*7bc0*/  LDGSTS.E.BYPASS.LTC128B.128.ZFILL [R19+0x4900], [R12.64], P1 ;  /* 0x049000000c137fae */ /* 0x0003e80008941d4e */
[----:B------:R1:W-:Y:S02]  /*7bd0*/  LDGSTS.E.BYPASS.LTC128B.128.ZFILL [R19+0x5900], [R10.64], P0 ;  /* 0x059000000a137fae */ /* 0x0003e40008141d4e */
.L_x_716:
[----:B--234-:R-:W2:Y:S01]  /*7be0*/  LDL R3, [R1+0x3c] ;  /* 0x00003c0001037983 */ /* 0x01cea20000100800 */
[----:B------:R-:W-:Y:S01]  /*7bf0*/  PLOP3.LUT P1, PT, PT, PT, UP1, 0x80, 0x0 ;  /* 0x000000000000781c */ /* 0x000fe20003f2f018 */
[----:B------:R-:W-:Y:S01]  /*7c00*/  IMAD.MOV.U32 R4, RZ, RZ, 0x1 ;  /* 0x00000001ff047424 */ /* 0x000fe200078e00ff */
[----:B------:R-:W-:Y:S01]  /*7c10*/  PLOP3.LUT P0, PT, PT, PT, UP1, 0x80, 0x0 ;  /* 0x000000000000781c */ /* 0x000fe20003f0f018 */
[----:B------:R-:W3:Y:S02]  /*7c20*/  LDL R2, [R1+0x40] ;  /* 0x0000400001027983 */ /* 0x000ee40000100800 */
[----:B------:R-:W-:Y:S02]  /*7c30*/  IMAD R4, R238, -0x40, R4 ;  /* 0xffffffc0ee047824 */ /* 0x000fe400078e0204 */
[----:B------:R-:W0:Y:S03]  /*7c40*/  LDGDEPBAR ;  /* 0x00000000000079af */ /* 0x000e260000000000 */
[----:B---3--:R-:W-:Y:S03]  /*7c50*/  IADD3 R4, R4, UR7, -R2 ;  /* 0x0000000704047c10 */ /* 0x008fe6000fffe802 */
[----:B--2---:R-:W-:Y:S01]  /*7c60*/  @P1 IMAD.HI.U32 R0, R3, c[0x0][0x2c8], RZ ;  /* 0x0000b20003001a27 */ /* 0x004fe200078e00ff */
[----:B------:R-:W-:Y:S04]  /*7c70*/  IADD3 R4, R4, -UR12, RZ ;  /* 0x8000000c04047c10 */ /* 0x000fe8000fffe0ff */
[----:B------:R-:W-:Y:S05]  /*7c80*/  @P0 SHF.R.U32.HI R3, RZ, c[0x0][0x2cc], R0 ;  /* 0x0000b300ff030a19 */ /* 0x000fea0000011600 */
[----:B------:R-:W2:Y:S08]  /*7c90*/  SHFL.IDX PT, R0, R3, RZ, 0x1c1f ;  /* 0x001c1fff03007589 */ /* 0x000eb000000e0000 */
[----:B-1----:R-:W-:Y:S08]  /*7ca0*/  SHFL.IDX PT, R6, R3, 0x1, 0x1c1f ;  /* 0x003c1f0003067f89 */ /* 0x002ff000000e0000 */
[----:B------:R-:W-:Y:S01]  /*7cb0*/  SHFL.IDX PT, R7, R3, 0x2, 0x1c1f ;  /* 0x005c1f0003077f89 */ /* 0x000fe200000e0000 */
[----:B--2---:R-:W-:Y:S07]  /*7cc0*/  IMAD.IADD R0, R4, 0x1, R0 ;  /* 0x0000000104007824 */ /* 0x004fee00078e0200 */
[----:B------:R-:W1:Y:S01]  /*7cd0*/  SHFL.IDX PT, R3, R3, 0x3, 0x1c1f ;  /* 0x007c1f0003037f89 */ /* 0x000e6200000e0000 */
[C---:B------:R-:W-:Y:S02]  /*7ce0*/  ISETP.GT.AND P0, PT, R0.reuse, RZ, PT ;  /* 0x000000ff0000720c */ /* 0x040fe40003f04270 */
[----:B------:R-:W-:Y:S02]  /*7cf0*/  ISETP.GT.AND P1, PT, R0, 0x1, PT ;  /* 0x000000010000780c */ /* 0x000fe40003f24270 */
[----:B------:R-:W-:Y:S02]  /*7d00*/  FSEL R5, R185, -INF , P0 ;  /* 0xff800000b9057808 */ /* 0x000fe40000000000 */
[----:B------:R-:W-:Y:S02]  /*7d10*/  FSEL R16, R184, -INF , P1 ;  /* 0xff800000b8107808 */ /* 0x000fe40000800000 */
[C---:B------:R-:W-:Y:S02]  /*7d20*/  ISETP.GT.AND P0, PT, R0.reuse, 0x8, PT ;  /* 0x000000080000780c */ /* 0x040fe40003f04270 */
[----:B------:R-:W-:Y:S02]  /*7d30*/  FMNMX.FTZ R2, R5, R100, !PT ;  /* 0x0000006405027209 */ /* 0x000fe40007810000 */
[----:B------:R-:W-:Y:S02]  /*7d40*/  ISETP.GT.AND P1, PT, R0, 0x9, PT ;  /* 0x000000090000780c */ /* 0x000fe40003f24270 */
[----:B------:R-:W-:Y:S02]  /*7d50*/  FSEL R19, R110, -INF , P0 ;  /* 0xff8000006e137808 */ /* 0x000fe40000000000 */
[----:B------:R-:W-:Y:S02]  /*7d60*/  FMNMX.FTZ R2, R16, R2, !PT ;  /* 0x0000000210027209 */ /* 0x000fe40007810000 */
[----:B------:R-:W-:Y:S02]  /*7d70*/  FSEL R21, R106, -INF , P1 ;  /* 0xff8000006a157808 */ /* 0x000fe40000800000 */
[----:B------:R-:W-:Y:S01]  /*7d80*/  FMNMX.FTZ R2, R19, R2, !PT ;  /* 0x0000000213027209 */ /* 0x000fe20007810000 */
[----:B-1----:R-:W-:Y:S01]  /*7d90*/  IMAD.IADD R3, R4, 0x1, R3 ;  /* 0x0000000104037824 */ /* 0x002fe200078e0203 */
[C---:B------:R-:W-:Y:S02]  /*7da0*/  ISETP.GT.AND P0, PT, R0.reuse, 0x10, PT ;  /* 0x000000100000780c */ /* 0x040fe40003f04270 */
[----:B------:R-:W-:Y:S02]  /*7db0*/  FMNMX.FTZ R2, R21, R2, !PT ;  /* 0x0000000215027209 */ /* 0x000fe40007810000 */
[----:B------:R-:W-:Y:S02]  /*7dc0*/  FSEL R40, R105, -INF , P0 ;  /* 0xff80000069287808 */ /* 0x000fe40000000000 */
[C---:B------:R-:W-:Y:S02]  /*7dd0*/  ISETP.GT.AND P1, PT, R0.reuse, 0x11, PT ;  /* 0x000000110000780c */ /* 0x040fe40003f24270 */
        /* <DEDUP_REMOVED lines=10> */
[----:B------:R-:W-:Y:S02]  /*7e80*/  FSEL R201, R37, -INF , P1 ;  /* 0xff80000025c97808 */ /* 0x000fe40000800000 */
[----:B------:R-:W-:Y:S02]  /*7e90*/  FMNMX.FTZ R2, R56, R2, !PT ;  /* 0x0000000238027209 */ /* 0x000fe40007810000 */
[C---:B------:R-:W-:Y:S02]  /*7ea0*/  ISETP.GT.AND P0, PT, R0.reuse, 0x28, PT ;  /* 0x000000280000780c */ /* 0x040fe40003f04270 */
[C---:B------:R-:W-:Y:S02]  /*7eb0*/  ISETP.GT.AND P1, PT, R0.reuse, 0x29, PT ;  /* 0x000000290000780c */ /* 0x040fe40003f24270 */
[----:B------:R-:W-:Y:S02]  /*7ec0*/  FSEL R204, R27, -INF , P0 ;  /* 0xff8000001bcc7808 */ /* 0x000fe40000000000 */
[----:B------:R-:W-:Y:S02]  /*7ed0*/  ISETP.GT.AND P0, PT, R0, 0x30, PT ;  /* 0x000000300000780c */ /* 0x000fe40003f04270 */
[----:B------:R-:W-:Y:S02]  /*7ee0*/  FSEL R205, R26, -INF , P1 ;  /* 0xff8000001acd7808 */ /* 0x000fe40000800000 */
[----:B------:R-:W-:Y:S02]  /*7ef0*/  ISETP.GT.AND P1, PT, R0, 0x31, PT ;  /* 0x000000310000780c */ /* 0x000fe40003f24270 */
[----:B------:R-:W-:Y:S02]  /*7f00*/  FMNMX.FTZ R2, R57, R2, !PT ;  /* 0x0000000239027209 */ /* 0x000fe40007810000 */
[----:B------:R-:W-:Y:S02]  /*7f10*/  FSEL R64, R25, -INF , P0 ;  /* 0xff80000019407808 */ /* 0x000fe40000000000 */
[----:B------:R-:W-:Y:S02]  /*7f20*/  FSEL R65, R24, -INF , P1 ;  /* 0xff80000018417808 */ /* 0x000fe40000800000 */
[C---:B------:R-:W-:Y:S02]  /*7f30*/  ISETP.GT.AND P0, PT, R0.reuse, 0x38, PT ;  /* 0x000000380000780c */ /* 0x040fe40003f04270 */
[----:B------:R-:W-:Y:S02]  /*7f40*/  ISETP.GT.AND P1, PT, R0, 0x39, PT ;  /* 0x000000390000780c */ /* 0x000fe40003f24270 */
[----:B------:R-:W-:Y:S02]  /*7f50*/  FMNMX.FTZ R0, R198, R2, !PT ;  /* 0x00000002c6007209 */ /* 0x000fe40007810000 */
[----:B------:R-:W-:Y:S02]  /*7f60*/  IADD3 R2, R4, R6, RZ ;  /* 0x0000000604027210 */ /* 0x000fe40007ffe0ff */
[----:B------:R-:W-:Y:S02]  /*7f70*/  FMNMX.FTZ R0, R201, R0, !PT ;  /* 0x00000000c9007209 */ /* 0x000fe40007810000 */
[----:B------:R-:W-:Y:S02]  /*7f80*/  FSEL R67, R20, -INF , P0 ;  /* 0xff80000014437808 */ /* 0x000fe40000000000 */
[----:B------:R-:W-:Y:S02]  /*7f90*/  ISETP.GT.AND P0, PT, R2, RZ, PT ;  /* 0x000000ff0200720c */ /* 0x000fe40003f04270 */
[----:B------:R-:W-:Y:S02]  /*7fa0*/  FMNMX.FTZ R0, R204, R0, !PT ;  /* 0x00000000cc007209 */ /* 0x000fe40007810000 */
[----:B------:R-:W-:Y:S02]  /*7fb0*/  FSEL R6, R195, -INF , P0 ;  /* 0xff800000c3067808 */ /* 0x000fe40000000000 */
[----:B------:R-:W-:Y:S02]  /*7fc0*/  ISETP.GT.AND P0, PT, R2, 0x8, PT ;  /* 0x000000080200780c */ /* 0x000fe40003f04270 */
[----:B------:R-:W-:Y:S01]  /*7fd0*/  FMNMX.FTZ R106, R205, R0, !PT ;  /* 0x00000000cd6a7209 */ /* 0x000fe20007810000 */
[----:B------:R-:W-:Y:S01]  /*7fe0*/  IMAD.IADD R0, R4, 0x1, R7 ;  /* 0x0000000104007824 */ /* 0x000fe200078e0207 */
[----:B------:R-:W-:Y:S02]  /*7ff0*/  FSEL R217, R18, -INF , P1 ;  /* 0xff80000012d97808 */ /* 0x000fe40000800000 */
[----:B------:R-:W-:Y:S02]  /*8000*/  FSEL R18, R179, -INF , P0 ;  /* 0xff800000b3127808 */ /* 0x000fe40000000000 */
[----:B------:R-:W-:Y:S02]  /*8010*/  ISETP.GT.AND P0, PT, R2, 0x10, PT ;  /* 0x000000100200780c */ /* 0x000fe40003f04270 */
[----:B------:R-:W-:Y:S02]  /*8020*/  FMNMX.FTZ R106, R64, R106, !PT ;  /* 0x0000006a406a7209 */ /* 0x000fe40007810000 */
[----:B------:R-:W-:Y:S02]  /*8030*/  FSEL R44, R177, -INF , P0 ;  /* 0xff800000b12c7808 */ /* 0x000fe40000000000 */
[C---:B------:R-:W-:Y:S02]  /*8040*/  ISETP.GT.AND P0, PT, R2.reuse, 0x18, PT ;  /* 0x000000180200780c */ /* 0x040fe40003f04270 */
[----:B------:R-:W-:Y:S02]  /*8050*/  FMNMX.FTZ R106, R65, R106, !PT ;  /* 0x0000006a416a7209 */ /* 0x000fe40007810000 */
[----:B------:R-:W-:Y:S02]  /*8060*/  ISETP.GT.AND P1, PT, R2, 0x1, PT ;  /* 0x000000010200780c */ /* 0x000fe40003f24270 */
        /* <DEDUP_REMOVED lines=10> */
[----:B------:R-:W-:Y:S01]  /*8110*/  ISETP.GT.AND P1, PT, R2, 0x11, PT ;  /* 0x000000110200780c */ /* 0x000fe20003f24270 */
[----:B------:R-:W1:Y:S01]  /*8120*/  SHFL.BFLY PT, R8, R106, 0x2, 0x1f ;  /* 0x0c401f006a087f89 */ /* 0x000e6200000e0000 */
        /* <DEDUP_REMOVED lines=8> */
[----:B------:R-:W-:Y:S02]  /*81b0*/  FSEL R61, R35, -INF , P1 ;  /* 0xff800000233d7808 */ /* 0x000fe40000800000 */
[----:B------:R-:W-:Y:S02]  /*81c0*/  ISETP.GT.AND P1, PT, R2, 0x21, PT ;  /* 0x000000210200780c */ /* 0x000fe40003f24270 */
[----:B------:R-:W-:Y:S02]  /*81d0*/  FSEL R48, R55, -INF , P0 ;  /* 0xff80000037307808 */ /* 0x000fe40000000000 */
[----:B------:R-:W-:Y:S01]  /*81e0*/  FMNMX.FTZ R7, R20, R7, !PT ;  /* 0x0000000714077209 */ /* 0x000fe20007810000 */
[----:B------:R-:W-:Y:S01]  /*81f0*/  LDSM.16.MT88.4 R52, [R221+0x1100] ;  /* 0x00110000dd34783b */ /* 0x000fe20000004200 */
[C---:B------:R-:W-:Y:S02]  /*8200*/  ISETP.GT.AND P0, PT, R2.reuse, 0x38, PT ;  /* 0x000000380200780c */ /* 0x040fe40003f04270 */
[----:B------:R-:W-:Y:S02]  /*8210*/  FSEL R195, R39, -INF , P1 ;  /* 0xff80000027c37808 */ /* 0x000fe40000800000 */
[----:B------:R-:W-:Y:S02]  /*8220*/  ISETP.GT.AND P1, PT, R2, 0x29, PT ;  /* 0x000000290200780c */ /* 0x000fe40003f24270 */
[----:B------:R-:W-:Y:S01]  /*8230*/  FSEL R210, R22, -INF , P0 ;  /* 0xff80000016d27808 */ /* 0x000fe20000000000 */
[----:B------:R-:W-:Y:S01]  /*8240*/  LDSM.16.MT88.4 R36, [R222+0x100] ;  /* 0x00010000de24783b */ /* 0x000fe20000004200 */
[----:B------:R-:W-:Y:S02]  /*8250*/  ISETP.GT.AND P0, PT, R2, 0x39, PT ;  /* 0x000000390200780c */ /* 0x000fe40003f04270 */
[----:B------:R-:W-:Y:S02]  /*8260*/  FMNMX.FTZ R2, R44, R7, !PT ;  /* 0x000000072c027209 */ /* 0x000fe40007810000 */
[----:B------:R-:W-:Y:S02]  /*8270*/  FSEL R203, R51, -INF , P1 ;  /* 0xff80000033cb7808 */ /* 0x000fe40000800000 */
[C---:B------:R-:W-:Y:S02]  /*8280*/  ISETP.GT.AND P1, PT, R0.reuse, RZ, PT ;  /* 0x000000ff0000720c */ /* 0x040fe40003f24270 */
[----:B------:R-:W-:Y:S02]  /*8290*/  FMNMX.FTZ R2, R45, R2, !PT ;  /* 0x000000022d027209 */ /* 0x000fe40007810000 */
[----:B------:R-:W-:Y:S02]  /*82a0*/  FSEL R4, R207, -INF , P1 ;  /* 0xff800000cf047808 */ /* 0x000fe40000800000 */
[----:B------:R-:W-:Y:S02]  /*82b0*/  ISETP.GT.AND P1, PT, R0, 0x1, PT ;  /* 0x000000010000780c */ /* 0x000fe40003f24270 */
[----:B------:R-:W-:Y:S02]  /*82c0*/  FMNMX.FTZ R2, R60, R2, !PT ;  /* 0x000000023c027209 */ /* 0x000fe40007810000 */
[----:B------:R-:W-:Y:S02]  /*82d0*/  FSEL R17, R199, -INF , P1 ;  /* 0xff800000c7117808 */ /* 0x000fe40000800000 */
[----:B------:R-:W-:Y:S02]  /*82e0*/  ISETP.GT.AND P1, PT, R0, 0x8, PT ;  /* 0x000000080000780c */ /* 0x000fe40003f24270 */
[----:B------:R-:W-:Y:S02]  /*82f0*/  FMNMX.FTZ R2, R61, R2, !PT ;  /* 0x000000023d027209 */ /* 0x000fe40007810000 */
[----:B-1----:R-:W-:Y:S02]  /*8300*/  FMNMX.FTZ R106, R8, R106, !PT ;  /* 0x0000006a086a7209 */ /* 0x002fe40007810000 */
[----:B------:R-:W-:Y:S02]  /*8310*/  FSEL R8, R197, -INF , P1 ;  /* 0xff800000c5087808 */ /* 0x000fe40000800000 */
[----:B------:R-:W-:Y:S01]  /*8320*/  ISETP.GT.AND P1, PT, R0, 0x9, PT ;  /* 0x000000090000780c */ /* 0x000fe20003f24270 */
[----:B------:R-:W1:Y:S01]  /*8330*/  SHFL.BFLY PT, R22, R106, 0x1, 0x1f ;  /* 0x0c201f006a167f89 */ /* 0x000e6200000e0000 */
[----:B------:R-:W-:Y:S02]  /*8340*/  FMNMX.FTZ R2, R194, R2, !PT ;  /* 0x00000002c2027209 */ /* 0x000fe40007810000 */
[----:B------:R-:W-:Y:S02]  /*8350*/  FSEL R14, R196, -INF , P1 ;  /* 0xff800000c40e7808 */ /* 0x000fe40000800000 */
[C---:B------:R-:W-:Y:S02]  /*8360*/  ISETP.GT.AND P1, PT, R0.reuse, 0x11, PT ;  /* 0x000000110000780c */ /* 0x040fe40003f24270 */
[----:B------:R-:W-:Y:S02]  /*8370*/  FMNMX.FTZ R2, R195, R2, !PT ;  /* 0x00000002c3027209 */ /* 0x000fe40007810000 */
[----:B------:R-:W-:Y:S02]  /*8380*/  FSEL R212, R23, -INF , P0 ;  /* 0xff80000017d47808 */ /* 0x000fe40000000000 */
[C---:B------:R-:W-:Y:S02]  /*8390*/  ISETP.GT.AND P0, PT, R0.reuse, 0x10, PT ;  /* 0x000000100000780c */ /* 0x040fe40003f04270 */
[----:B------:R-:W-:Y:S02]  /*83a0*/  FSEL R187, R187, -INF , P1 ;  /* 0xff800000bbbb7808 */ /* 0x000fe40000800000 */
[----:B------:R-:W-:Y:S02]  /*83b0*/  ISETP.GT.AND P1, PT, R0, 0x18, PT ;  /* 0x000000180000780c */ /* 0x000fe40003f24270 */
[----:B------:R-:W-:Y:S02]  /*83c0*/  FMNMX.FTZ R2, R202, R2, !PT ;  /* 0x00000002ca027209 */ /* 0x000fe40007810000 */
[----:B------:R-:W-:Y:S02]  /*83d0*/  FSEL R186, R186, -INF , P0 ;  /* 0xff800000baba7808 */ /* 0x000fe40000000000 */
[----:B------:R-:W-:Y:S02]  /*83e0*/  ISETP.GT.AND P0, PT, R3, RZ, PT ;  /* 0x000000ff0300720c */ /* 0x000fe40003f04270 */
        /* <DEDUP_REMOVED lines=27> */
[----:B------:R-:W-:Y:S01]  /*85a0*/  FSEL R190, R190, -INF , P0 ;  /* 0xff800000bebe7808 */ /* 0x000fe20000000000 */
[----:B------:R-:W2:Y:S01]  /*85b0*/  SHFL.BFLY PT, R105, R2, 0x2, 0x1f ;  /* 0x0c401f0002697f89 */ /* 0x000ea200000e0000 */
[----:B------:R-:W-:Y:S02]  /*85c0*/  ISETP.GT.AND P0, PT, R3, 0x11, PT ;  /* 0x000000110300780c */ /* 0x000fe40003f04270 */
[----:B-----5:R-:W-:Y:S02]  /*85d0*/  FSEL R240, R42, -INF , P1 ;  /* 0xff8000002af07808 */ /* 0x020fe40000800000 */
        /* <DEDUP_REMOVED lines=23> */
[----:B-1----:R-:W-:Y:S02]  /*8750*/  FMNMX.FTZ R106, R106, R22, !PT ;  /* 0x000000166a6a7209 */ /* 0x002fe40007810000 */
[----:B------:R-:W-:Y:S02]  /*8760*/  FMNMX.FTZ R13, R10, R13, !PT ;  /* 0x0000000d0a0d7209 */ /* 0x000fe40007810000 */
[----:B------:R-:W-:Y:S01]  /*8770*/  FMNMX.FTZ R12, R199, R12, !PT ;  /* 0x0000000cc70c7209 */ /* 0x000fe20007810000 */
[----:B------:R-:W-:Y:S01]  /*8780*/  FMUL.FTZ R110, R106, c[0x0][0x2d0] ;  /* 0x0000b4006a6e7a20 */ /* 0x000fe20000410000 */
[----:B------:R-:W-:Y:S02]  /*8790*/  FSEL R241, R28, -INF , P0 ;  /* 0xff8000001cf17808 */ /* 0x000fe40000000000 */
[C---:B------:R-:W-:Y:S02]  /*87a0*/  ISETP.GT.AND P0, PT, R3.reuse, 0x29, PT ;  /* 0x000000290300780c */ /* 0x040fe40003f04270 */
[----:B------:R-:W-:Y:S02]  /*87b0*/  FSEL R215, R46, -INF , P1 ;  /* 0xff8000002ed77808 */ /* 0x000fe40000800000 */
[----:B------:R-:W-:Y:S02]  /*87c0*/  ISETP.GT.AND P1, PT, R3, 0x30, PT ;  /* 0x000000300300780c */ /* 0x000fe40003f24270 */
[----:B------:R-:W-:Y:S02]  /*87d0*/  FMNMX.FTZ R13, R9, R13, !PT ;  /* 0x0000000d090d7209 */ /* 0x000fe40007810000 */
[----:B------:R-:W-:Y:S02]  /*87e0*/  FMNMX.FTZ R12, R200, R12, !PT ;  /* 0x0000000cc80c7209 */ /* 0x000fe40007810000 */
[----:B------:R-:W-:Y:S02]  /*87f0*/  FSEL R216, R47, -INF , P0 ;  /* 0xff8000002fd87808 */ /* 0x000fe40000000000 */
[----:B------:R-:W-:Y:S02]  /*8800*/  FSETP.NEU.FTZ.AND P0, PT, R106, -INF , PT ;  /* 0xff8000006a00780b */ /* 0x000fe40003f1d000 */
[----:B------:R-:W-:Y:S02]  /*8810*/  FSEL R58, R58, -INF , P1 ;  /* 0xff8000003a3a7808 */ /* 0x000fe40000800000 */
[----:B------:R-:W-:Y:S02]  /*8820*/  ISETP.GT.AND P1, PT, R3, 0x31, PT ;  /* 0x000000310300780c */ /* 0x000fe40003f24270 */
[----:B--2---:R-:W-:Y:S02]  /*8830*/  FMNMX.FTZ R105, R2, R105, !PT ;  /* 0x0000006902697209 */ /* 0x004fe40007810000 */
[----:B------:R-:W-:Y:S02]  /*8840*/  FMNMX.FTZ R2, R190, R13, !PT ;  /* 0x0000000dbe027209 */ /* 0x000fe40007810000 */
[----:B------:R-:W-:Y:S02]  /*8850*/  FMNMX.FTZ R0, R219, R12, !PT ;  /* 0x0000000cdb007209 */ /* 0x000fe40007810000 */
[----:B------:R-:W-:Y:S02]  /*8860*/  FSEL R110, R110, RZ, P0 ;  /* 0x000000ff6e6e7208 */ /* 0x000fe40000000000 */
[----:B------:R-:W-:Y:S02]  /*8870*/  FSEL R59, R59, -INF , P1 ;  /* 0xff8000003b3b7808 */ /* 0x000fe40000800000 */
[----:B------:R-:W-:Y:S01]  /*8880*/  ISETP.GT.AND P1, PT, R3, 0x38, PT ;  /* 0x000000380300780c */ /* 0x000fe20003f24270 */
[--C-:B------:R-:W-:Y:S01]  /*8890*/  FFMA.FTZ R5, R5, c[0x0][0x2d0], -R110.reuse ;  /* 0x0000b40005057a23 */ /* 0x100fe2000001086e */
[----:B------:R-:W-:Y:S02]  /*88a0*/  FMNMX.FTZ R2, R191, R2, !PT ;  /* 0x00000002bf027209 */ /* 0x000fe40007810000 */
[----:B------:R-:W-:Y:S01]  /*88b0*/  FMNMX.FTZ R0, R240, R0, !PT ;  /* 0x00000000f0007209 */ /* 0x000fe20007810000 */
[----:B------:R-:W-:Y:S01]  /*88c0*/  MUFU.EX2 R209, R5 ;  /* 0x0000000500d17308 */ /* 0x000fe20000000800 */
[----:B------:R-:W-:Y:S02]  /*88d0*/  FSEL R62, R62, -INF , P1 ;  /* 0xff8000003e3e7808 */ /* 0x000fe40000800000 */
[----:B------:R-:W-:Y:S01]  /*88e0*/  ISETP.GT.AND P1, PT, R3, 0x39, PT ;  /* 0x000000390300780c */ /* 0x000fe20003f24270 */
[--C-:B------:R-:W-:Y:S01]  /*88f0*/  FFMA.FTZ R3, R16, c[0x0][0x2d0], -R110.reuse ;  /* 0x0000b40010037a23 */ /* 0x100fe2000001086e */
[----:B------:R-:W-:Y:S02]  /*8900*/  FMNMX.FTZ R12, R192, R2, !PT ;  /* 0x00000002c00c7209 */ /* 0x000fe40007810000 */
[----:B------:R-:W-:Y:S02]  /*8910*/  FMNMX.FTZ R2, R239, R0, !PT ;  /* 0x00000000ef027209 */ /* 0x000fe40007810000 */
[----:B------:R-:W-:Y:S01]  /*8920*/  FMNMX.FTZ R0, R193, R12, !PT ;  /* 0x0000000cc1007209 */ /* 0x000fe20007810000 */
[----:B------:R1:W2:Y:S01]  /*8930*/  MUFU.EX2 R206, R3 ;  /* 0x0000000300ce7308 */ /* 0x0002a20000000800 */
[----:B------:R-:W-:Y:S01]  /*8940*/  FMNMX.FTZ R2, R246, R2, !PT ;  /* 0x00000002f6027209 */ /* 0x000fe20007810000 */
[----:B------:R-:W3:Y:S01]  /*8950*/  SHFL.BFLY PT, R12, R105, 0x1, 0x1f ;  /* 0x0c201f00690c7f89 */ /* 0x000ee200000e0000 */
[----:B------:R-:W-:Y:S02]  /*8960*/  FMNMX.FTZ R0, R197, R0, !PT ;  /* 0x00000000c5007209 */ /* 0x000fe40007810000 */
[----:B------:R-:W-:Y:S02]  /*8970*/  FMNMX.FTZ R2, R211, R2, !PT ;  /* 0x00000002d3027209 */ /* 0x000fe40007810000 */
[----:B------:R-:W-:Y:S02]  /*8980*/  FMNMX.FTZ R0, R196, R0, !PT ;  /* 0x00000000c4007209 */ /* 0x000fe40007810000 */
[----:B------:R-:W-:Y:S02]  /*8990*/  FMNMX.FTZ R2, R241, R2, !PT ;  /* 0x00000002f1027209 */ /* 0x000fe40007810000 */
[----:B------:R-:W-:Y:S02]  /*89a0*/  FMNMX.FTZ R0, R215, R0, !PT ;  /* 0x00000000d7007209 */ /* 0x000fe40007810000 */
[----:B------:R-:W-:Y:S01]  /*89b0*/  FSEL R109, R63, -INF , P1 ;  /* 0xff8000003f6d7808 */ /* 0x000fe20000800000 */
[----:B------:R-:W4:Y:S01]  /*89c0*/  SHFL.BFLY PT, R104, R2, 0x2, 0x1f ;  /* 0x0c401f0002687f89 */ /* 0x000f2200000e0000 */
[----:B------:R-:W-:Y:S04]  /*89d0*/  FMNMX.FTZ R0, R216, R0, !PT ;  /* 0x00000000d8007209 */ /* 0x000fe80007810000 */
[----:B------:R-:W-:Y:S04]  /*89e0*/  FMNMX.FTZ R0, R58, R0, !PT ;  /* 0x000000003a007209 */ /* 0x000fe80007810000 */
[----:B------:R-:W-:Y:S01]  /*89f0*/  FMNMX.FTZ R0, R59, R0, !PT ;  /* 0x000000003b007209 */ /* 0x000fe20007810000 */
[--C-:B-1----:R-:W-:Y:S01]  /*8a00*/  FFMA.FTZ R3, R19, c[0x0][0x2d0], -R110.reuse ;  /* 0x0000b40013037a23 */ /* 0x102fe2000001086e */
[----:B--2---:R-:W-:Y:S02]  /*8a10*/  F2FP.BF16.PACK_AB R176, R206, R209 ;  /* 0x000000d1ceb0723e */ /* 0x004fe400000010ff */
[----:B------:R-:W-:Y:S01]  /*8a20*/  FMNMX.FTZ R0, R62, R0, !PT ;  /* 0x000000003e007209 */ /* 0x000fe20007810000 */
[----:B------:R1:W-:Y:S01]  /*8a30*/  MUFU.EX2 R247, R3 ;  /* 0x0000000300f77308 */ /* 0x0003e20000000800 */
[----:B---3--:R-:W-:Y:S02]  /*8a40*/  FMNMX.FTZ R105, R105, R12, !PT ;  /* 0x0000000c69697209 */ /* 0x008fe40007810000 */
[----:B------:R-:W-:Y:S02]  /*8a50*/  FMNMX.FTZ R0, R109, R0, !PT ;  /* 0x000000006d007209 */ /* 0x000fe40007810000 */
[C---:B------:R-:W-:Y:S01]  /*8a60*/  FSETP.NEU.FTZ.AND P1, PT, R105.reuse, -INF , PT ;  /* 0xff8000006900780b */ /* 0x040fe20003f3d000 */
[----:B------:R-:W-:Y:S01]  /*8a70*/  FMUL.FTZ R111, R105, c[0x0][0x2d0] ;  /* 0x0000b400696f7a20 */ /* 0x000fe20000410000 */
[----:B----4-:R-:W-:Y:S02]  /*8a80*/  FMNMX.FTZ R104, R2, R104, !PT ;  /* 0x0000006802687209 */ /* 0x010fe40007810000 */
[----:B------:R-:W2:Y:S02]  /*8a90*/  SHFL.BFLY PT, R2, R0, 0x2, 0x1f ;  /* 0x0c401f0000027f89 */ /* 0x000ea400000e0000 */
[----:B------:R-:W-:Y:S05]  /*8aa0*/  FSEL R111, R111, RZ, P1 ;  /* 0x000000ff6f6f7208 */ /* 0x000fea0000800000 */
[--C-:B------:R-:W-:Y:S01]  /*8ab0*/  FFMA.FTZ R6, R6, c[0x0][0x2d0], -R111.reuse ;  /* 0x0000b40006067a23 */ /* 0x100fe2000001086f */
[----:B------:R-:W3:Y:S03]  /*8ac0*/  SHFL.BFLY PT, R5, R104, 0x1, 0x1f ;  /* 0x0c201f0068057f89 */ /* 0x000ee600000e0000 */
[----:B------:R-:W-:Y:S01]  /*8ad0*/  MUFU.EX2 R208, R6 ;  /* 0x0000000600d07308 */ /* 0x000fe20000000800 */
[----:B-1----:R-:W-:Y:S09]  /*8ae0*/  FFMA.FTZ R3, R21, c[0x0][0x2d0], -R110 ;  /* 0x0000b40015037a23 */ /* 0x002ff2000001086e */
[----:B------:R1:W4:Y:S01]  /*8af0*/  MUFU.EX2 R244, R3 ;  /* 0x0000000300f47308 */ /* 0x0003220000000800 */
[----:B--2---:R-:W-:Y:S01]  /*8b00*/  FMNMX.FTZ R0, R0, R2, !PT ;  /* 0x0000000200007209 */ /* 0x004fe20007810000 */
[--C-:B------:R-:W-:Y:S08]  /*8b10*/  FFMA.FTZ R2, R18, c[0x0][0x2d0], -R111.reuse ;  /* 0x0000b40012027a23 */ /* 0x100ff0000001086f */
[----:B------:R2:W-:Y:S01]  /*8b20*/  MUFU.EX2 R63, R2 ;  /* 0x00000002003f7308 */ /* 0x0005e20000000800 */
[----:B---3--:R-:W-:Y:S01]  /*8b30*/  FMNMX.FTZ R104, R104, R5, !PT ;  /* 0x0000000568687209 */ /* 0x008fe20007810000 */
[--C-:B------:R-:W-:Y:S02]  /*8b40*/  FFMA.FTZ R5, R20, c[0x0][0x2d0], -R111.reuse ;  /* 0x0000b40014057a23 */ /* 0x100fe4000001086f */
[----:B------:R-:W-:Y:S02]  /*8b50*/  LDSM.16.MT88.4 R20, [R221+0x100] ;  /* 0x00010000dd14783b */ /* 0x000fe40000004200 */
[----:B------:R-:W-:Y:S04]  /*8b60*/  FMUL.FTZ R184, R104, c[0x0][0x2d0] ;  /* 0x0000b40068b87a20 */ /* 0x000fe80000410000 */
[----:B------:R-:W3:Y:S01]  /*8b70*/  MUFU.EX2 R207, R5 ;  /* 0x0000000500cf7308 */ /* 0x000ee20000000800 */
[----:B-1----:R-:W-:Y:S01]  /*8b80*/  FFMA.FTZ R3, R15, c[0x0][0x2d0], -R111 ;  /* 0x0000b4000f037a23 */ /* 0x002fe2000001086f */
[----:B----4-:R-:W-:Y:S08]  /*8b90*/  F2FP.BF16.PACK_AB R178, R244, R247 ;  /* 0x000000f7f4b2723e */ /* 0x010ff000000010ff */
[----:B------:R1:W4:Y:S01]  /*8ba0*/  MUFU.EX2 R242, R3 ;  /* 0x0000000300f27308 */ /* 0x0003220000000800 */
[----:B--2---:R-:W2:Y:S01]  /*8bb0*/  SHFL.BFLY PT, R2, R0, 0x1, 0x1f ;  /* 0x0c201f0000027f89 */ /* 0x004ea200000e0000 */
[----:B---3--:R-:W-:Y:S02]  /*8bc0*/  F2FP.BF16.PACK_AB R179, R207, R63 ;  /* 0x0000003fcfb3723e */ /* 0x008fe400000010ff */
[----:B-1----:R-:W-:Y:S02]  /*8bd0*/  FSEL R3, R106, RZ, P0 ;  /* 0x000000ff6a037208 */ /* 0x002fe40000000000 */
[----:B------:R-:W-:Y:S02]  /*8be0*/  FSETP.NEU.FTZ.AND P0, PT, R104, -INF , PT ;  /* 0xff8000006800780b */ /* 0x000fe40003f1d000 */
[----:B--2---:R-:W-:Y:S02]  /*8bf0*/  FMNMX.FTZ R102, R2, R0, !PT ;  /* 0x0000000002667209 */ /* 0x004fe40007810000 */
[----:B------:R-:W-:Y:S02]  /*8c00*/  FSEL R184, R184, RZ, P0 ;  /* 0x000000ffb8b87208 */ /* 0x000fe40000000000 */
[----:B------:R-:W-:Y:S01]  /*8c10*/  FSEL R2, R105, RZ, P1 ;  /* 0x000000ff69027208 */ /* 0x000fe20000800000 */
[C---:B------:R-:W-:Y:S01]  /*8c20*/  FMUL.FTZ R185, R102.reuse, c[0x0][0x2d0] ;  /* 0x0000b40066b97a20 */ /* 0x040fe20000410000 */
[----:B------:R-:W-:Y:S01]  /*8c30*/  FSETP.NEU.FTZ.AND P1, PT, R102, -INF , PT ;  /* 0xff8000006600780b */ /* 0x000fe20003f3d000 */
[--C-:B------:R-:W-:Y:S01]  /*8c40*/  FFMA.FTZ R0, R14, c[0x0][0x2d0], -R184.reuse ;  /* 0x0000b4000e007a23 */ /* 0x100fe200000108b8 */
[----:B----4-:R-:W-:Y:S01]  /*8c50*/  F2FP.BF16.PACK_AB R177, R242, R208 ;  /* 0x000000d0f2b1723e */ /* 0x010fe200000010ff */
[--C-:B------:R-:W-:Y:S01]  /*8c60*/  FFMA.FTZ R4, R4, c[0x0][0x2d0], -R184.reuse ;  /* 0x0000b40004047a23 */ /* 0x100fe200000108b8 */
[----:B------:R-:W-:Y:S01]  /*8c70*/  FSEL R185, R185, RZ, P1 ;  /* 0x000000ffb9b97208 */ /* 0x000fe20000800000 */
[----:B------:R1:W-:Y:S01]  /*8c80*/  MUFU.EX2 R51, R0 ;  /* 0x0000000000337308 */ /* 0x0003e20000000800 */
[----:B------:R-:W-:Y:S03]  /*8c90*/  FFMA.FTZ R8, R8, c[0x0][0x2d0], -R184 ;  /* 0x0000b40008087a23 */ /* 0x000fe600000108b8 */
[--C-:B------:R-:W-:Y:S02]  /*8ca0*/  FFMA.FTZ R10, R10, c[0x0][0x2d0], -R185.reuse ;  /* 0x0000b4000a0a7a23 */ /* 0x100fe400000108b9 */
[--C-:B------:R-:W-:Y:S02]  /*8cb0*/  FFMA.FTZ R9, R9, c[0x0][0x2d0], -R185.reuse ;  /* 0x0000b40009097a23 */ /* 0x100fe400000108b9 */
[--C-:B------:R-:W-:Y:S02]  /*8cc0*/  FFMA.FTZ R7, R7, c[0x0][0x2d0], -R185.reuse ;  /* 0x0000b40007077a23 */ /* 0x100fe400000108b9 */
[----:B------:R-:W-:Y:S01]  /*8cd0*/  MUFU.EX2 R213, R10 ;  /* 0x0000000a00d57308 */ /* 0x000fe20000000800 */
[----:B------:R-:W-:Y:S09]  /*8ce0*/  FFMA.FTZ R11, R11, c[0x0][0x2d0], -R185 ;  /* 0x0000b4000b0b7a23 */ /* 0x000ff200000108b9 */
[----:B------:R-:W2:Y:S01]  /*8cf0*/  MUFU.EX2 R249, R9 ;  /* 0x0000000900f97308 */ /* 0x000ea20000000800 */
[----:B-1----:R-:W-:Y:S04]  /*8d00*/  FADD.FTZ R0, -R3, R100 ;  /* 0x0000006403007221 */ /* 0x002fe80000010100 */
[----:B------:R-:W-:Y:S05]  /*8d10*/  FMUL.FTZ R0, R0, c[0x0][0x2d0] ;  /* 0x0000b40000007a20 */ /* 0x000fea0000410000 */
[----:B------:R-:W-:Y:S10]  /*8d20*/  MUFU.EX2 R243, R7 ;  /* 0x0000000700f37308 */ /* 0x000ff40000000800 */
[----:B------:R1:W3:Y:S01]  /*8d30*/  MUFU.EX2 R101, R0 ;  /* 0x0000000000657308 */ /* 0x0002e20000000800 */
[----:B--2---:R-:W-:Y:S09]  /*8d40*/  F2FP.BF16.PACK_AB R183, R249, R213 ;  /* 0x000000d5f9b7723e */ /* 0x004ff200000010ff */
[----:B------:R-:W2:Y:S10]  /*8d50*/  MUFU.EX2 R248, R11 ;  /* 0x0000000b00f87308 */ /* 0x000eb40000000800 */
[----:B------:R4:W-:Y:S01]  /*8d60*/  MUFU.EX2 R49, R4 ;  /* 0x0000000400317308 */ /* 0x0009e20000000800 */
[----:B-1----:R-:W-:Y:S01]  /*8d70*/  FADD.FTZ R0, -R2, R103 ;  /* 0x0000006702007221 */ /* 0x002fe20000010100 */
[----:B------:R-:W-:Y:S01]  /*8d80*/  FSEL R2, R104, RZ, P0 ;  /* 0x000000ff68027208 */ /* 0x000fe20000000000 */
[C---:B---3--:R-:W-:Y:S01]  /*8d90*/  FMUL.FTZ R33, R101.reuse, R141 ;  /* 0x0000008d65217220 */ /* 0x048fe20000410000 */
[----:B------:R-:W-:Y:S01]  /*8da0*/  ISETP.GT.AND P0, PT, R238, UR4, PT ;  /* 0x00000004ee007c0c */ /* 0x000fe2000bf04270 */
[----:B------:R-:W-:Y:S01]  /*8db0*/  FMUL.FTZ R0, R0, c[0x0][0x2d0] ;  /* 0x0000b40000007a20 */ /* 0x000fe20000410000 */
[----:B------:R-:W-:Y:S01]  /*8dc0*/  IADD3 R238, R238, -0x1, RZ ;  /* 0xffffffffeeee7810 */ /* 0x000fe20007ffe0ff */
[C---:B------:R-:W-:Y:S03]  /*8dd0*/  FMUL.FTZ R32, R101.reuse, R140 ;  /* 0x0000008c65207220 */ /* 0x040fe60000410000 */
[----:B------:R-:W1:Y:S01]  /*8de0*/  MUFU.EX2 R214, R8 ;  /* 0x0000000800d67308 */ /* 0x000e620000000800 */
[----:B------:R-:W-:Y:S01]  /*8df0*/  IMAD.MOV.U32 R140, RZ, RZ, R247 ;  /* 0x000000ffff8c7224 */ /* 0x000fe200078e00f7 */
[----:B--2---:R-:W-:Y:S01]  /*8e00*/  F2FP.BF16.PACK_AB R181, R248, R243 ;  /* 0x000000f3f8b5723e */ /* 0x004fe200000010ff */
[----:B------:R-:W-:Y:S02]  /*8e10*/  IMAD.MOV.U32 R141, RZ, RZ, R248 ;  /* 0x000000ffff8d7224 */ /* 0x000fe400078e00f8 */
[C---:B------:R-:W-:Y:S02]  /*8e20*/  FMUL.FTZ R5, R101.reuse, R113 ;  /* 0x0000007165057220 */ /* 0x040fe40000410000 */
[----:B------:R-:W-:Y:S03]  /*8e30*/  FMUL.FTZ R16, R101, R124 ;  /* 0x0000007c65107220 */ /* 0x000fe60000410000 */
[----:B------:R2:W3:Y:S01]  /*8e40*/  MUFU.EX2 R100, R0 ;  /* 0x0000000000647308 */ /* 0x0004e20000000800 */
[----:B------:R-:W-:Y:S02]  /*8e50*/  IMAD.MOV.U32 R103, RZ, RZ, R48 ;  /* 0x000000ffff677224 */ /* 0x000fe400078e0030 */
[----:B----4-:R-:W-:Y:S02]  /*8e60*/  FFMA.FTZ R4, R17, c[0x0][0x2d0], -R184 ;  /* 0x0000b40011047a23 */ /* 0x010fe400000108b8 */
[C---:B------:R-:W-:Y:S02]  /*8e70*/  FMUL.FTZ R17, R101.reuse, R125 ;  /* 0x0000007d65117220 */ /* 0x040fe40000410000 */
[C---:B------:R-:W-:Y:S01]  /*8e80*/  FMUL.FTZ R48, R101.reuse, R156 ;  /* 0x0000009c65307220 */ /* 0x040fe20000410000 */
[----:B------:R-:W-:Y:S01]  /*8e90*/  MOV R156, R217 ;  /* 0x000000d9009c7202 */ /* 0x000fe20000000f00 */
[C---:B------:R-:W-:Y:S01]  /*8ea0*/  FMUL.FTZ R68, R101.reuse, R68 ;  /* 0x0000004465447220 */ /* 0x040fe20000410000 */
[----:B------:R4:W4:Y:S01]  /*8eb0*/  MUFU.EX2 R218, R4 ;  /* 0x0000000400da7308 */ /* 0x0009220000000800 */
[C---:B------:R-:W-:Y:S02]  /*8ec0*/  FMUL.FTZ R69, R101.reuse, R69 ;  /* 0x0000004565457220 */ /* 0x040fe40000410000 */
[----:B------:R-:W-:Y:S01]  /*8ed0*/  FMUL.FTZ R80, R101, R80 ;  /* 0x0000005065507220 */ /* 0x000fe20000410000 */
[----:B-1----:R-:W-:Y:S01]  /*8ee0*/  F2FP.BF16.PACK_AB R182, R51, R214 ;  /* 0x000000d633b6723e */ /* 0x002fe200000010ff */
[C---:B------:R-:W-:Y:S02]  /*8ef0*/  FMUL.FTZ R81, R101.reuse, R81 ;  /* 0x0000005165517220 */ /* 0x040fe40000410000 */
[C---:B------:R-:W-:Y:S02]  /*8f00*/  FMUL.FTZ R84, R101.reuse, R84 ;  /* 0x0000005465547220 */ /* 0x040fe40000410000 */
[C---:B------:R-:W-:Y:S02]  /*8f10*/  FMUL.FTZ R85, R101.reuse, R85 ;  /* 0x0000005565557220 */ /* 0x040fe40000410000 */
[C---:B------:R-:W-:Y:S02]  /*8f20*/  FMUL.FTZ R96, R101.reuse, R96 ;  /* 0x0000006065607220 */ /* 0x040fe40000410000 */
[C---:B------:R-:W-:Y:S02]  /*8f30*/  FMUL.FTZ R97, R101.reuse, R97 ;  /* 0x0000006165617220 */ /* 0x040fe40000410000 */
[----:B--2---:R-:W-:Y:S01]  /*8f40*/  FADD.FTZ R0, -R2, R107 ;  /* 0x0000006b02007221 */ /* 0x004fe20000010100 */
[----:B------:R-:W-:Y:S01]  /*8f50*/  FSEL R2, R102, RZ, P1 ;  /* 0x000000ff66027208 */ /* 0x000fe20000800000 */
[----:B---3--:R-:W-:Y:S01]  /*8f60*/  FMUL.FTZ R35, R100, R143 ;  /* 0x0000008f64237220 */ /* 0x008fe20000410000 */
[----:B------:R-:W-:Y:S01]  /*8f70*/  MOV R143, R244 ;  /* 0x000000f4008f7202 */ /* 0x000fe20000000f00 */
[----:B------:R-:W-:Y:S01]  /*8f80*/  FMUL.FTZ R0, R0, c[0x0][0x2d0] ;  /* 0x0000b40000007a20 */ /* 0x000fe20000410000 */
[----:B------:R-:W-:Y:S01]  /*8f90*/  MOV R107, R211 ;  /* 0x000000d3006b7202 */ /* 0x000fe20000000f00 */
[C---:B------:R-:W-:Y:S02]  /*8fa0*/  FMUL.FTZ R34, R100.reuse, R142 ;  /* 0x0000008e64227220 */ /* 0x040fe40000410000 */
[----:B------:R1:W2:Y:S01]  /*8fb0*/  MUFU.EX2 R3, R0 ;  /* 0x0000000000037308 */ /* 0x0002a20000000800 */
[----:B------:R-:W-:Y:S02]  /*8fc0*/  IMAD.MOV.U32 R142, RZ, RZ, R242 ;  /* 0x000000ffff8e7224 */ /* 0x000fe400078e00f2 */
[----:B----4-:R-:W-:Y:S02]  /*8fd0*/  FMUL.FTZ R4, R101, R112 ;  /* 0x0000007065047220 */ /* 0x010fe40000410000 */
[C---:B------:R-:W-:Y:S02]  /*8fe0*/  FMUL.FTZ R6, R100.reuse, R114 ;  /* 0x0000007264067220 */ /* 0x040fe40000410000 */
[C---:B------:R-:W-:Y:S02]  /*8ff0*/  FMUL.FTZ R7, R100.reuse, R115 ;  /* 0x0000007364077220 */ /* 0x040fe40000410000 */
[----:B------:R-:W3:Y:S01]  /*9000*/  LDSM.16.MT88.4 R112, [R222+0x1100] ;  /* 0x00110000de70783b */ /* 0x000ee20000004200 */
[C---:B------:R-:W-:Y:S02]  /*9010*/  FMUL.FTZ R18, R100.reuse, R126 ;  /* 0x0000007e64127220 */ /* 0x040fe40000410000 */
[C---:B------:R-:W-:Y:S02]  /*9020*/  FMUL.FTZ R19, R100.reuse, R127 ;  /* 0x0000007f64137220 */ /* 0x040fe40000410000 */
[-C--:B------:R-:W-:Y:S01]  /*9030*/  HMMA.16816.F32.BF16 R4, R176, R20.reuse, R4 ;  /* 0x00000014b004723c */ /* 0x080fe20000041804 */
[C---:B------:R-:W-:Y:S01]  /*9040*/  FMUL.FTZ R50, R100.reuse, R158 ;  /* 0x0000009e64327220 */ /* 0x040fe20000410000 */
[----:B------:R-:W-:Y:S01]  /*9050*/  MOV R158, R103 ;  /* 0x00000067009e7202 */ /* 0x000fe20000000f00 */
[----:B------:R-:W-:Y:S01]  /*9060*/  FFMA.FTZ R103, R205, c[0x0][0x2d0], -R110 ;  /* 0x0000b400cd677a23 */ /* 0x000fe2000001086e */
[----:B------:R-:W-:Y:S01]  /*9070*/  LDSM.16.MT88.4 R124, [R222+0x500] ;  /* 0x00050000de7c783b */ /* 0x000fe20000004200 */
[C---:B------:R-:W-:Y:S02]  /*9080*/  FMUL.FTZ R70, R100.reuse, R70 ;  /* 0x0000004664467220 */ /* 0x040fe40000410000 */
[C---:B------:R-:W-:Y:S02]  /*9090*/  FMUL.FTZ R71, R100.reuse, R71 ;  /* 0x0000004764477220 */ /* 0x040fe40000410000 */
[----:B------:R-:W-:Y:S03]  /*90a0*/  FMUL.FTZ R82, R100, R82 ;  /* 0x0000005264527220 */ /* 0x000fe60000410000 */
[----:B-1----:R-:W-:Y:S01]  /*90b0*/  FADD.FTZ R0, -R2, R108 ;  /* 0x0000006c02007221 */ /* 0x002fe20000010100 */
[----:B------:R-:W-:Y:S01]  /*90c0*/  MOV R108, R49 ;  /* 0x00000031006c7202 */ /* 0x000fe20000000f00 */
[----:B------:R-:W-:Y:S02]  /*90d0*/  FFMA.FTZ R2, R40, c[0x0][0x2d0], -R110 ;  /* 0x0000b40028027a23 */ /* 0x000fe4000001086e */
[----:B------:R-:W-:Y:S01]  /*90e0*/  FMUL.FTZ R0, R0, c[0x0][0x2d0] ;  /* 0x0000b40000007a20 */ /* 0x000fe20000410000 */
[----:B------:R-:W-:Y:S01]  /*90f0*/  F2FP.BF16.PACK_AB R180, R218, R108 ;  /* 0x0000006cdab4723e */ /* 0x000fe200000010ff */
[----:B------:R1:W-:Y:S01]  /*9100*/  MUFU.EX2 R46, R2 ;  /* 0x00000002002e7308 */ /* 0x0003e20000000800 */
[C---:B--2---:R-:W-:Y:S01]  /*9110*/  FMUL.FTZ R24, R3.reuse, R132 ;  /* 0x0000008403187220 */ /* 0x044fe20000410000 */
[----:B------:R-:W-:Y:S01]  /*9120*/  MOV R132, R241 ;  /* 0x000000f100847202 */ /* 0x000fe20000000f00 */
[C---:B------:R-:W-:Y:S02]  /*9130*/  FMUL.FTZ R8, R3.reuse, R116 ;  /* 0x0000007403087220 */ /* 0x040fe40000410000 */
[C---:B------:R-:W-:Y:S02]  /*9140*/  FMUL.FTZ R9, R3.reuse, R117 ;  /* 0x0000007503097220 */ /* 0x040fe40000410000 */
[C---:B------:R-:W-:Y:S02]  /*9150*/  FMUL.FTZ R12, R3.reuse, R120 ;  /* 0x00000078030c7220 */ /* 0x040fe40000410000 */
[C---:B------:R-:W-:Y:S01]  /*9160*/  FMUL.FTZ R13, R3.reuse, R121 ;  /* 0x00000079030d7220 */ /* 0x040fe20000410000 */
[----:B------:R-:W2:Y:S01]  /*9170*/  MUFU.EX2 R0, R0 ;  /* 0x0000000000007308 */ /* 0x000ea20000000800 */
[C---:B------:R-:W-:Y:S02]  /*9180*/  FMUL.FTZ R25, R3.reuse, R133 ;  /* 0x0000008503197220 */ /* 0x040fe40000410000 */
[C---:B------:R-:W-:Y:S01]  /*9190*/  FMUL.FTZ R29, R3.reuse, R137 ;  /* 0x00000089031d7220 */ /* 0x040fe20000410000 */
[----:B------:R-:W-:Y:S01]  /*91a0*/  MOV R137, R209 ;  /* 0x000000d100897202 */ /* 0x000fe20000000f00 */
[C---:B------:R-:W-:Y:S02]  /*91b0*/  FMUL.FTZ R28, R3.reuse, R136 ;  /* 0x00000088031c7220 */ /* 0x040fe40000410000 */
[----:B------:R-:W-:Y:S02]  /*91c0*/  IMAD.MOV.U32 R136, RZ, RZ, R208 ;  /* 0x000000ffff887224 */ /* 0x000fe400078e00d0 */
[----:B------:R-:W-:Y:S01]  /*91d0*/  FMUL.FTZ R40, R3, R148 ;  /* 0x0000009403287220 */ /* 0x000fe20000410000 */
[----:B------:R-:W-:Y:S01]  /*91e0*/  MOV R148, R51 ;  /* 0x0000003300947202 */ /* 0x000fe20000000f00 */
[----:B------:R-:W-:Y:S02]  /*91f0*/  FMUL.FTZ R49, R101, R157 ;  /* 0x0000009d65317220 */ /* 0x000fe40000410000 */
[----:B------:R-:W-:Y:S01]  /*9200*/  FMUL.FTZ R51, R100, R159 ;  /* 0x0000009f64337220 */ /* 0x000fe20000410000 */
[----:B------:R-:W-:Y:S01]  /*9210*/  MOV R159, R66 ;  /* 0x00000042009f7202 */ /* 0x000fe20000000f00 */
[----:B-1----:R-:W-:Y:S02]  /*9220*/  FFMA.FTZ R2, R41, c[0x0][0x2d0], -R110 ;  /* 0x0000b40029027a23 */ /* 0x002fe4000001086e */
[C---:B------:R-:W-:Y:S02]  /*9230*/  FMUL.FTZ R41, R3.reuse, R149 ;  /* 0x0000009503297220 */ /* 0x040fe40000410000 */
[----:B------:R1:W4:Y:S01]  /*9240*/  MUFU.EX2 R252, R2 ;  /* 0x0000000200fc7308 */ /* 0x0003220000000800 */
[----:B------:R-:W-:Y:S02]  /*9250*/  IMAD.MOV.U32 R149, RZ, RZ, R249 ;  /* 0x000000ffff957224 */ /* 0x000fe400078e00f9 */
[----:B------:R-:W-:Y:S02]  /*9260*/  IMAD.MOV.U32 R133, RZ, RZ, R59 ;  /* 0x000000ffff857224 */ /* 0x000fe400078e003b */
[C---:B--2---:R-:W-:Y:S02]  /*9270*/  FMUL.FTZ R31, R0.reuse, R139 ;  /* 0x0000008b001f7220 */ /* 0x044fe40000410000 */
[----:B------:R-:W-:Y:S02]  /*9280*/  IMAD.MOV.U32 R139, RZ, RZ, R243 ;  /* 0x000000ffff8b7224 */ /* 0x000fe400078e00f3 */
[C---:B------:R-:W-:Y:S02]  /*9290*/  FMUL.FTZ R27, R0.reuse, R135 ;  /* 0x00000087001b7220 */ /* 0x040fe40000410000 */
[----:B------:R-:W-:Y:S02]  /*92a0*/  IMAD.MOV.U32 R135, RZ, RZ, R218 ;  /* 0x000000ffff877224 */ /* 0x000fe400078e00da */
[C---:B------:R-:W-:Y:S02]  /*92b0*/  FMUL.FTZ R10, R0.reuse, R118 ;  /* 0x00000076000a7220 */ /* 0x040fe40000410000 */
[----:B------:R-:W-:Y:S02]  /*92c0*/  FMUL.FTZ R11, R0, R119 ;  /* 0x00000077000b7220 */ /* 0x000fe40000410000 */
[----:B------:R-:W2:Y:S01]  /*92d0*/  LDSM.16.MT88.4 R116, [R221+0x2100] ;  /* 0x00210000dd74783b */ /* 0x000ea20000004200 */
[----:B------:R-:W-:Y:S02]  /*92e0*/  IMAD.MOV.U32 R157, RZ, RZ, R67 ;  /* 0x000000ffff9d7224 */ /* 0x000fe400078e0043 */
[----:B------:R-:W-:Y:S02]  /*92f0*/  FMUL.FTZ R66, R100, R174 ;  /* 0x000000ae64427220 */ /* 0x000fe40000410000 */
[C---:B------:R-:W-:Y:S01]  /*9300*/  HMMA.16816.F32.BF16 R8, R180.reuse, R20, R8 ;  /* 0x00000014b408723c */ /* 0x040fe20000041808 */
[----:B------:R-:W-:Y:S02]  /*9310*/  FMUL.FTZ R14, R0, R122 ;  /* 0x0000007a000e7220 */ /* 0x000fe40000410000 */
[--C-:B-1----:R-:W-:Y:S02]  /*9320*/  FFMA.FTZ R2, R44, c[0x0][0x2d0], -R111.reuse ;  /* 0x0000b4002c027a23 */ /* 0x102fe4000001086f */
[----:B------:R-:W-:Y:S02]  /*9330*/  FMUL.FTZ R44, R3, R152 ;  /* 0x00000098032c7220 */ /* 0x000fe40000410000 */
[----:B------:R1:W-:Y:S01]  /*9340*/  MUFU.EX2 R251, R2 ;  /* 0x0000000200fb7308 */ /* 0x0003e20000000800 */
[----:B------:R-:W-:Y:S04]  /*9350*/  IMAD.MOV.U32 R152, RZ, RZ, R246 ;  /* 0x000000ffff987224 */ /* 0x000fe800078e00f6 */
[----:B------:R-:W-:Y:S02]  /*9360*/  FMUL.FTZ R15, R0, R123 ;  /* 0x0000007b000f7220 */ /* 0x000fe40000410000 */
[C---:B------:R-:W-:Y:S02]  /*9370*/  FMUL.FTZ R20, R101.reuse, R128 ;  /* 0x0000008065147220 */ /* 0x040fe40000410000 */
[----:B------:R-:W-:Y:S02]  /*9380*/  FMUL.FTZ R21, R101, R129 ;  /* 0x0000008165157220 */ /* 0x000fe40000410000 */
[----:B------:R-:W-:Y:S01]  /*9390*/  FMUL.FTZ R67, R100, R175 ;  /* 0x000000af64437220 */ /* 0x000fe20000410000 */
[-C--:B------:R-:W-:Y:S01]  /*93a0*/  HMMA.16816.F32.BF16 R12, R180, R22.reuse, R12 ;  /* 0x00000016b40c723c */ /* 0x080fe2000004180c */
[C---:B------:R-:W-:Y:S02]  /*93b0*/  FMUL.FTZ R26, R0.reuse, R134 ;  /* 0x00000086001a7220 */ /* 0x040fe40000410000 */
[----:B------:R-:W-:Y:S02]  /*93c0*/  IMAD.MOV.U32 R134, RZ, RZ, R58 ;  /* 0x000000ffff867224 */ /* 0x000fe400078e003a */
[C---:B------:R-:W-:Y:S02]  /*93d0*/  FMUL.FTZ R43, R0.reuse, R151 ;  /* 0x00000097002b7220 */ /* 0x040fe40000410000 */
[----:B------:R-:W-:Y:S01]  /*93e0*/  FMUL.FTZ R30, R0, R138 ;  /* 0x0000008a001e7220 */ /* 0x000fe20000410000 */
[C---:B------:R-:W-:Y:S01]  /*93f0*/  HMMA.16816.F32.BF16 R16, R176.reuse, R22, R16 ;  /* 0x00000016b010723c */ /* 0x040fe20000041810 */
[----:B------:R-:W-:Y:S03]  /*9400*/  IMAD.MOV.U32 R151, RZ, RZ, R46 ;  /* 0x000000ffff977224 */ /* 0x000fe600078e002e */
[----:B-1----:R-:W-:Y:S02]  /*9410*/  FFMA.FTZ R2, R45, c[0x0][0x2d0], -R111 ;  /* 0x0000b4002d027a23 */ /* 0x002fe4000001086f */
[C---:B------:R-:W-:Y:S02]  /*9420*/  FMUL.FTZ R45, R3.reuse, R153 ;  /* 0x00000099032d7220 */ /* 0x040fe40000410000 */
[----:B------:R1:W1:Y:S01]  /*9430*/  MUFU.EX2 R250, R2 ;  /* 0x0000000200fa7308 */ /* 0x0002620000000800 */
[----:B------:R-:W-:Y:S03]  /*9440*/  IMAD.MOV.U32 R153, RZ, RZ, R239 ;  /* 0x000000ffff997224 */ /* 0x000fe600078e00ef */
[C---:B------:R-:W-:Y:S02]  /*9450*/  FMUL.FTZ R22, R100.reuse, R130 ;  /* 0x0000008264167220 */ /* 0x040fe40000410000 */
[----:B------:R-:W-:Y:S02]  /*9460*/  FMUL.FTZ R23, R100, R131 ;  /* 0x0000008364177220 */ /* 0x000fe40000410000 */
[----:B------:R-:W-:Y:S01]  /*9470*/  LDSM.16.MT88.4 R128, [R221+0x1500] ;  /* 0x00150000dd80783b */ /* 0x000fe20000004200 */
[C---:B------:R-:W-:Y:S01]  /*9480*/  FMUL.FTZ R46, R0.reuse, R154 ;  /* 0x0000009a002e7220 */ /* 0x040fe20000410000 */
[----:B------:R-:W-:Y:S01]  /*9490*/  MOV R154, R212 ;  /* 0x000000d4009a7202 */ /* 0x000fe20000000f00 */
[C---:B------:R-:W-:Y:S01]  /*94a0*/  FMUL.FTZ R42, R0.reuse, R150 ;  /* 0x00000096002a7220 */ /* 0x040fe20000410000 */
[----:B------:R-:W-:Y:S01]  /*94b0*/  MOV R150, R62 ;  /* 0x0000003e00967202 */ /* 0x000fe20000000f00 */
[-C--:B------:R-:W-:Y:S01]  /*94c0*/  HMMA.16816.F32.BF16 R20, R176, R36.reuse, R20 ;  /* 0x00000024b014723c */ /* 0x080fe20000041814 */
[C---:B------:R-:W-:Y:S01]  /*94d0*/  FMUL.FTZ R47, R0.reuse, R155 ;  /* 0x0000009b002f7220 */ /* 0x040fe20000410000 */
[----:B------:R-:W-:Y:S01]  /*94e0*/  MOV R155, R210 ;  /* 0x000000d2009b7202 */ /* 0x000fe20000000f00 */
[C---:B------:R-:W-:Y:S01]  /*94f0*/  FMUL.FTZ R58, R0.reuse, R166 ;  /* 0x000000a6003a7220 */ /* 0x040fe20000410000 */
[----:B------:R-:W-:Y:S01]  /*9500*/  MUFU.EX2 R210, R103 ;  /* 0x0000006700d27308 */ /* 0x000fe20000000800 */
[C---:B------:R-:W-:Y:S02]  /*9510*/  FMUL.FTZ R59, R0.reuse, R167 ;  /* 0x000000a7003b7220 */ /* 0x040fe40000410000 */
[----:B------:R-:W-:Y:S01]  /*9520*/  FMUL.FTZ R62, R0, R170 ;  /* 0x000000aa003e7220 */ /* 0x000fe20000410000 */
[C---:B------:R-:W-:Y:S01]  /*9530*/  HMMA.16816.F32.BF16 R24, R180.reuse, R36, R24 ;  /* 0x00000024b418723c */ /* 0x040fe20000041818 */
[C---:B------:R-:W-:Y:S03]  /*9540*/  FMUL.FTZ R72, R3.reuse, R72 ;  /* 0x0000004803487220 */ /* 0x040fe60000410000 */
[----:B-1----:R-:W-:Y:S02]  /*9550*/  FFMA.FTZ R2, R56, c[0x0][0x2d0], -R110 ;  /* 0x0000b40038027a23 */ /* 0x002fe4000001086e */
[----:B------:R-:W-:Y:S02]  /*9560*/  FMUL.FTZ R56, R3, R164 ;  /* 0x000000a403387220 */ /* 0x000fe40000410000 */
[-C--:B------:R-:W-:Y:S01]  /*9570*/  HMMA.16816.F32.BF16 R28, R180, R38.reuse, R28 ;  /* 0x00000026b41c723c */ /* 0x080fe2000004181c */
[----:B------:R1:W-:Y:S03]  /*9580*/  MUFU.EX2 R249, R2 ;  /* 0x0000000200f97308 */ /* 0x0003e60000000800 */
[C---:B------:R-:W-:Y:S02]  /*9590*/  FMUL.FTZ R37, R101.reuse, R145 ;  /* 0x0000009165257220 */ /* 0x040fe40000410000 */
[----:B------:R-:W-:Y:S02]  /*95a0*/  IMAD.MOV.U32 R145, RZ, RZ, R214 ;  /* 0x000000ffff917224 */ /* 0x000fe400078e00d6 */
[C---:B------:R-:W-:Y:S01]  /*95b0*/  HMMA.16816.F32.BF16 R32, R176.reuse, R38, R32 ;  /* 0x00000026b020723c */ /* 0x040fe20000041820 */
[----:B------:R-:W-:Y:S03]  /*95c0*/  FMUL.FTZ R36, R101, R144 ;  /* 0x0000009065247220 */ /* 0x000fe60000410000 */
[----:B------:R-:W-:Y:S02]  /*95d0*/  IMAD.MOV.U32 R144, RZ, RZ, R213 ;  /* 0x000000ffff907224 */ /* 0x000fe400078e00d5 */
[----:B------:R-:W-:Y:S02]  /*95e0*/  IMAD.MOV.U32 R138, RZ, RZ, R206 ;  /* 0x000000ffff8a7224 */ /* 0x000fe400078e00ce */
[C---:B------:R-:W-:Y:S04]  /*95f0*/  FMUL.FTZ R39, R100.reuse, R147 ;  /* 0x0000009364277220 */ /* 0x040fe80000410000 */
[----:B------:R-:W-:Y:S02]  /*9600*/  IMAD.MOV.U32 R147, RZ, RZ, R207 ;  /* 0x000000ffff937224 */ /* 0x000fe400078e00cf */
[----:B------:R-:W-:Y:S02]  /*9610*/  FMUL.FTZ R38, R100, R146 ;  /* 0x0000009264267220 */ /* 0x000fe40000410000 */
[----:B------:R-:W-:Y:S02]  /*9620*/  FMUL.FTZ R73, R3, R73 ;  /* 0x0000004903497220 */ /* 0x000fe40000410000 */
[----:B-1----:R-:W-:Y:S02]  /*9630*/  FFMA.FTZ R2, R57, c[0x0][0x2d0], -R110 ;  /* 0x0000b40039027a23 */ /* 0x002fe4000001086e */
[C---:B------:R-:W-:Y:S01]  /*9640*/  FMUL.FTZ R57, R3.reuse, R165 ;  /* 0x000000a503397220 */ /* 0x040fe20000410000 */
[-C--:B------:R-:W-:Y:S01]  /*9650*/  HMMA.16816.F32.BF16 R36, R176, R52.reuse, R36 ;  /* 0x00000034b024723c */ /* 0x080fe20000041824 */
[----:B------:R1:W1:Y:S01]  /*9660*/  MUFU.EX2 R248, R2 ;  /* 0x0000000200f87308 */ /* 0x0002620000000800 */
[C---:B------:R-:W-:Y:S02]  /*9670*/  FMUL.FTZ R74, R0.reuse, R74 ;  /* 0x0000004a004a7220 */ /* 0x040fe40000410000 */
[C---:B------:R-:W-:Y:S02]  /*9680*/  FMUL.FTZ R75, R0.reuse, R75 ;  /* 0x0000004b004b7220 */ /* 0x040fe40000410000 */
[C---:B------:R-:W-:Y:S02]  /*9690*/  FMUL.FTZ R76, R3.reuse, R76 ;  /* 0x0000004c034c7220 */ /* 0x040fe40000410000 */
[C---:B------:R-:W-:Y:S01]  /*96a0*/  HMMA.16816.F32.BF16 R40, R180.reuse, R52, R40 ;  /* 0x00000034b428723c */ /* 0x040fe20000041828 */
[----:B------:R-:W-:Y:S03]  /*96b0*/  FMUL.FTZ R77, R3, R77 ;  /* 0x0000004d034d7220 */ /* 0x000fe60000410000 */
[C---:B------:R-:W-:Y:S02]  /*96c0*/  FMUL.FTZ R78, R0.reuse, R78 ;  /* 0x0000004e004e7220 */ /* 0x040fe40000410000 */
[----:B------:R-:W-:Y:S02]  /*96d0*/  FMUL.FTZ R79, R0, R79 ;  /* 0x0000004f004f7220 */ /* 0x000fe40000410000 */
[-C--:B------:R-:W-:Y:S01]  /*96e0*/  HMMA.16816.F32.BF16 R44, R180, R54.reuse, R44 ;  /* 0x00000036b42c723c */ /* 0x080fe2000004182c */
[C---:B------:R-:W-:Y:S03]  /*96f0*/  FMUL.FTZ R52, R101.reuse, R160 ;  /* 0x000000a065347220 */ /* 0x040fe60000410000 */
[C---:B------:R-:W-:Y:S01]  /*9700*/  FMUL.FTZ R53, R101.reuse, R161 ;  /* 0x000000a165357220 */ /* 0x040fe20000410000 */
[----:B------:R-:W-:Y:S01]  /*9710*/  MOV R161, R64 ;  /* 0x0000004000a17202 */ /* 0x000fe20000000f00 */
[----:B------:R-:W-:Y:S02]  /*9720*/  FMUL.FTZ R64, R101, R172 ;  /* 0x000000ac65407220 */ /* 0x000fe40000410000 */
[C---:B------:R-:W-:Y:S01]  /*9730*/  HMMA.16816.F32.BF16 R48, R176.reuse, R54, R48 ;  /* 0x00000036b030723c */ /* 0x040fe20000041830 */
[----:B-1----:R-:W-:Y:S03]  /*9740*/  FFMA.FTZ R2, R60, c[0x0][0x2d0], -R111 ;  /* 0x0000b4003c027a23 */ /* 0x002fe6000001086f */
[----:B------:R-:W-:Y:S01]  /*9750*/  FMUL.FTZ R60, R3, R168 ;  /* 0x000000a8033c7220 */ /* 0x000fe20000410000 */
[----:B------:R1:W-:Y:S01]  /*9760*/  MUFU.EX2 R247, R2 ;  /* 0x0000000200f77308 */ /* 0x0003e20000000800 */
[----:B------:R-:W-:Y:S02]  /*9770*/  IMAD.MOV.U32 R146, RZ, RZ, R63 ;  /* 0x000000ffff927224 */ /* 0x000fe400078e003f */
[C---:B------:R-:W-:Y:S04]  /*9780*/  FMUL.FTZ R54, R100.reuse, R162 ;  /* 0x000000a264367220 */ /* 0x040fe80000410000 */
[----:B------:R-:W-:Y:S02]  /*9790*/  FMUL.FTZ R55, R100, R163 ;  /* 0x000000a364377220 */ /* 0x000fe40000410000 */
[----:B------:R-:W-:Y:S02]  /*97a0*/  FMUL.FTZ R63, R0, R171 ;  /* 0x000000ab003f7220 */ /* 0x000fe40000410000 */
[----:B------:R-:W-:Y:S02]  /*97b0*/  IMAD.MOV.U32 R160, RZ, RZ, R65 ;  /* 0x000000ffffa07224 */ /* 0x000fe400078e0041 */
[----:B------:R-:W-:Y:S01]  /*97c0*/  FMUL.FTZ R65, R101, R173 ;  /* 0x000000ad65417220 */ /* 0x000fe20000410000 */
[-C--:B---3--:R-:W-:Y:S01]  /*97d0*/  HMMA.16816.F32.BF16 R52, R176, R112.reuse, R52 ;  /* 0x00000070b034723c */ /* 0x088fe20000041834 */
[----:B------:R-:W-:Y:S01]  /*97e0*/  LDSM.16.MT88.4 R172, [R222+0x1d00] ;  /* 0x001d0000deac783b */ /* 0x000fe20000004200 */
[C---:B------:R-:W-:Y:S02]  /*97f0*/  FMUL.FTZ R83, R100.reuse, R83 ;  /* 0x0000005364537220 */ /* 0x040fe40000410000 */
[C---:B------:R-:W-:Y:S02]  /*9800*/  FMUL.FTZ R88, R3.reuse, R88 ;  /* 0x0000005803587220 */ /* 0x040fe40000410000 */
[----:B------:R-:W-:Y:S02]  /*9810*/  FMUL.FTZ R89, R3, R89 ;  /* 0x0000005903597220 */ /* 0x000fe40000410000 */
[C---:B------:R-:W-:Y:S01]  /*9820*/  HMMA.16816.F32.BF16 R56, R180.reuse, R112, R56 ;  /* 0x00000070b438723c */ /* 0x040fe20000041838 */
[----:B------:R-:W-:Y:S03]  /*9830*/  FMUL.FTZ R86, R100, R86 ;  /* 0x0000005664567220 */ /* 0x000fe60000410000 */
[----:B-1----:R-:W-:Y:S02]  /*9840*/  FFMA.FTZ R2, R61, c[0x0][0x2d0], -R111 ;  /* 0x0000b4003d027a23 */ /* 0x002fe4000001086f */
[C---:B------:R-:W-:Y:S02]  /*9850*/  FMUL.FTZ R61, R3.reuse, R169 ;  /* 0x000000a9033d7220 */ /* 0x040fe40000410000 */
[----:B------:R1:W3:Y:S01]  /*9860*/  MUFU.EX2 R246, R2 ;  /* 0x0000000200f67308 */ /* 0x0002e20000000800 */
[C---:B------:R-:W-:Y:S03]  /*9870*/  FMUL.FTZ R90, R0.reuse, R90 ;  /* 0x0000005a005a7220 */ /* 0x040fe60000410000 */
[C---:B------:R-:W-:Y:S01]  /*9880*/  FMUL.FTZ R91, R0.reuse, R91 ;  /* 0x0000005b005b7220 */ /* 0x040fe20000410000 */
[-C--:B------:R-:W-:Y:S01]  /*9890*/  HMMA.16816.F32.BF16 R60, R180, R114.reuse, R60 ;  /* 0x00000072b43c723c */ /* 0x080fe2000004183c */
[C---:B------:R-:W-:Y:S02]  /*98a0*/  FMUL.FTZ R92, R3.reuse, R92 ;  /* 0x0000005c035c7220 */ /* 0x040fe40000410000 */
[----:B------:R-:W-:Y:S02]  /*98b0*/  FMUL.FTZ R93, R3, R93 ;  /* 0x0000005d035d7220 */ /* 0x000fe40000410000 */
[C---:B------:R-:W-:Y:S02]  /*98c0*/  FMUL.FTZ R94, R0.reuse, R94 ;  /* 0x0000005e005e7220 */ /* 0x040fe40000410000 */
[----:B------:R-:W-:Y:S01]  /*98d0*/  FMUL.FTZ R95, R0, R95 ;  /* 0x0000005f005f7220 */ /* 0x000fe20000410000 */
[C---:B------:R-:W-:Y:S01]  /*98e0*/  HMMA.16816.F32.BF16 R64, R176.reuse, R114, R64 ;  /* 0x00000072b040723c */ /* 0x040fe20000041840 */
[----:B------:R-:W3:Y:S03]  /*98f0*/  LDSM.16.MT88.4 R112, [R222+0x2100] ;  /* 0x00210000de70783b */ /* 0x000ee60000004200 */
[--C-:B------:R-:W-:Y:S02]  /*9900*/  FFMA.FTZ R103, R200, c[0x0][0x2d0], -R184.reuse ;  /* 0x0000b400c8677a23 */ /* 0x100fe400000108b8 */
[C---:B------:R-:W-:Y:S02]  /*9910*/  FMUL.FTZ R87, R100.reuse, R87 ;  /* 0x0000005764577220 */ /* 0x040fe40000410000 */
[-C--:B--2---:R-:W-:Y:S01]  /*9920*/  HMMA.16816.F32.BF16 R68, R176, R116.reuse, R68 ;  /* 0x00000074b044723c */ /* 0x084fe20000041844 */
[----:B------:R-:W-:Y:S03]  /*9930*/  FMUL.FTZ R98, R100, R98 ;  /* 0x0000006264627220 */ /* 0x000fe60000410000 */
[--C-:B-1----:R-:W-:Y:S02]  /*9940*/  FFMA.FTZ R2, R186, c[0x0][0x2d0], -R184.reuse ;  /* 0x0000b400ba027a23 */ /* 0x102fe400000108b8 */
[----:B------:R-:W-:Y:S02]  /*9950*/  FMUL.FTZ R99, R100, R99 ;  /* 0x0000006364637220 */ /* 0x000fe40000410000 */
[C---:B------:R-:W-:Y:S01]  /*9960*/  HMMA.16816.F32.BF16 R72, R180.reuse, R116, R72 ;  /* 0x00000074b448723c */ /* 0x040fe20000041848 */
[----:B------:R1:W-:Y:S07]  /*9970*/  MUFU.EX2 R244, R2 ;  /* 0x0000000200f47308 */ /* 0x0003ee0000000800 */
[-C--:B------:R-:W-:Y:S08]  /*9980*/  HMMA.16816.F32.BF16 R76, R180, R118.reuse, R76 ;  /* 0x00000076b44c723c */ /* 0x080ff0000004184c */
[C---:B------:R-:W-:Y:S01]  /*9990*/  HMMA.16816.F32.BF16 R80, R176.reuse, R118, R80 ;  /* 0x00000076b050723c */ /* 0x040fe20000041850 */
[----:B------:R-:W2:Y:S07]  /*99a0*/  LDSM.16.MT88.4 R116, [R221+0x500] ;  /* 0x00050000dd74783b */ /* 0x000eae0000004200 */
[-C--:B---3--:R-:W-:Y:S01]  /*99b0*/  HMMA.16816.F32.BF16 R84, R176, R112.reuse, R84 ;  /* 0x00000070b054723c */ /* 0x088fe20000041854 */
[--C-:B-1----:R-:W-:Y:S04]  /*99c0*/  FFMA.FTZ R2, R187, c[0x0][0x2d0], -R184.reuse ;  /* 0x0000b400bb027a23 */ /* 0x102fe800000108b8 */
[----:B------:R1:W3:Y:S03]  /*99d0*/  MUFU.EX2 R243, R2 ;  /* 0x0000000200f37308 */ /* 0x0002e60000000800 */
[C---:B------:R-:W-:Y:S07]  /*99e0*/  HMMA.16816.F32.BF16 R88, R180.reuse, R112, R88 ;  /* 0x00000070b458723c */ /* 0x040fee0000041858 */
[----:B----4-:R-:W-:Y:S01]  /*99f0*/  F2FP.BF16.PACK_AB R112, R252, R151 ;  /* 0x00000097fc70723e */ /* 0x010fe200000010ff */
[-C--:B------:R-:W-:Y:S01]  /*9a00*/  HMMA.16816.F32.BF16 R92, R180, R114.reuse, R92 ;  /* 0x00000072b45c723c */ /* 0x080fe2000004185c */
[----:B------:R-:W-:Y:S03]  /*9a10*/  LDSM.16.MT88.4 R180, [R221+0x2d00] ;  /* 0x002d0000ddb4783b */ /* 0x000fe60000004200 */
[----:B------:R-:W-:Y:S04]  /*9a20*/  F2FP.BF16.PACK_AB R113, R250, R251 ;  /* 0x000000fbfa71723e */ /* 0x000fe800000010ff */
[----:B------:R-:W-:Y:S01]  /*9a30*/  HMMA.16816.F32.BF16 R96, R176, R114, R96 ;  /* 0x00000072b060723c */ /* 0x000fe20000041860 */
[--C-:B-1----:R-:W-:Y:S06]  /*9a40*/  FFMA.FTZ R2, R188, c[0x0][0x2d0], -R184.reuse ;  /* 0x0000b400bc027a23 */ /* 0x102fec00000108b8 */
[----:B------:R-:W-:Y:S01]  /*9a50*/  F2FP.BF16.PACK_AB R114, R248, R249 ;  /* 0x000000f9f872723e */ /* 0x000fe200000010ff */
[----:B------:R1:W-:Y:S01]  /*9a60*/  MUFU.EX2 R242, R2 ;  /* 0x0000000200f27308 */ /* 0x0003e20000000800 */
[----:B------:R-:W-:Y:S03]  /*9a70*/  F2FP.BF16.PACK_AB R115, R246, R247 ;  /* 0x000000f7f673723e */ /* 0x000fe600000010ff */
[----:B---3--:R-:W-:Y:S04]  /*9a80*/  F2FP.BF16.PACK_AB R120, R243, R244 ;  /* 0x000000f4f378723e */ /* 0x008fe800000010ff */
[-C--:B--2---:R-:W-:Y:S01]  /*9a90*/  HMMA.16816.F32.BF16 R4, R112, R116.reuse, R4 ;  /* 0x000000747004723c */ /* 0x084fe20000041804 */
[----:B-1----:R-:W-:Y:S04]  /*9aa0*/  FFMA.FTZ R2, R189, c[0x0][0x2d0], -R184 ;  /* 0x0000b400bd027a23 */ /* 0x002fe800000108b8 */
        /* <DEDUP_REMOVED lines=25> */
[----:B------:R-:W1:Y:S03]  /*9c40*/  LDSM.16.MT88.4 R124, [R221+0x2500] ;  /* 0x00250000dd7c783b */ /* 0x000e660000004200 */
[----:B------:R4:W-:Y:S03]  /*9c50*/  MUFU.EX2 R209, R2 ;  /* 0x0000000200d17308 */ /* 0x0009e60000000800 */
[-C--:B------:R-:W-:Y:S08]  /*9c60*/  HMMA.16816.F32.BF16 R36, R112, R128.reuse, R36 ;  /* 0x000000807024723c */ /* 0x080ff00000041824 */
[C---:B------:R-:W-:Y:S08]  /*9c70*/  HMMA.16816.F32.BF16 R40, R120.reuse, R128, R40 ;  /* 0x000000807828723c */ /* 0x040ff00000041828 */
[-C--:B------:R-:W-:Y:S01]  /*9c80*/  HMMA.16816.F32.BF16 R44, R120, R130.reuse, R44 ;  /* 0x00000082782c723c */ /* 0x080fe2000004182c */
[--C-:B----4-:R-:W-:Y:S07]  /*9c90*/  FFMA.FTZ R2, R195, c[0x0][0x2d0], -R111.reuse ;  /* 0x0000b400c3027a23 */ /* 0x110fee000001086f */
[C---:B------:R-:W-:Y:S01]  /*9ca0*/  HMMA.16816.F32.BF16 R48, R112.reuse, R130, R48 ;  /* 0x000000827030723c */ /* 0x040fe20000041830 */
[----:B------:R4:W1:Y:S01]  /*9cb0*/  MUFU.EX2 R211, R2 ;  /* 0x0000000200d37308 */ /* 0x0008620000000800 */
[----:B------:R-:W3:Y:S06]  /*9cc0*/  LDSM.16.MT88.4 R128, [R222+0x2500] ;  /* 0x00250000de80783b */ /* 0x000eec0000004200 */
[-C--:B--2---:R-:W-:Y:S08]  /*9cd0*/  HMMA.16816.F32.BF16 R52, R112, R116.reuse, R52 ;  /* 0x000000747034723c */ /* 0x084ff00000041834 */
[C---:B------:R-:W-:Y:S08]  /*9ce0*/  HMMA.16816.F32.BF16 R56, R120.reuse, R116, R56 ;  /* 0x000000747838723c */ /* 0x040ff00000041838 */
[-C--:B------:R-:W-:Y:S01]  /*9cf0*/  HMMA.16816.F32.BF16 R60, R120, R118.reuse, R60 ;  /* 0x00000076783c723c */ /* 0x080fe2000004183c */
[----:B----4-:R-:W-:Y:S02]  /*9d00*/  FFMA.FTZ R2, R204, c[0x0][0x2d0], -R110 ;  /* 0x0000b400cc027a23 */ /* 0x010fe4000001086e */
[----:B------:R-:W-:Y:S05]  /*9d10*/  MUFU.EX2 R204, R103 ;  /* 0x0000006700cc7308 */ /* 0x000fea0000000800 */
[C---:B------:R-:W-:Y:S01]  /*9d20*/  HMMA.16816.F32.BF16 R64, R112.reuse, R118, R64 ;  /* 0x000000767040723c */ /* 0x040fe20000041840 */
[----:B------:R-:W2:Y:S04]  /*9d30*/  LDSM.16.MT88.4 R116, [R221+0x900] ;  /* 0x00090000dd74783b */ /* 0x000ea80000004200 */
[----:B------:R4:W2:Y:S03]  /*9d40*/  MUFU.EX2 R208, R2 ;  /* 0x0000000200d07308 */ /* 0x0008a60000000800 */
[-C--:B-1----:R-:W-:Y:S08]  /*9d50*/  HMMA.16816.F32.BF16 R68, R112, R124.reuse, R68 ;  /* 0x0000007c7044723c */ /* 0x082ff00000041844 */
[C---:B------:R-:W-:Y:S08]  /*9d60*/  HMMA.16816.F32.BF16 R72, R120.reuse, R124, R72 ;  /* 0x0000007c7848723c */ /* 0x040ff00000041848 */
[-C--:B------:R-:W-:Y:S01]  /*9d70*/  HMMA.16816.F32.BF16 R76, R120, R126.reuse, R76 ;  /* 0x0000007e784c723c */ /* 0x080fe2000004184c */
[--C-:B----4-:R-:W-:Y:S07]  /*9d80*/  FFMA.FTZ R2, R202, c[0x0][0x2d0], -R111.reuse ;  /* 0x0000b400ca027a23 */ /* 0x110fee000001086f */
[C---:B------:R-:W-:Y:S01]  /*9d90*/  HMMA.16816.F32.BF16 R80, R112.reuse, R126, R80 ;  /* 0x0000007e7050723c */ /* 0x040fe20000041850 */
[----:B------:R1:W-:Y:S01]  /*9da0*/  MUFU.EX2 R207, R2 ;  /* 0x0000000200cf7308 */ /* 0x0003e20000000800 */
[----:B------:R-:W4:Y:S06]  /*9db0*/  LDSM.16.MT88.4 R124, [R222+0x900] ;  /* 0x00090000de7c783b */ /* 0x000f2c0000004200 */
[-C--:B---3--:R-:W-:Y:S08]  /*9dc0*/  HMMA.16816.F32.BF16 R84, R112, R128.reuse, R84 ;  /* 0x000000807054723c */ /* 0x088ff00000041854 */
[C---:B------:R-:W-:Y:S08]  /*9dd0*/  HMMA.16816.F32.BF16 R88, R120.reuse, R128, R88 ;  /* 0x000000807858723c */ /* 0x040ff00000041858 */
[-C--:B------:R-:W-:Y:S01]  /*9de0*/  HMMA.16816.F32.BF16 R92, R120, R130.reuse, R92 ;  /* 0x00000082785c723c */ /* 0x080fe2000004185c */
[----:B-1----:R-:W-:Y:S04]  /*9df0*/  FFMA.FTZ R2, R203, c[0x0][0x2d0], -R111 ;  /* 0x0000b400cb027a23 */ /* 0x002fe8000001086f */
[----:B------:R1:W3:Y:S03]  /*9e00*/  MUFU.EX2 R206, R2 ;  /* 0x0000000200ce7308 */ /* 0x0002e60000000800 */
[----:B------:R-:W-:Y:S01]  /*9e10*/  HMMA.16816.F32.BF16 R96, R112, R130, R96 ;  /* 0x000000827060723c */ /* 0x000fe20000041860 */
[----:B------:R-:W4:Y:S06]  /*9e20*/  LDSM.16.MT88.4 R128, [R221+0x1900] ;  /* 0x00190000dd80783b */ /* 0x000f2c0000004200 */
[----:B------:R-:W-:Y:S02]  /*9e30*/  F2FP.BF16.PACK_AB R112, R213, R212 ;  /* 0x000000d4d570723e */ /* 0x000fe400000010ff */
[----:B------:R-:W-:Y:S03]  /*9e40*/  F2FP.BF16.PACK_AB R113, R211, R209 ;  /* 0x000000d1d371723e */ /* 0x000fe600000010ff */
[----:B--2---:R-:W-:Y:S01]  /*9e50*/  F2FP.BF16.PACK_AB R114, R210, R208 ;  /* 0x000000d0d272723e */ /* 0x004fe200000010ff */
[--C-:B-1----:R-:W-:Y:S01]  /*9e60*/  FFMA.FTZ R2, R199, c[0x0][0x2d0], -R184.reuse ;  /* 0x0000b400c7027a23 */ /* 0x102fe200000108b8 */
[----:B---3--:R-:W-:Y:S03]  /*9e70*/  F2FP.BF16.PACK_AB R115, R206, R207 ;  /* 0x000000cfce73723e */ /* 0x008fe600000010ff */
[----:B------:R1:W2:Y:S04]  /*9e80*/  MUFU.EX2 R205, R2 ;  /* 0x0000000200cd7308 */ /* 0x0002a80000000800 */
[-C--:B------:R-:W-:Y:S01]  /*9e90*/  HMMA.16816.F32.BF16 R4, R112, R116.reuse, R4 ;  /* 0x000000747004723c */ /* 0x080fe20000041804 */
[--C-:B-1----:R-:W-:Y:S01]  /*9ea0*/  FFMA.FTZ R2, R197, c[0x0][0x2d0], -R185.reuse ;  /* 0x0000b400c5027a23 */ /* 0x102fe200000108b9 */
[----:B--2---:R-:W-:Y:S04]  /*9eb0*/  F2FP.BF16.PACK_AB R120, R204, R205 ;  /* 0x000000cdcc78723e */ /* 0x004fe800000010ff */
[----:B------:R1:W-:Y:S02]  /*9ec0*/  MUFU.EX2 R203, R2 ;  /* 0x0000000200cb7308 */ /* 0x0003e40000000800 */
[----:B-1----:R-:W-:Y:S08]  /*9ed0*/  FFMA.FTZ R2, R196, c[0x0][0x2d0], -R185 ;  /* 0x0000b400c4027a23 */ /* 0x002ff000000108b9 */
[----:B------:R1:W2:Y:S02]  /*9ee0*/  MUFU.EX2 R201, R2 ;  /* 0x0000000200c97308 */ /* 0x0002a40000000800 */
[--C-:B-1----:R-:W-:Y:S01]  /*9ef0*/  FFMA.FTZ R2, R219, c[0x0][0x2d0], -R184.reuse ;  /* 0x0000b400db027a23 */ /* 0x102fe200000108b8 */
[----:B--2---:R-:W-:Y:S01]  /*9f00*/  F2FP.BF16.PACK_AB R121, R201, R203 ;  /* 0x000000cbc979723e */ /* 0x004fe200000010ff */
[----:B------:R-:W-:Y:S06]  /*9f10*/  IMAD.MOV.U32 R219, RZ, RZ, R151 ;  /* 0x000000ffffdb7224 */ /* 0x000fec00078e0097 */
[----:B------:R1:W-:Y:S02]  /*9f20*/  MUFU.EX2 R202, R2 ;  /* 0x0000000200ca7308 */ /* 0x0003e40000000800 */
[----:B-1----:R-:W-:Y:S08]  /*9f30*/  FFMA.FTZ R2, R240, c[0x0][0x2d0], -R184 ;  /* 0x0000b400f0027a23 */ /* 0x002ff000000108b8 */
        /* <DEDUP_REMOVED lines=14> */
[-C--:B----4-:R-:W-:Y:S01]  /*a020*/  HMMA.16816.F32.BF16 R20, R112, R124.reuse, R20 ;  /* 0x0000007c7014723c */ /* 0x090fe20000041814 */
[----:B------:R1:W-:Y:S07]  /*a030*/  MUFU.EX2 R196, R2 ;  /* 0x0000000200c47308 */ /* 0x0003ee0000000800 */
        /* <DEDUP_REMOVED lines=19> */
[----:B------:R-:W-:Y:S02]  /*a170*/  LDSM.16.MT88.4 R156, [R221+0x1d00] ;  /* 0x001d0000dd9c783b */ /* 0x000fe40000004200 */
[C---:B------:R-:W-:Y:S07]  /*a180*/  HMMA.16816.F32.BF16 R64, R112.reuse, R118, R64 ;  /* 0x000000767040723c */ /* 0x040fee0000041840 */
[----:B------:R-:W3:Y:S01]  /*a190*/  MUFU.EX2 R192, R110 ;  /* 0x0000006e00c07308 */ /* 0x000ee20000000800 */
[-C--:B-1----:R-:W-:Y:S08]  /*a1a0*/  HMMA.16816.F32.BF16 R68, R112, R124.reuse, R68 ;  /* 0x0000007c7044723c */ /* 0x082ff00000041844 */
[C---:B------:R-:W-:Y:S01]  /*a1b0*/  HMMA.16816.F32.BF16 R72, R120.reuse, R124, R72 ;  /* 0x0000007c7848723c */ /* 0x040fe20000041848 */
[--C-:B--2---:R-:W-:Y:S03]  /*a1c0*/  FFMA.FTZ R2, R155, c[0x0][0x2d0], -R111.reuse ;  /* 0x0000b4009b027a23 */ /* 0x104fe6000001086f */
[----:B------:R-:W-:Y:S04]  /*a1d0*/  FFMA.FTZ R111, R154, c[0x0][0x2d0], -R111 ;  /* 0x0000b4009a6f7a23 */ /* 0x000fe8000001086f */
[-C--:B------:R-:W-:Y:S01]  /*a1e0*/  HMMA.16816.F32.BF16 R76, R120, R126.reuse, R76 ;  /* 0x0000007e784c723c */ /* 0x080fe2000004184c */
[----:B------:R1:W-:Y:S03]  /*a1f0*/  MUFU.EX2 R191, R2 ;  /* 0x0000000200bf7308 */ /* 0x0003e60000000800 */
[----:B---3--:R-:W-:Y:S04]  /*a200*/  F2FP.BF16.PACK_AB R110, R192, R194 ;  /* 0x000000c2c06e723e */ /* 0x008fe800000010ff */
[C---:B------:R-:W-:Y:S03]  /*a210*/  HMMA.16816.F32.BF16 R80, R112.reuse, R126, R80 ;  /* 0x0000007e7050723c */ /* 0x040fe60000041850 */
[----:B------:R-:W2:Y:S05]  /*a220*/  MUFU.EX2 R190, R111 ;  /* 0x0000006f00be7308 */ /* 0x000eaa0000000800 */
[-C--:B----4-:R-:W-:Y:S08]  /*a230*/  HMMA.16816.F32.BF16 R84, R112, R128.reuse, R84 ;  /* 0x000000807054723c */ /* 0x090ff00000041854 */
[C---:B------:R-:W-:Y:S01]  /*a240*/  HMMA.16816.F32.BF16 R88, R120.reuse, R128, R88 ;  /* 0x000000807858723c */ /* 0x040fe20000041858 */
[--C-:B-1----:R-:W-:Y:S04]  /*a250*/  FFMA.FTZ R2, R153, c[0x0][0x2d0], -R184.reuse ;  /* 0x0000b40099027a23 */ /* 0x102fe800000108b8 */
[----:B------:R1:W-:Y:S03]  /*a260*/  MUFU.EX2 R189, R2 ;  /* 0x0000000200bd7308 */ /* 0x0003e60000000800 */
[-C--:B------:R-:W-:Y:S01]  /*a270*/  HMMA.16816.F32.BF16 R92, R120, R130.reuse, R92 ;  /* 0x00000082785c723c */ /* 0x080fe2000004185c */
[----:B--2---:R-:W-:Y:S07]  /*a280*/  F2FP.BF16.PACK_AB R111, R190, R191 ;  /* 0x000000bfbe6f723e */ /* 0x004fee00000010ff */
[----:B------:R-:W-:Y:S01]  /*a290*/  HMMA.16816.F32.BF16 R96, R112, R130, R96 ;  /* 0x000000827060723c */ /* 0x000fe20000041860 */
[----:B-1----:R-:W-:Y:S03]  /*a2a0*/  FFMA.FTZ R2, R152, c[0x0][0x2d0], -R184 ;  /* 0x0000b40098027a23 */ /* 0x002fe600000108b8 */
[----:B------:R-:W-:Y:S01]  /*a2b0*/  IMAD.MOV.U32 R152, RZ, RZ, R150 ;  /* 0x000000ffff987224 */ /* 0x000fe200078e0096 */
[----:B------:R-:W-:Y:S01]  /*a2c0*/  MOV R150, R149 ;  /* 0x0000009500967202 */ /* 0x000fe20000000f00 */
[----:B------:R1:W2:Y:S01]  /*a2d0*/  MUFU.EX2 R188, R2 ;  /* 0x0000000200bc7308 */ /* 0x0002a20000000800 */
[----:B------:R-:W-:Y:S01]  /*a2e0*/  IMAD.MOV.U32 R149, RZ, RZ, R148 ;  /* 0x000000ffff957224 */ /* 0x000fe200078e0094 */
[----:B------:R-:W-:Y:S01]  /*a2f0*/  MOV R148, R147 ;  /* 0x0000009300947202 */ /* 0x000fe20000000f00 */
[----:B------:R-:W-:Y:S03]  /*a300*/  IMAD.MOV.U32 R147, RZ, RZ, R146 ;  /* 0x000000ffff937224 */ /* 0x000fe600078e0092 */
[----:B------:R-:W-:Y:S01]  /*a310*/  MOV R146, R145 ;  /* 0x0000009100927202 */ /* 0x000fe20000000f00 */
[----:B------:R-:W-:Y:S01]  /*a320*/  IMAD.MOV.U32 R145, RZ, RZ, R144 ;  /* 0x000000ffff917224 */ /* 0x000fe200078e0090 */
        /* <DEDUP_REMOVED lines=10> */
[----:B------:R-:W-:Y:S02]  /*a3d0*/  MOV R145, R140 ;  /* 0x0000008c00917202 */ /* 0x000fe40000000f00 */
[----:B------:R-:W-:Y:S01]  /*a3e0*/  MOV R149, R144 ;  /* 0x0000009000957202 */ /* 0x000fe20000000f00 */
[----:B------:R-:W-:Y:S01]  /*a3f0*/  IMAD.MOV.U32 R144, RZ, RZ, R108 ;  /* 0x000000ffff907224 */ /* 0x000fe200078e006c */
[----:B------:R-:W-:Y:S01]  /*a400*/  F2FP.BF16.PACK_AB R108, R196, R197 ;  /* 0x000000c5c46c723e */ /* 0x000fe200000010ff */
[--C-:B-1----:R-:W-:Y:S01]  /*a410*/  FFMA.FTZ R2, R134, c[0x0][0x2d0], -R185.reuse ;  /* 0x0000b40086027a23 */ /* 0x102fe200000108b9 */
[----:B--2---:R-:W-:Y:S03]  /*a420*/  F2FP.BF16.PACK_AB R176, R188, R189 ;  /* 0x000000bdbcb0723e */ /* 0x004fe600000010ff */
[----:B------:R1:W-:Y:S02]  /*a430*/  MUFU.EX2 R186, R2 ;  /* 0x0000000200ba7308 */ /* 0x0003e40000000800 */
[--C-:B-1----:R-:W-:Y:S08]  /*a440*/  FFMA.FTZ R2, R133, c[0x0][0x2d0], -R185.reuse ;  /* 0x0000b40085027a23 */ /* 0x102ff000000108b9 */
[----:B------:R1:W2:Y:S02]  /*a450*/  MUFU.EX2 R187, R2 ;  /* 0x0000000200bb7308 */ /* 0x0002a40000000800 */
[--C-:B-1----:R-:W-:Y:S01]  /*a460*/  FFMA.FTZ R2, R107, c[0x0][0x2d0], -R184.reuse ;  /* 0x0000b4006b027a23 */ /* 0x102fe200000108b8 */
[----:B--2---:R-:W-:Y:S01]  /*a470*/  F2FP.BF16.PACK_AB R177, R187, R186 ;  /* 0x000000babbb1723e */ /* 0x004fe200000010ff */
[----:B------:R-:W-:Y:S06]  /*a480*/  FFMA.FTZ R184, R132, c[0x0][0x2d0], -R184 ;  /* 0x0000b40084b87a23 */ /* 0x000fec00000108b8 */
[----:B------:R1:W-:Y:S01]  /*a490*/  MUFU.EX2 R107, R2 ;  /* 0x00000002006b7308 */ /* 0x0003e20000000800 */
[----:B------:R-:W2:Y:S09]  /*a4a0*/  LDSM.16.MT88.4 R132, [R221+0xd00] ;  /* 0x000d0000dd84783b */ /* 0x000eb20000004200 */
[----:B------:R-:W3:Y:S01]  /*a4b0*/  MUFU.EX2 R184, R184 ;  /* 0x000000b800b87308 */ /* 0x000ee20000000800 */
[--C-:B-1----:R-:W-:Y:S02]  /*a4c0*/  FFMA.FTZ R2, R152, c[0x0][0x2d0], -R185.reuse ;  /* 0x0000b40098027a23 */ /* 0x102fe400000108b9 */
[----:B------:R-:W-:Y:S01]  /*a4d0*/  FFMA.FTZ R185, R109, c[0x0][0x2d0], -R185 ;  /* 0x0000b4006db97a23 */ /* 0x000fe200000108b9 */
[----:B------:R-:W-:Y:S06]  /*a4e0*/  F2FP.BF16.PACK_AB R109, R193, R195 ;  /* 0x000000c3c16d723e */ /* 0x000fec00000010ff */
[----:B------:R-:W-:Y:S01]  /*a4f0*/  MUFU.EX2 R103, R2 ;  /* 0x0000000200677308 */ /* 0x000fe20000000800 */
[----:B------:R-:W-:Y:S01]  /*a500*/  IMAD.MOV.U32 R152, RZ, RZ, R147 ;  /* 0x000000ffff987224 */ /* 0x000fe200078e0093 */
[----:B------:R-:W-:Y:S02]  /*a510*/  MOV R147, R142 ;  /* 0x0000008e00937202 */ /* 0x000fe40000000f00 */
[----:B------:R-:W1:Y:S01]  /*a520*/  LDSM.16.MT88.4 R140, [R222+0xd00] ;  /* 0x000d0000de8c783b */ /* 0x000e620000004200 */
[----:B---3--:R-:W-:Y:S05]  /*a530*/  F2FP.BF16.PACK_AB R178, R184, R107 ;  /* 0x0000006bb8b2723e */ /* 0x008fea00000010ff */
[----:B------:R-:W3:Y:S01]  /*a540*/  MUFU.EX2 R185, R185 ;  /* 0x000000b900b97308 */ /* 0x000ee20000000800 */
[-C--:B--2---:R-:W-:Y:S01]  /*a550*/  HMMA.16816.F32.BF16 R112, R108, R132.reuse, R4 ;  /* 0x000000846c70723c */ /* 0x084fe20000041804 */
[----:B------:R-:W2:Y:S01]  /*a560*/  LDSM.16.MT88.4 R4, [R222+0x2d00] ;  /* 0x002d0000de04783b */ /* 0x000ea20000004200 */
[----:B---3--:R-:W-:Y:S07]  /*a570*/  F2FP.BF16.PACK_AB R179, R185, R103 ;  /* 0x00000067b9b3723e */ /* 0x008fee00000010ff */
[C---:B------:R-:W-:Y:S07]  /*a580*/  HMMA.16816.F32.BF16 R116, R176.reuse, R132, R8 ;  /* 0x00000084b074723c */ /* 0x040fee0000041808 */
[----:B------:R-:W-:Y:S01]  /*a590*/  IMAD.MOV.U32 R11, RZ, RZ, R149 ;  /* 0x000000ffff0b7224 */ /* 0x000fe200078e0095 */
[-C--:B------:R-:W-:Y:S01]  /*a5a0*/  HMMA.16816.F32.BF16 R120, R176, R134.reuse, R12 ;  /* 0x00000086b078723c */ /* 0x080fe2000004180c */
[----:B------:R-:W-:Y:S03]  /*a5b0*/  IMAD.MOV.U32 R10, RZ, RZ, R151 ;  /* 0x000000ffff0a7224 */ /* 0x000fe600078e0097 */
[----:B------:R-:W-:Y:S02]  /*a5c0*/  MOV R9, R150 ;  /* 0x0000009600097202 */ /* 0x000fe40000000f00 */
[----:B------:R-:W-:Y:S01]  /*a5d0*/  MOV R8, R152 ;  /* 0x0000009800087202 */ /* 0x000fe20000000f00 */
[----:B------:R-:W-:Y:S01]  /*a5e0*/  IMAD.MOV.U32 R13, RZ, RZ, R147 ;  /* 0x000000ffff0d7224 */ /* 0x000fe200078e0093 */
[C---:B------:R-:W-:Y:S01]  /*a5f0*/  HMMA.16816.F32.BF16 R124, R108.reuse, R134, R16 ;  /* 0x000000866c7c723c */ /* 0x040fe20000041810 */
[----:B------:R-:W3:Y:S03]  /*a600*/  LDL.LU R16, [R1+0x4c] ;  /* 0x00004c0001107983 */ /* 0x000ee60000300800 */
[----:B------:R-:W-:Y:S01]  /*a610*/  MOV R14, R146 ;  /* 0x00000092000e7202 */ /* 0x000fe20000000f00 */
[----:B------:R-:W4:Y:S01]  /*a620*/  LDL.LU R2, [R1+0x50] ;  /* 0x0000500001027983 */ /* 0x000f220000300800 */
[----:B------:R-:W-:Y:S01]  /*a630*/  IMAD.MOV.U32 R15, RZ, RZ, R145 ;  /* 0x000000ffff0f7224 */ /* 0x000fe200078e0091 */
[----:B------:R-:W-:Y:S01]  /*a640*/  MOV R19, R138 ;  /* 0x0000008a00137202 */ /* 0x000fe20000000f00 */
[-C--:B-1----:R-:W-:Y:S01]  /*a650*/  HMMA.16816.F32.BF16 R128, R108, R140.reuse, R20 ;  /* 0x0000008c6c80723c */ /* 0x082fe20000041814 */
[----:B------:R-:W4:Y:S03]  /*a660*/  LDL.LU R21, [R1+0x44] ;  /* 0x0000440001157983 */ /* 0x000f260000300800 */
[----:B------:R-:W-:Y:S01]  /*a670*/  IMAD.MOV.U32 R18, RZ, RZ, R139 ;  /* 0x000000ffff127224 */ /* 0x000fe200078e008b */
[----:B------:R-:W4:Y:S01]  /*a680*/  LDL.LU R23, [R1+0x48] ;  /* 0x0000480001177983 */ /* 0x000f220000300800 */
[----:B------:R-:W-:Y:S01]  /*a690*/  MOV R17, R144 ;  /* 0x0000009000117202 */ /* 0x000fe20000000f00 */
[----:B------:R-:W-:Y:S01]  /*a6a0*/  IMAD.MOV.U32 R20, RZ, RZ, R137 ;  /* 0x000000ffff147224 */ /* 0x000fe200078e0089 */
[C---:B------:R-:W-:Y:S01]  /*a6b0*/  HMMA.16816.F32.BF16 R132, R176.reuse, R140, R24 ;  /* 0x0000008cb084723c */ /* 0x040fe20000041818 */
[----:B------:R-:W-:Y:S03]  /*a6c0*/  MOV R22, R136 ;  /* 0x0000008800167202 */ /* 0x000fe60000000f00 */
        /* <DEDUP_REMOVED lines=18> */
[----:B------:R-:W-:Y:S07]  /*a7f0*/  HMMA.16816.F32.BF16 R96, R108, R6, R96 ;  /* 0x000000066c60723c */ /* 0x000fee0000041860 */
[----:B------:R-:W-:Y:S02]  /*a800*/  IMAD.MOV.U32 R108, RZ, RZ, R102 ;  /* 0x000000ffff6c7224 */ /* 0x000fe400078e0066 */
[----:B---3--:R-:W-:Y:S03]  /*a810*/  FFMA.FTZ R3, R3, R16, R17 ;  /* 0x0000001003037223 */ /* 0x008fe60000010011 */
[----:B----4-:R-:W-:Y:S02]  /*a820*/  FFMA.FTZ R2, R0, R2, R18 ;  /* 0x0000000200027223 */ /* 0x010fe40000010012 */
[----:B------:R-:W-:Y:S02]  /*a830*/  FADD.FTZ R3, R13, R3 ;  /* 0x000000030d037221 */ /* 0x000fe40000010000 */
[----:B------:R-:W-:Y:S02]  /*a840*/  FFMA.FTZ R101, R101, R21, R20 ;  /* 0x0000001565657223 */ /* 0x000fe40000010014 */
[----:B------:R-:W-:Y:S02]  /*a850*/  FADD.FTZ R2, R14, R2 ;  /* 0x000000020e027221 */ /* 0x000fe40000010000 */
[----:B------:R-:W-:Y:S02]  /*a860*/  FFMA.FTZ R100, R100, R23, R22 ;  /* 0x0000001764647223 */ /* 0x000fe40000010016 */
        /* <DEDUP_REMOVED lines=55> */
[----:B------:R-:W-:Y:S01]  /*abe0*/  FADD.FTZ R0, R187, R5 ;  /* 0x00000005bb007221 */ /* 0x000fe20000010000 */
[----:B------:R-:W-:Y:S01]  /*abf0*/  MOV R107, R104 ;  /* 0x00000068006b7202 */ /* 0x000fe20000000f00 */
[----:B------:R-:W-:Y:S01]  /*ac00*/  FADD.FTZ R2, R184, R2 ;  /* 0x00000002b8027221 */ /* 0x000fe20000010000 */
[----:B------:R1:W-:Y:S01]  /*ac10*/  STL [R1+0x48], R3 ;  /* 0x0000480301007387 */ /* 0x0003e20000100800 */
[----:B------:R-:W-:Y:S01]  /*ac20*/  FADD.FTZ R0, R103, R0 ;  /* 0x0000000067007221 */ /* 0x000fe20000010000 */
[----:B------:R-:W-:Y:S01]  /*ac30*/  MOV R103, R105 ;  /* 0x0000006900677202 */ /* 0x000fe20000000f00 */
[----:B------:R-:W-:Y:S01]  /*ac40*/  IMAD.MOV.U32 R100, RZ, RZ, R106 ;  /* 0x000000ffff647224 */ /* 0x000fe200078e006a */
[----:B------:R1:W-:Y:S01]  /*ac50*/  STL [R1+0x4c], R2 ;  /* 0x00004c0201007387 */ /* 0x0003e20000100800 */
[----:B------:R-:W-:Y:S05]  /*ac60*/  FADD.FTZ R0, R185, R0 ;  /* 0x00000000b9007221 */ /* 0x000fea0000010000 */
[----:B------:R1:W-:Y:S01]  /*ac70*/  STL [R1+0x50], R0 ;  /* 0x0000500001007387 */ /* 0x0003e20000100800 */
[----:B------:R-:W-:-:S05]  /*ac80*/  @P0 BRA `(.L_x_717) ;  /* 0xffffb7e000000947 */ /* 0x000fca000383ffff */
.L_x_714:
[----:B------:R-:W-:-:S13]  /*ac90*/  ISETP.GE.AND P0, PT, R238, RZ, PT ;  /* 0x000000ffee00720c */ /* 0x000fda0003f06270 */
[----:B------:R-:W-:Y:S05]  /*aca0*/  @!P0 BRA `(.L_x_718) ;  /* 0x00003f8000008947 */ /* 0x000fea0003800000 */
[----:B-1----:R-:W1:Y:S01]  /*acb0*/  S2R R2, SR_TID.X ;  /* 0x0000000000027919 */ /* 0x002e620000002100 */
[----:B------:R-:W-:Y:S01]  /*acc0*/  IMAD.MOV.U32 R3, RZ, RZ, R105 ;  /* 0x000000ffff037224 */ /* 0x000fe200078e0069 */
[----:B------:R-:W-:Y:S01]  /*acd0*/  MOV R107, R102 ;  /* 0x00000066006b7202 */ /* 0x000fe20000000f00 */
[----:B------:R-:W-:Y:S01]  /*ace0*/  IMAD.MOV.U32 R100, RZ, RZ, R104 ;  /* 0x000000ffff647224 */ /* 0x000fe200078e0068 */
[----:B-1----:R-:W-:-:S04]  /*acf0*/  SHF.R.S32.HI R0, RZ, 0x1f, R2 ;  /* 0x0000001fff007819 */ /* 0x002fc80000011402 */
[----:B------:R-:W-:-:S04]  /*ad00*/  LEA.HI R0, R0, R2, RZ, 0x2 ;  /* 0x0000000200007211 */ /* 0x000fc800078f10ff */
[----:B------:R-:W-:-:S05]  /*ad10*/  LOP3.LUT R0, R0, 0xfffffffc, RZ, 0xc0, !PT ;  /* 0xfffffffc00007812 */ /* 0x000fca00078ec0ff */
[----:B------:R-:W-:Y:S02]  /*ad20*/  IMAD.IADD R0, R2, 0x1, -R0 ;  /* 0x0000000102007824 */ /* 0x000fe400078e0a00 */
[----:B------:R-:W-:Y:S02]  /*ad30*/  IMAD.MOV.U32 R2, RZ, RZ, R106 ;  /* 0x000000ffff027224 */ /* 0x000fe400078e006a */
[----:B------:R-:W-:-:S05]  /*ad40*/  IMAD.SHL.U32 R0, R0, 0x8, RZ ;  /* 0x0000000800007824 */ /* 0x000fca00078e00ff */
[----:B------:R-:W-:-:S04]  /*ad50*/  SHF.R.S32.HI R4, RZ, 0x1f, R0 ;  /* 0x0000001fff047819 */ /* 0x000fc80000011400 */
[C---:B------:R-:W-:Y:S01]  /*ad60*/  SHF.L.U64.HI R4, R0.reuse, 0x1, R4 ;  /* 0x0000000100047819 */ /* 0x040fe20000010204 */
[----:B------:R-:W-:-:S05]  /*ad70*/  IMAD.SHL.U32 R0, R0, 0x2, RZ ;  /* 0x0000000200007824 */ /* 0x000fca00078e00ff */
[----:B------:R1:W-:Y:S04]  /*ad80*/  STL [R1+0x10], R0 ;  /* 0x0000100001007387 */ /* 0x0003e80000100800 */
[----:B------:R2:W-:Y:S04]  /*ad90*/  STL [R1+0x14], R4 ;  /* 0x0000140401007387 */ /* 0x0005e80000100800 */
[----:B------:R-:W1:Y:S04]  /*ada0*/  LDL.LU R8, [R1+0x5c] ;  /* 0x00005c0001087983 */ /* 0x000e680000300800 */
[----:B------:R-:W1:Y:S04]  /*adb0*/  LDL.LU R7, [R1+0x54] ;  /* 0x0000540001077983 */ /* 0x000e680000300800 */
[----:B------:R-:W2:Y:S04]  /*adc0*/  LDL.LU R6, [R1+0x60] ;  /* 0x0000600001067983 */ /* 0x000ea80000300800 */
[----:B------:R-:W2:Y:S01]  /*add0*/  LDL.LU R5, [R1+0x58] ;  /* 0x0000580001057983 */ /* 0x000ea20000300800 */
[----:B-1----:R-:W-:-:S02]  /*ade0*/  SHF.L.U64.HI R0, R7, 0x1, R8 ;  /* 0x0000000107007819 */ /* 0x002fc40000010208 */
[----:B------:R-:W-:-:S03]  /*adf0*/  SHF.L.U32 R7, R7, 0x1, RZ ;  /* 0x0000000107077819 */ /* 0x000fc600000006ff */
[----:B------:R1:W-:Y:S01]  /*ae00*/  STL [R1+0xc], R0 ;  /* 0x00000c0001007387 */ /* 0x0003e20000100800 */
[----:B--2---:R-:W-:-:S03]  /*ae10*/  SHF.L.U64.HI R4, R5, 0x1, R6 ;  /* 0x0000000105047819 */ /* 0x004fc60000010206 */
[----:B------:R2:W-:Y:S01]  /*ae20*/  STL [R1+0x8], R7 ;  /* 0x0000080701007387 */ /* 0x0005e20000100800 */
[----:B-1----:R-:W-:-:S05]  /*ae30*/  IMAD.SHL.U32 R0, R5, 0x2, RZ ;  /* 0x0000000205007824 */ /* 0x002fca00078e00ff */
[----:B------:R2:W-:Y:S04]  /*ae40*/  STL [R1], R0 ;  /* 0x0000000001007387 */ /* 0x0005e80000100800 */
[----:B------:R2:W-:Y:S01]  /*ae50*/  STL [R1+0x4], R4 ;  /* 0x0000040401007387 */ /* 0x0005e20000100800 */
[----:B------:R-:W-:Y:S05]  /*ae60*/  BRA `(.L_x_719) ;  /* 0x0000038000007947 */ /* 0x000fea0003800000 */
.L_x_721:
[----:B------:R-:W2:Y:S01]  /*ae70*/  LDL R13, [R1+0x38] ;  /* 0x00003800010d7983 */ /* 0x000ea20000100800 */
[----:B------:R-:W-:Y:S01]  /*ae80*/  LEA R4, R238, UR11, 0x6 ;  /* 0x0000000bee047c11 */ /* 0x000fe2000f8e30ff */
[----:B------:R-:W-:Y:S02]  /*ae90*/  IMAD.MOV.U32 R237, RZ, RZ, RZ ;  /* 0x000000ffffed7224 */ /* 0x000fe400078e00ff */
[----:B------:R-:W3:Y:S04]  /*aea0*/  LDL R12, [R1+0x10] ;  /* 0x00001000010c7983 */ /* 0x000ee80000100800 */
[----:B------:R-:W4:Y:S04]  /*aeb0*/  LDL R104, [R1+0x14] ;  /* 0x0000140001687983 */ /* 0x000f280000100800 */
[----:B------:R-:W5:Y:S04]  /*aec0*/  LDL R21, [R1+0x18] ;  /* 0x0000180001157983 */ /* 0x000f680000100800 */
[----:B------:R-:W4:Y:S04]  /*aed0*/  LDL R103, [R1+0x8] ;  /* 0x0000080001677983 */ /* 0x000f280000100800 */
[----:B------:R-:W4:Y:S01]  /*aee0*/  LDL R105, [R1] ;  /* 0x0000000001697983 */ /* 0x000f220000100800 */
[----:B--2---:R-:W-:Y:S01]  /*aef0*/  IADD3 R4, R4, -0x40, R13 ;  /* 0xffffffc004047810 */ /* 0x004fe20007ffe00d */
[----:B---3--:R-:W-:Y:S04]  /*af00*/  IMAD.MOV.U32 R22, RZ, RZ, R12 ;  /* 0x000000ffff167224 */ /* 0x008fe800078e000c */
        /* <DEDUP_REMOVED lines=22> */
[----:B------:R-:W-:Y:S01]  /*b070*/  LEA.HI.X R4, R0, c[0x0][0x1cc], R4, 0x1, P0 ;  /* 0x0000730000047a11 */ /* 0x000fe200000f0c04 */
[----:B------:R-:W1:Y:S04]  /*b080*/  SHFL.IDX PT, R5, R7, RZ, 0x1c1f ;  /* 0x001c1fff07057589 */ /* 0x000e6800000e0000 */
[----:B------:R-:W2:Y:S04]  /*b090*/  SHFL.IDX PT, R6, R4, RZ, 0x1c1f ;  /* 0x001c1fff04067589 */ /* 0x000ea800000e0000 */
[----:B------:R-:W3:Y:S04]  /*b0a0*/  SHFL.IDX PT, R0, R7, 0x1, 0x1c1f ;  /* 0x003c1f0007007f89 */ /* 0x000ee800000e0000 */
[----:B------:R-:W5:Y:S01]  /*b0b0*/  SHFL.IDX PT, R4, R4, 0x1, 0x1c1f ;  /* 0x003c1f0004047f89 */ /* 0x000f6200000e0000 */
[CC--:B-1----:R-:W-:Y:S02]  /*b0c0*/  IADD3 R8, P1, R5.reuse, R22.reuse, RZ ;  /* 0x0000001605087210 */ /* 0x0c2fe40007f3e0ff */
[C---:B----4-:R-:W-:Y:S03]  /*b0d0*/  IADD3 R14, P0, R5.reuse, R103, RZ ;  /* 0x00000067050e7210 */ /* 0x050fe60007f1e0ff */
[C---:B--2---:R-:W-:Y:S01]  /*b0e0*/  IMAD.X R9, R6.reuse, 0x1, R104, P1 ;  /* 0x0000000106097824 */ /* 0x044fe200008e0668 */
[-C--:B------:R-:W-:Y:S01]  /*b0f0*/  IADD3 R12, P1, R5, R105.reuse, RZ ;  /* 0x00000069050c7210 */ /* 0x080fe20007f3e0ff */
[--C-:B------:R-:W-:Y:S01]  /*b100*/  IMAD.X R15, R6, 0x1, R101.reuse, P0 ;  /* 0x00000001060f7824 */ /* 0x100fe200000e0665 */
[----:B---3--:R-:W-:Y:S02]  /*b110*/  IADD3 R10, P0, R0, R22, RZ ;  /* 0x00000016000a7210 */ /* 0x008fe40007f1e0ff */
[----:B-----5:R1:W-:Y:S01]  /*b120*/  LDGSTS.E.BYPASS.LTC128B.128 [R21+0x3100], [R8.64], !P6 ;  /* 0x0310000008157fae */ /* 0x0203e2000f101d4e */
[----:B------:R-:W-:Y:S02]  /*b130*/  IMAD.X R13, R6, 0x1, R106, P1 ;  /* 0x00000001060d7824 */ /* 0x000fe400008e066a */
[----:B------:R-:W-:Y:S01]  /*b140*/  IMAD.X R11, R4, 0x1, R104, P0 ;  /* 0x00000001040b7824 */ /* 0x000fe200000e0668 */
[----:B------:R2:W-:Y:S01]  /*b150*/  LDGSTS.E.BYPASS.LTC128B.128 [R21+0x4100], [R14.64], !P5 ;  /* 0x041000000e157fae */ /* 0x0005e2000e901d4e */
[----:B------:R-:W-:Y:S03]  /*b160*/  IADD3 R6, P0, R0, R105, RZ ;  /* 0x0000006900067210 */ /* 0x000fe60007f1e0ff */
[----:B------:R2:W-:Y:S02]  /*b170*/  LDGSTS.E.BYPASS.LTC128B.128 [R21+0x5100], [R12.64], !P4 ;  /* 0x051000000c157fae */ /* 0x0005e4000e101d4e */
[----:B------:R-:W-:Y:S02]  /*b180*/  IMAD.X R7, R4, 0x1, R106, P0 ;  /* 0x0000000104077824 */ /* 0x000fe400000e066a */
[----:B------:R2:W-:Y:S01]  /*b190*/  LDGSTS.E.BYPASS.LTC128B.128 [R21+0x3900], [R10.64], !P6 ;  /* 0x039000000a157fae */ /* 0x0005e2000f101d4e */
[----:B-1----:R-:W-:Y:S05]  /*b1a0*/  IADD3 R8, P1, R0, R103, RZ ;  /* 0x0000006700087210 */ /* 0x002fea0007f3e0ff */
[----:B------:R-:W-:Y:S05]  /*b1b0*/  IMAD.X R9, R4, 0x1, R101, P1 ;  /* 0x0000000104097824 */ /* 0x000fea00008e0665 */
[----:B------:R2:W-:Y:S04]  /*b1c0*/  LDGSTS.E.BYPASS.LTC128B.128 [R21+0x4900], [R8.64], !P5 ;  /* 0x0490000008157fae */ /* 0x0005e8000e901d4e */
[----:B------:R2:W-:Y:S01]  /*b1d0*/  LDGSTS.E.BYPASS.LTC128B.128 [R21+0x5900], [R6.64], !P4 ;  /* 0x0590000006157fae */ /* 0x0005e2000e101d4e */
[----:B------:R-:W-:-:S05]  /*b1e0*/  BRA `(.L_x_720) ;  /* 0x0000139000007947 */ /* 0x000fca0003800000 */
.L_x_719:
[----:B------:R-:W3:Y:S01]  /*b1f0*/  LDL R199, [R1+0x10] ;  /* 0x0000100001c77983 */ /* 0x000ee20000100800 */
[----:B------:R-:W-:Y:S04]  /*b200*/  DEPBAR.LE SB0, 0x0 ;  /* 0x000080000000791a */ /* 0x000fe80000000000 */
[----:B------:R-:W4:Y:S01]  /*b210*/  LDL R197, [R1+0x14] ;  /* 0x0000140001c57983 */ /* 0x000f220000100800 */
[----:B--2---:R-:W-:Y:S01]  /*b220*/  SHF.R.S32.HI R0, RZ, 0x1f, R245 ;  /* 0x0000001fff007819 */ /* 0x004fe200000114f5 */
[----:B------:R-:W-:Y:S01]  /*b230*/  IMAD.WIDE.U32 R102, R245, c[0x0][0x208], RZ ;  /* 0x00008200f5667a25 */ /* 0x000fe200078e00ff */
[----:B------:R-:W-:Y:S01]  /*b240*/  SHF.R.S32.HI R101, RZ, 0x1f, R237 ;  /* 0x0000001fff657819 */ /* 0x000fe200000114ed */
[----:B------:R-:W2:Y:S02]  /*b250*/  LDL R198, [R1+0x8] ;  /* 0x0000080001c67983 */ /* 0x000ea40000100800 */
[----:B------:R-:W-:Y:S02]  /*b260*/  IMAD R0, R0, c[0x0][0x208], RZ ;  /* 0x0000820000007a24 */ /* 0x000fe400078e02ff */
[----:B------:R-:W5:Y:S01]  /*b270*/  LDL R194, [R1+0x1c] ;  /* 0x00001c0001c27983 */ /* 0x000f620000100800 */
[----:B------:R-:W-:Y:S02]  /*b280*/  IMAD R101, R101, c[0x0][0x218], RZ ;  /* 0x0000860065657a24 */ /* 0x000fe400078e02ff */
[----:B------:R-:W-:Y:S01]  /*b290*/  IMAD R0, R245, c[0x0][0x20c], R0 ;  /* 0x00008300f5007a24 */ /* 0x000fe200078e0200 */
[----:B------:R-:W5:Y:S01]  /*b2a0*/  LDL R195, [R1+0xc] ;  /* 0x00000c0001c37983 */ /* 0x000f620000100800 */
[----:B------:R-:W-:Y:S03]  /*b2b0*/  IMAD R101, R237, c[0x0][0x21c], R101 ;  /* 0x00008700ed657a24 */ /* 0x000fe600078e0265 */
[----:B------:R-:W5:Y:S01]  /*b2c0*/  LDL R196, [R1] ;  /* 0x0000000001c47983 */ /* 0x000f620000100800 */
[----:B------:R-:W-:Y:S03]  /*b2d0*/  IADD3 R103, R103, R0, RZ ;  /* 0x0000000067677210 */ /* 0x000fe60007ffe0ff */
[----:B------:R-:W5:Y:S02]  /*b2e0*/  LDL R106, [R1+0x4] ;  /* 0x00000400016a7983 */ /* 0x000f640000100800 */
[----:B------:R-:W-:Y:S02]  /*b2f0*/  IMAD.WIDE.U32 R102, R237, c[0x0][0x218], R102 ;  /* 0x00008600ed667a25 */ /* 0x000fe400078e0066 */
[----:B------:R-:W-:Y:S03]  /*b300*/  BAR.SYNC.DEFER_BLOCKING 0x0 ;  /* 0x0000000000007b1d */ /* 0x000fe60000010000 */
[----:B------:R-:W-:Y:S04]  /*b310*/  IADD3 R0, P0, R102, UR22, RZ ;  /* 0x0000001666007c10 */ /* 0x000fe8000ff1e0ff */
[----:B------:R-:W-:Y:S02]  /*b320*/  IADD3.X R102, R103, UR17, R101, P0, !PT ;  /* 0x0000001167667c10 */ /* 0x000fe400087fe465 */
[C---:B------:R-:W-:Y:S04]  /*b330*/  LEA R101, P0, R0.reuse, c[0x0][0x1f8], 0x1 ;  /* 0x00007e0000657a11 */ /* 0x040fe800078008ff */
[----:B------:R-:W-:Y:S01]  /*b340*/  LEA.HI.X R0, R0, c[0x0][0x1fc], R102, 0x1, P0 ;  /* 0x00007f0000007a11 */ /* 0x000fe200000f0c66 */
[----:B------:R-:W-:Y:S08]  /*b350*/  LDSM.16.M88.4 R64, [R223+0x6100] ;  /* 0x00610000df40783b */ /* 0x000ff00000000200 */
[----:B------:R-:W1:Y:S08]  /*b360*/  LDSM.16.M88.4 R16, [R220+0x3100] ;  /* 0x00310000dc10783b */ /* 0x000e700000000200 */
[----:B------:R-:W1:Y:S08]  /*b370*/  LDSM.16.M88.4 R60, [R223+0x7100] ;  /* 0x00710000df3c783b */ /* 0x000e700000000200 */
[----:B------:R-:W1:Y:S08]  /*b380*/  LDSM.16.M88.4 R32, [R220+0x3500] ;  /* 0x00350000dc20783b */ /* 0x000e700000000200 */
[----:B------:R-:W1:Y:S08]  /*b390*/  LDSM.16.M88.4 R48, [R220+0x3900] ;  /* 0x00390000dc30783b */ /* 0x000e700000000200 */
[----:B------:R-:W1:Y:S02]  /*b3a0*/  LDSM.16.M88.4 R108, [R220+0x3d00] ;  /* 0x003d0000dc6c783b */ /* 0x000e640000000200 */
[-C--:B-1----:R-:W-:Y:S06]  /*b3b0*/  HMMA.16816.F32.BF16 R4, R64, R16.reuse, RZ ;  /* 0x000000104004723c */ /* 0x082fec00000418ff */
[----:B------:R-:W-:Y:S02]  /*b3c0*/  LDSM.16.M88.4 R176, [R224+0x6100] ;  /* 0x00610000e0b0783b */ /* 0x000fe40000000200 */
[C---:B------:R-:W-:Y:S06]  /*b3d0*/  HMMA.16816.F32.BF16 R8, R60.reuse, R16, RZ ;  /* 0x000000103c08723c */ /* 0x040fec00000418ff */
[----:B------:R-:W1:Y:S02]  /*b3e0*/  LDSM.16.M88.4 R180, [R225] ;  /* 0x00000000e1b4783b */ /* 0x000e640000000200 */
[-C--:B------:R-:W-:Y:S06]  /*b3f0*/  HMMA.16816.F32.BF16 R12, R60, R18.reuse, RZ ;  /* 0x000000123c0c723c */ /* 0x080fec00000418ff */
[----:B------:R-:W1:Y:S02]  /*b400*/  LDSM.16.M88.4 R184, [R224+0x7100] ;  /* 0x00710000e0b8783b */ /* 0x000e640000000200 */
[C---:B------:R-:W-:Y:S06]  /*b410*/  HMMA.16816.F32.BF16 R16, R64.reuse, R18, RZ ;  /* 0x000000124010723c */ /* 0x040fec00000418ff */
[----:B------:R-:W1:Y:S02]  /*b420*/  LDSM.16.M88.4 R188, [R236] ;  /* 0x00000000ecbc783b */ /* 0x000e640000000200 */
[-C--:B------:R-:W-:Y:S06]  /*b430*/  HMMA.16816.F32.BF16 R20, R64, R32.reuse, RZ ;  /* 0x000000204014723c */ /* 0x080fec00000418ff */
[----:B------:R-:W-:Y:S02]  /*b440*/  SHFL.IDX PT, R103, R101, RZ, 0x1c1f ;  /* 0x001c1fff65677589 */ /* 0x000fe400000e0000 */
[C---:B------:R-:W-:Y:S06]  /*b450*/  HMMA.16816.F32.BF16 R24, R60.reuse, R32, RZ ;  /* 0x000000203c18723c */ /* 0x040fec00000418ff */
[----:B------:R-:W-:Y:S02]  /*b460*/  SHFL.IDX PT, R102, R0, RZ, 0x1c1f ;  /* 0x001c1fff00667589 */ /* 0x000fe400000e0000 */
[-C--:B------:R-:W-:Y:S06]  /*b470*/  HMMA.16816.F32.BF16 R28, R60, R34.reuse, RZ ;  /* 0x000000223c1c723c */ /* 0x080fec00000418ff */
[----:B------:R-:W-:Y:S02]  /*b480*/  SHFL.IDX PT, R101, R101, 0x1, 0x1c1f ;  /* 0x003c1f0065657f89 */ /* 0x000fe400000e0000 */
[C---:B------:R-:W-:Y:S06]  /*b490*/  HMMA.16816.F32.BF16 R32, R64.reuse, R34, RZ ;  /* 0x000000224020723c */ /* 0x040fec00000418ff */
[----:B------:R-:W-:Y:S02]  /*b4a0*/  SHFL.IDX PT, R0, R0, 0x1, 0x1c1f ;  /* 0x003c1f0000007f89 */ /* 0x000fe400000e0000 */
        /* <DEDUP_REMOVED lines=8> */
[----:B------:R-:W3:Y:S07]  /*b530*/  LDSM.16.M88.4 R108, [R235] ;  /* 0x00000000eb6c783b */ /* 0x000eee0000000200 */
        /* <DEDUP_REMOVED lines=8> */
[C---:B------:R-:W-:Y:S08]  /*b5c0*/  HMMA.16816.F32.BF16 R32, R176.reuse, R190, R32 ;  /* 0x000000beb020723c */ /* 0x040ff00000041820 */
[-C--:B---3--:R-:W-:Y:S04]  /*b5d0*/  HMMA.16816.F32.BF16 R36, R176, R108.reuse, R36 ;  /* 0x0000006cb024723c */ /* 0x088fe80000041824 */
[C---:B------:R-:W-:Y:S04]  /*b5e0*/  IADD3 R104, P1, R103.reuse, R199, RZ ;  /* 0x000000c767687210 */ /* 0x040fe80007f3e0ff */
[C---:B------:R-:W-:Y:S04]  /*b5f0*/  HMMA.16816.F32.BF16 R40, R184.reuse, R108, R40 ;  /* 0x0000006cb828723c */ /* 0x040fe80000041828 */
[C---:B----4-:R-:W-:Y:S02]  /*b600*/  IADD3.X R105, R102.reuse, R197, RZ, P1, !PT ;  /* 0x000000c566697210 */ /* 0x050fe40000ffe4ff */
[C---:B--2---:R-:W-:Y:S02]  /*b610*/  IADD3 R192, P0, R103.reuse, R198, RZ ;  /* 0x000000c667c07210 */ /* 0x044fe40007f1e0ff */
[-C--:B------:R-:W-:Y:S01]  /*b620*/  HMMA.16816.F32.BF16 R44, R184, R110.reuse, R44 ;  /* 0x0000006eb82c723c */ /* 0x080fe2000004182c */
[----:B------:R-:W-:Y:S01]  /*b630*/  @!PT LDS RZ, [RZ] ;  /* 0x00000000fffff984 */ /* 0x000fe20000000800 */
[----:B------:R-:W-:Y:S01]  /*b640*/  @!PT LDS RZ, [RZ] ;  /* 0x00000000fffff984 */ /* 0x000fe20000000800 */
[----:B------:R-:W-:Y:S01]  /*b650*/  @!PT LDS RZ, [RZ] ;  /* 0x00000000fffff984 */ /* 0x000fe20000000800 */
[----:B-----5:R2:W-:Y:S03]  /*b660*/  LDGSTS.E.BYPASS.LTC128B.128 [R194], [R104.64], !P6 ;  /* 0x0000000068c27fae */ /* 0x0205e6000f101d4e */
[C---:B------:R-:W-:Y:S04]  /*b670*/  IADD3.X R193, R102.reuse, R195, RZ, P0, !PT ;  /* 0x000000c366c17210 */ /* 0x040fe800007fe4ff */
[C---:B------:R-:W-:Y:S01]  /*b680*/  HMMA.16816.F32.BF16 R48, R176.reuse, R110, R48 ;  /* 0x0000006eb030723c */ /* 0x040fe20000041830 */
[----:B------:R3:W-:Y:S03]  /*b690*/  LDGSTS.E.BYPASS.LTC128B.128 [R194+0x1000], [R192.64], !P5 ;  /* 0x01000000c0c27fae */ /* 0x0007e6000e901d4e */
[----:B------:R-:W-:Y:S04]  /*b6a0*/  IADD3 R188, P1, R103, R196, RZ ;  /* 0x000000c467bc7210 */ /* 0x000fe80007f3e0ff */
[-C--:B-1----:R-:W-:Y:S04]  /*b6b0*/  HMMA.16816.F32.BF16 R52, R176, R180.reuse, R52 ;  /* 0x000000b4b034723c */ /* 0x082fe80000041834 */
[----:B------:R-:W-:Y:S04]  /*b6c0*/  IADD3.X R189, R102, R106, RZ, P1, !PT ;  /* 0x0000006a66bd7210 */ /* 0x000fe80000ffe4ff */
[C---:B------:R-:W-:Y:S01]  /*b6d0*/  HMMA.16816.F32.BF16 R56, R184.reuse, R180, R56 ;  /* 0x000000b4b838723c */ /* 0x040fe20000041838 */
[----:B------:R1:W-:Y:S03]  /*b6e0*/  LDGSTS.E.BYPASS.LTC128B.128 [R194+0x2000], [R188.64], !P4 ;  /* 0x02000000bcc27fae */ /* 0x0003e6000e101d4e */
[C---:B--2---:R-:W-:Y:S04]  /*b6f0*/  IADD3 R104, P1, R101.reuse, R198, RZ ;  /* 0x000000c665687210 */ /* 0x044fe80007f3e0ff */
[-C--:B------:R-:W-:Y:S04]  /*b700*/  HMMA.16816.F32.BF16 R60, R184, R182.reuse, R60 ;  /* 0x000000b6b83c723c */ /* 0x080fe8000004183c */
[C---:B---3--:R-:W-:Y:S04]  /*b710*/  IADD3 R192, P0, R101.reuse, R199, RZ ;  /* 0x000000c765c07210 */ /* 0x048fe80007f1e0ff */
[----:B------:R-:W-:Y:S04]  /*b720*/  HMMA.16816.F32.BF16 R64, R176, R182, R64 ;  /* 0x000000b6b040723c */ /* 0x000fe80000041840 */
[C---:B------:R-:W-:Y:S02]  /*b730*/  IADD3.X R193, R0.reuse, R197, RZ, P0, !PT ;  /* 0x000000c500c17210 */ /* 0x040fe400007fe4ff */
[----:B------:R-:W-:Y:S02]  /*b740*/  IADD3 R102, P0, R101, R196, RZ ;  /* 0x000000c465667210 */ /* 0x000fe40007f1e0ff */
[----:B------:R-:W-:Y:S01]  /*b750*/  MOV R101, R195 ;  /* 0x000000c300657202 */ /* 0x000fe20000000f00 */
[----:B------:R2:W-:Y:S03]  /*b760*/  LDGSTS.E.BYPASS.LTC128B.128 [R194+0x800], [R192.64], !P6 ;  /* 0x00800000c0c27fae */ /* 0x0005e6000f101d4e */
[C---:B------:R-:W-:Y:S02]  /*b770*/  IADD3.X R105, R0.reuse, R101, RZ, P1, !PT ;  /* 0x0000006500697210 */ /* 0x040fe40000ffe4ff */
[----:B------:R-:W-:Y:S02]  /*b780*/  IADD3.X R103, R0, R106, RZ, P0, !PT ;  /* 0x0000006a00677210 */ /* 0x000fe400007fe4ff */
[----:B------:R-:W-:Y:S01]  /*b790*/  ISETP.GE.AND P0, PT, R238, 0x1, PT ;  /* 0x00000001ee00780c */ /* 0x000fe20003f06270 */
[----:B------:R2:W-:Y:S08]  /*b7a0*/  LDGSTS.E.BYPASS.LTC128B.128 [R194+0x1800], [R104.64], !P5 ;  /* 0x0180000068c27fae */ /* 0x0005f0000e901d4e */
[----:B------:R2:W-:Y:S08]  /*b7b0*/  LDGSTS.E.BYPASS.LTC128B.128 [R194+0x2800], [R102.64], !P4 ;  /* 0x0280000066c27fae */ /* 0x0005f0000e101d4e */
[----:B-1----:R-:W-:Y:S08]  /*b7c0*/  LDSM.16.M88.4 R188, [R223+0x8100] ;  /* 0x00810000dfbc783b */ /* 0x002ff00000000200 */
[----:B------:R-:W-:Y:S08]  /*b7d0*/  LDSM.16.M88.4 R196, [R223+0x9100] ;  /* 0x00910000dfc4783b */ /* 0x000ff00000000200 */
[----:B------:R-:W0:Y:S08]  /*b7e0*/  LDGDEPBAR ;  /* 0x00000000000079af */ /* 0x000e300000000000 */
[----:B--2---:R-:W1:Y:S08]  /*b7f0*/  LDSM.16.M88.4 R192, [R220+0x4100] ;  /* 0x00410000dcc0783b */ /* 0x004e700000000200 */
[----:B------:R-:W2:Y:S08]  /*b800*/  LDSM.16.M88.4 R108, [R220+0x4500] ;  /* 0x00450000dc6c783b */ /* 0x000eb00000000200 */
[----:B------:R-:W3:Y:S08]  /*b810*/  LDSM.16.M88.4 R200, [R220+0x4900] ;  /* 0x00490000dcc8783b */ /* 0x000ef00000000200 */
[----:B------:R-:W4:Y:S08]  /*b820*/  LDSM.16.M88.4 R204, [R220+0x4d00] ;  /* 0x004d0000dccc783b */ /* 0x000f300000000200 */
[----:B------:R-:W-:Y:S08]  /*b830*/  LDSM.16.M88.4 R208, [R224+0x8100] ;  /* 0x00810000e0d0783b */ /* 0x000ff00000000200 */
[----:B------:R-:W5:Y:S01]  /*b840*/  LDSM.16.M88.4 R212, [R233] ;  /* 0x00000000e9d4783b */ /* 0x000f620000000200 */
[-C--:B-1----:R-:W-:Y:S07]  /*b850*/  HMMA.16816.F32.BF16 R4, R188, R192.reuse, R4 ;  /* 0x000000c0bc04723c */ /* 0x082fee0000041804 */
[----:B------:R-:W1:Y:S01]  /*b860*/  LDSM.16.M88.4 R184, [R224+0x9100] ;  /* 0x00910000e0b8783b */ /* 0x000e620000000200 */
[C---:B------:R-:W-:Y:S07]  /*b870*/  HMMA.16816.F32.BF16 R8, R196.reuse, R192, R8 ;  /* 0x000000c0c408723c */ /* 0x040fee0000041808 */
[----:B------:R-:W1:Y:S01]  /*b880*/  LDSM.16.M88.4 R176, [R232] ;  /* 0x00000000e8b0783b */ /* 0x000e620000000200 */
[-C--:B------:R-:W-:Y:S07]  /*b890*/  HMMA.16816.F32.BF16 R12, R196, R194.reuse, R12 ;  /* 0x000000c2c40c723c */ /* 0x080fee000004180c */
[----:B------:R-:W-:Y:S01]  /*b8a0*/  LDSM.16.M88.4 R180, [R230] ;  /* 0x00000000e6b4783b */ /* 0x000fe20000000200 */
[C---:B------:R-:W-:Y:S07]  /*b8b0*/  HMMA.16816.F32.BF16 R16, R188.reuse, R194, R16 ;  /* 0x000000c2bc10723c */ /* 0x040fee0000041810 */
[----:B------:R-:W-:Y:S01]  /*b8c0*/  LDSM.16.M88.4 R192, [R220+0x5100] ;  /* 0x00510000dcc0783b */ /* 0x000fe20000000200 */
[-C--:B--2---:R-:W-:Y:S07]  /*b8d0*/  HMMA.16816.F32.BF16 R20, R188, R108.reuse, R20 ;  /* 0x0000006cbc14723c */ /* 0x084fee0000041814 */
[----:B------:R-:W-:Y:S01]  /*b8e0*/  LDSM.16.M88.4 R216, [R229] ;  /* 0x00000000e5d8783b */ /* 0x000fe20000000200 */
[C---:B------:R-:W-:Y:S08]  /*b8f0*/  HMMA.16816.F32.BF16 R24, R196.reuse, R108, R24 ;  /* 0x0000006cc418723c */ /* 0x040ff00000041818 */
[-C--:B------:R-:W-:Y:S08]  /*b900*/  HMMA.16816.F32.BF16 R28, R196, R110.reuse, R28 ;  /* 0x0000006ec41c723c */ /* 0x080ff0000004181c */
[C---:B------:R-:W-:Y:S01]  /*b910*/  HMMA.16816.F32.BF16 R32, R188.reuse, R110, R32 ;  /* 0x0000006ebc20723c */ /* 0x040fe20000041820 */
[----:B------:R-:W2:Y:S07]  /*b920*/  LDSM.16.M88.4 R108, [R231] ;  /* 0x00000000e76c783b */ /* 0x000eae0000000200 */
[-C--:B---3--:R-:W-:Y:S08]  /*b930*/  HMMA.16816.F32.BF16 R36, R188, R200.reuse, R36 ;  /* 0x000000c8bc24723c */ /* 0x088ff00000041824 */
        /* <DEDUP_REMOVED lines=9> */
[----:B------:R-:W3:Y:S07]  /*b9d0*/  LDSM.16.M88.4 R188, [R223+0xa100] ;  /* 0x00a10000dfbc783b */ /* 0x000eee0000000200 */
[-C--:B-----5:R-:W-:Y:S01]  /*b9e0*/  HMMA.16816.F32.BF16 R4, R208, R212.reuse, R4 ;  /* 0x000000d4d004723c */ /* 0x0a0fe20000041804 */
[----:B------:R-:W4:Y:S07]  /*b9f0*/  LDSM.16.M88.4 R204, [R220+0x5900] ;  /* 0x00590000dccc783b */ /* 0x000f2e0000000200 */
[C---:B-1----:R-:W-:Y:S08]  /*ba00*/  HMMA.16816.F32.BF16 R8, R184.reuse, R212, R8 ;  /* 0x000000d4b808723c */ /* 0x042ff00000041808 */
        /* <DEDUP_REMOVED lines=11> */
[C---:B------:R-:W-:Y:S01]  /*bac0*/  HMMA.16816.F32.BF16 R48, R208.reuse, R110, R48 ;  /* 0x0000006ed030723c */ /* 0x040fe20000041830 */
[----:B------:R-:W2:Y:S07]  /*bad0*/  LDSM.16.M88.4 R108, [R224+0xb100] ;  /* 0x00b10000e06c783b */ /* 0x000eae0000000200 */
[-C--:B------:R-:W-:Y:S08]  /*bae0*/  HMMA.16816.F32.BF16 R52, R208, R180.reuse, R52 ;  /* 0x000000b4d034723c */ /* 0x080ff00000041834 */
[C---:B------:R-:W-:Y:S08]  /*baf0*/  HMMA.16816.F32.BF16 R56, R184.reuse, R180, R56 ;  /* 0x000000b4b838723c */ /* 0x040ff00000041838 */
[-C--:B------:R-:W-:Y:S08]  /*bb00*/  HMMA.16816.F32.BF16 R60, R184, R182.reuse, R60 ;  /* 0x000000b6b83c723c */ /* 0x080ff0000004183c */
[----:B------:R-:W-:Y:S08]  /*bb10*/  HMMA.16816.F32.BF16 R64, R208, R182, R64 ;  /* 0x000000b6d040723c */ /* 0x000ff00000041840 */
[-C--:B---3--:R-:W-:Y:S08]  /*bb20*/  HMMA.16816.F32.BF16 R4, R188, R192.reuse, R4 ;  /* 0x000000c0bc04723c */ /* 0x088ff00000041804 */
[C---:B------:R-:W-:Y:S08]  /*bb30*/  HMMA.16816.F32.BF16 R8, R196.reuse, R192, R8 ;  /* 0x000000c0c408723c */ /* 0x040ff00000041808 */
[-C--:B------:R-:W-:Y:S08]  /*bb40*/  HMMA.16816.F32.BF16 R12, R196, R194.reuse, R12 ;  /* 0x000000c2c40c723c */ /* 0x080ff0000004180c */
[C---:B------:R-:W-:Y:S08]  /*bb50*/  HMMA.16816.F32.BF16 R16, R188.reuse, R194, R16 ;  /* 0x000000c2bc10723c */ /* 0x040ff00000041810 */
[-C--:B------:R-:W-:Y:S08]  /*bb60*/  HMMA.16816.F32.BF16 R20, R188, R200.reuse, R20 ;  /* 0x000000c8bc14723c */ /* 0x080ff00000041814 */
[C---:B------:R-:W-:Y:S08]  /*bb70*/  HMMA.16816.F32.BF16 R24, R196.reuse, R200, R24 ;  /* 0x000000c8c418723c */ /* 0x040ff00000041818 */
[-C--:B------:R-:W-:Y:S08]  /*bb80*/  HMMA.16816.F32.BF16 R28, R196, R202.reuse, R28 ;  /* 0x000000cac41c723c */ /* 0x080ff0000004181c */
[C---:B------:R-:W-:Y:S08]  /*bb90*/  HMMA.16816.F32.BF16 R32, R188.reuse, R202, R32 ;  /* 0x000000cabc20723c */ /* 0x040ff00000041820 */
[-C--:B----4-:R-:W-:Y:S08]  /*bba0*/  HMMA.16816.F32.BF16 R36, R188, R204.reuse, R36 ;  /* 0x000000ccbc24723c */ /* 0x090ff00000041824 */
[C---:B------:R-:W-:Y:S08]  /*bbb0*/  HMMA.16816.F32.BF16 R40, R196.reuse, R204, R40 ;  /* 0x000000ccc428723c */ /* 0x040ff00000041828 */
[-C--:B------:R-:W-:Y:S08]  /*bbc0*/  HMMA.16816.F32.BF16 R44, R196, R206.reuse, R44 ;  /* 0x000000cec42c723c */ /* 0x080ff0000004182c */
[C---:B------:R-:W-:Y:S08]  /*bbd0*/  HMMA.16816.F32.BF16 R48, R188.reuse, R206, R48 ;  /* 0x000000cebc30723c */ /* 0x040ff00000041830 */
[-C--:B-1----:R-:W-:Y:S08]  /*bbe0*/  HMMA.16816.F32.BF16 R52, R188, R212.reuse, R52 ;  /* 0x000000d4bc34723c */ /* 0x082ff00000041834 */
        /* <DEDUP_REMOVED lines=153> */
.L_x_720:
        /* <DEDUP_REMOVED lines=37> */
[----:B--2---:R-:W1:Y:S01]  /*c7d0*/  SHFL.BFLY PT, R8, R0, 0x2, 0x1f ;  /* 0x0c401f0000087f89 */ /* 0x004e6200000e0000 */
        /* <DEDUP_REMOVED lines=27> */
[----:B------:R-:W-:Y:S02]  /*c990*/  ISETP.GT.AND P0, PT, R238, RZ, PT ;  /* 0x000000ffee00720c */ /* 0x000fe40003f04270 */
[----:B------:R-:W-:Y:S03]  /*c9a0*/  FMNMX.FTZ R6, R218, R6, !PT ;  /* 0x00000006da067209 */ /* 0x000fe60007810000 */
[----:B------:R-:W2:Y:S01]  /*c9b0*/  SHFL.BFLY PT, R105, R5, 0x1, 0x1f ;  /* 0x0c201f0005697f89 */ /* 0x000ea200000e0000 */
[----:B------:R-:W-:Y:S04]  /*c9c0*/  FMNMX.FTZ R6, R219, R6, !PT ;  /* 0x00000006db067209 */ /* 0x000fe80007810000 */
[----:B------:R-:W-:Y:S03]  /*c9d0*/  FMNMX.FTZ R6, R241, R6, !PT ;  /* 0x00000006f1067209 */ /* 0x000fe60007810000 */
[----:B------:R-:W3:Y:S01]  /*c9e0*/  SHFL.BFLY PT, R9, R4, 0x2, 0x1f ;  /* 0x0c401f0004097f89 */ /* 0x000ee200000e0000 */
[----:B------:R-:W-:Y:S04]  /*c9f0*/  FMNMX.FTZ R6, R242, R6, !PT ;  /* 0x00000006f2067209 */ /* 0x000fe80007810000 */
[----:B------:R-:W-:Y:S02]  /*ca00*/  FMNMX.FTZ R6, R252, R6, !PT ;  /* 0x00000006fc067209 */ /* 0x000fe40007810000 */
[----:B-1----:R-:W-:Y:S05]  /*ca10*/  FMNMX.FTZ R106, R0, R106, !PT ;  /* 0x0000006a006a7209 */ /* 0x002fea0007810000 */
[C---:B------:R-:W-:Y:S02]  /*ca20*/  FADD.FTZ R0, -R106.reuse, R2 ;  /* 0x000000026a007221 */ /* 0x040fe40000010100 */
[----:B------:R-:W-:Y:S01]  /*ca30*/  FMUL.FTZ R110, R106, c[0x0][0x2d0] ;  /* 0x0000b4006a6e7a20 */ /* 0x000fe20000410000 */
[----:B--2---:R-:W-:Y:S01]  /*ca40*/  FMNMX.FTZ R105, R5, R105, !PT ;  /* 0x0000006905697209 */ /* 0x004fe20007810000 */
[----:B------:R-:W-:Y:S01]  /*ca50*/  FMUL.FTZ R2, R0, c[0x0][0x2d0] ;  /* 0x0000b40000027a20 */ /* 0x000fe20000410000 */
[----:B------:R-:W-:Y:S03]  /*ca60*/  FMNMX.FTZ R0, R20, R6, !PT ;  /* 0x0000000614007209 */ /* 0x000fe60007810000 */
[----:B------:R1:W2:Y:S01]  /*ca70*/  MUFU.EX2 R103, R2 ;  /* 0x0000000200677308 */ /* 0x0002a20000000800 */
[----:B------:R-:W-:Y:S01]  /*ca80*/  FMNMX.FTZ R0, R108, R0, !PT ;  /* 0x000000006c007209 */ /* 0x000fe20007810000 */
[----:B------:R-:W-:Y:S01]  /*ca90*/  FMUL.FTZ R111, R105, c[0x0][0x2d0] ;  /* 0x0000b400696f7a20 */ /* 0x000fe20000410000 */
[----:B---3--:R-:W-:Y:S02]  /*caa0*/  FMNMX.FTZ R4, R4, R9, !PT ;  /* 0x0000000904047209 */ /* 0x008fe40007810000 */
[----:B------:R-:W-:Y:S03]  /*cab0*/  FMNMX.FTZ R0, R109, R0, !PT ;  /* 0x000000006d007209 */ /* 0x000fe60007810000 */
[----:B------:R-:W3:Y:S01]  /*cac0*/  SHFL.BFLY PT, R104, R4, 0x1, 0x1f ;  /* 0x0c201f0004687f89 */ /* 0x000ee200000e0000 */
[----:B-1----:R-:W-:Y:S07]  /*cad0*/  FADD.FTZ R2, -R105, R3 ;  /* 0x0000000369027221 */ /* 0x002fee0000010100 */
[----:B------:R-:W1:Y:S01]  /*cae0*/  SHFL.BFLY PT, R3, R0, 0x2, 0x1f ;  /* 0x0c401f0000037f89 */ /* 0x000e6200000e0000 */
[C---:B--2---:R-:W-:Y:S02]  /*caf0*/  FMUL.FTZ R5, R103.reuse, R113 ;  /* 0x0000007167057220 */ /* 0x044fe40000410000 */
[----:B------:R-:W-:Y:S02]  /*cb00*/  FMUL.FTZ R2, R2, c[0x0][0x2d0] ;  /* 0x0000b40002027a20 */ /* 0x000fe40000410000 */
[C---:B------:R-:W-:Y:S01]  /*cb10*/  FMUL.FTZ R49, R103.reuse, R157 ;  /* 0x0000009d67317220 */ /* 0x040fe20000410000 */
[----:B---3--:R-:W-:Y:S01]  /*cb20*/  FMNMX.FTZ R104, R4, R104, !PT ;  /* 0x0000006804687209 */ /* 0x008fe20007810000 */
[----:B------:R2:W3:Y:S01]  /*cb30*/  MUFU.EX2 R101, R2 ;  /* 0x0000000200657308 */ /* 0x0004e20000000800 */
[--C-:B------:R-:W-:Y:S02]  /*cb40*/  FFMA.FTZ R4, R180, c[0x0][0x2d0], -R110.reuse ;  /* 0x0000b400b4047a23 */ /* 0x100fe4000001086e */
[C---:B------:R-:W-:Y:S02]  /*cb50*/  FMUL.FTZ R48, R103.reuse, R156 ;  /* 0x0000009c67307220 */ /* 0x040fe40000410000 */
[----:B------:R-:W-:Y:S02]  /*cb60*/  FMUL.FTZ R176, R104, c[0x0][0x2d0] ;  /* 0x0000b40068b07a20 */ /* 0x000fe40000410000 */
[C---:B------:R-:W-:Y:S02]  /*cb70*/  FMUL.FTZ R64, R103.reuse, R172 ;  /* 0x000000ac67407220 */ /* 0x040fe40000410000 */
[C---:B------:R-:W-:Y:S01]  /*cb80*/  FMUL.FTZ R65, R103.reuse, R173 ;  /* 0x000000ad67417220 */ /* 0x040fe20000410000 */
[----:B------:R-:W-:Y:S01]  /*cb90*/  MUFU.EX2 R11, R4 ;  /* 0x00000004000b7308 */ /* 0x000fe20000000800 */
[C---:B------:R-:W-:Y:S02]  /*cba0*/  FMUL.FTZ R68, R103.reuse, R68 ;  /* 0x0000004467447220 */ /* 0x040fe40000410000 */
[C---:B------:R-:W-:Y:S02]  /*cbb0*/  FMUL.FTZ R69, R103.reuse, R69 ;  /* 0x0000004567457220 */ /* 0x040fe40000410000 */
[C---:B------:R-:W-:Y:S01]  /*cbc0*/  FMUL.FTZ R80, R103.reuse, R80 ;  /* 0x0000005067507220 */ /* 0x040fe20000410000 */
[----:B-1----:R-:W-:Y:S01]  /*cbd0*/  FMNMX.FTZ R0, R0, R3, !PT ;  /* 0x0000000300007209 */ /* 0x002fe20007810000 */
[----:B------:R-:W-:Y:S02]  /*cbe0*/  FFMA.FTZ R3, R16, c[0x0][0x2d0], -R110 ;  /* 0x0000b40010037a23 */ /* 0x000fe4000001086e */
[C---:B------:R-:W-:Y:S02]  /*cbf0*/  FMUL.FTZ R16, R103.reuse, R124 ;  /* 0x0000007c67107220 */ /* 0x040fe40000410000 */
[----:B------:R1:W-:Y:S01]  /*cc00*/  MUFU.EX2 R34, R3 ;  /* 0x0000000300227308 */ /* 0x0003e20000000800 */
[----:B------:R-:W-:Y:S02]  /*cc10*/  FMUL.FTZ R81, R103, R81 ;  /* 0x0000005167517220 */ /* 0x000fe40000410000 */
[----:B--2---:R-:W-:Y:S02]  /*cc20*/  FADD.FTZ R2, -R104, R100 ;  /* 0x0000006468027221 */ /* 0x004fe40000010100 */
[C---:B---3--:R-:W-:Y:S02]  /*cc30*/  FMUL.FTZ R7, R101.reuse, R115 ;  /* 0x0000007365077220 */ /* 0x048fe40000410000 */
[----:B------:R-:W-:Y:S02]  /*cc40*/  FMUL.FTZ R2, R2, c[0x0][0x2d0] ;  /* 0x0000b40002027a20 */ /* 0x000fe40000410000 */
[C---:B------:R-:W-:Y:S02]  /*cc50*/  FMUL.FTZ R35, R101.reuse, R143 ;  /* 0x0000008f65237220 */ /* 0x040fe40000410000 */
[----:B------:R2:W3:Y:S01]  /*cc60*/  MUFU.EX2 R100, R2 ;  /* 0x0000000200647308 */ /* 0x0004e20000000800 */
[C---:B------:R-:W-:Y:S02]  /*cc70*/  FMUL.FTZ R6, R101.reuse, R114 ;  /* 0x0000007265067220 */ /* 0x040fe40000410000 */
[C---:B------:R-:W-:Y:S02]  /*cc80*/  FMUL.FTZ R50, R101.reuse, R158 ;  /* 0x0000009e65327220 */ /* 0x040fe40000410000 */
[C---:B------:R-:W-:Y:S02]  /*cc90*/  FMUL.FTZ R51, R101.reuse, R159 ;  /* 0x0000009f65337220 */ /* 0x040fe40000410000 */
[C---:B------:R-:W-:Y:S02]  /*cca0*/  FMUL.FTZ R66, R101.reuse, R174 ;  /* 0x000000ae65427220 */ /* 0x040fe40000410000 */
[C---:B------:R-:W-:Y:S02]  /*ccb0*/  FMUL.FTZ R67, R101.reuse, R175 ;  /* 0x000000af65437220 */ /* 0x040fe40000410000 */
[----:B------:R-:W-:Y:S01]  /*ccc0*/  FMUL.FTZ R70, R101, R70 ;  /* 0x0000004665467220 */ /* 0x000fe20000410000 */
[----:B------:R-:W-:Y:S01]  /*ccd0*/  LDSM.16.MT88.4 R172, [R222+0x1d00] ;  /* 0x001d0000deac783b */ /* 0x000fe20000004200 */
[--C-:B-1----:R-:W-:Y:S02]  /*cce0*/  FFMA.FTZ R3, R181, c[0x0][0x2d0], -R111.reuse ;  /* 0x0000b400b5037a23 */ /* 0x102fe4000001086f */
[C---:B------:R-:W-:Y:S02]  /*ccf0*/  FMUL.FTZ R71, R101.reuse, R71 ;  /* 0x0000004765477220 */ /* 0x040fe40000410000 */
[----:B------:R1:W-:Y:S01]  /*cd00*/  MUFU.EX2 R10, R3 ;  /* 0x00000003000a7308 */ /* 0x0003e20000000800 */
[C---:B------:R-:W-:Y:S02]  /*cd10*/  FMUL.FTZ R82, R101.reuse, R82 ;  /* 0x0000005265527220 */ /* 0x040fe40000410000 */
[----:B------:R-:W-:Y:S02]  /*cd20*/  FMUL.FTZ R83, R101, R83 ;  /* 0x0000005365537220 */ /* 0x000fe40000410000 */
        /* <DEDUP_REMOVED lines=8> */
[C---:B------:R-:W-:Y:S02]  /*cdb0*/  FMUL.FTZ R13, R100.reuse, R121 ;  /* 0x00000079640d7220 */ /* 0x040fe40000410000 */
[C---:B------:R-:W-:Y:S02]  /*cdc0*/  FMUL.FTZ R45, R100.reuse, R153 ;  /* 0x00000099642d7220 */ /* 0x040fe40000410000 */
[--C-:B-1----:R-:W-:Y:S01]  /*cdd0*/  FFMA.FTZ R3, R187, c[0x0][0x2d0], -R111.reuse ;  /* 0x0000b400bb037a23 */ /* 0x102fe2000001086f */
[----:B------:R-:W-:Y:S01]  /*cde0*/  MOV R187, R20 ;  /* 0x0000001400bb7202 */ /* 0x000fe20000000f00 */
[C---:B------:R-:W-:Y:S01]  /*cdf0*/  FMUL.FTZ R29, R100.reuse, R137 ;  /* 0x00000089641d7220 */ /* 0x040fe20000410000 */
[----:B------:R-:W-:Y:S01]  /*ce00*/  LDSM.16.MT88.4 R20, [R221+0x100] ;  /* 0x00010000dd14783b */ /* 0x000fe20000004200 */
[----:B------:R1:W-:Y:S01]  /*ce10*/  MUFU.EX2 R220, R3 ;  /* 0x0000000300dc7308 */ /* 0x0003e20000000800 */
[C---:B------:R-:W-:Y:S02]  /*ce20*/  FMUL.FTZ R40, R100.reuse, R148 ;  /* 0x0000009464287220 */ /* 0x040fe40000410000 */
[C---:B------:R-:W-:Y:S02]  /*ce30*/  FMUL.FTZ R44, R100.reuse, R152 ;  /* 0x00000098642c7220 */ /* 0x040fe40000410000 */
[----:B------:R-:W-:Y:S02]  /*ce40*/  FMUL.FTZ R56, R100, R164 ;  /* 0x000000a464387220 */ /* 0x000fe40000410000 */
[----:B--2---:R-:W-:Y:S02]  /*ce50*/  FFMA.FTZ R2, R102, c[0x0][0x2d0], -R110 ;  /* 0x0000b40066027a23 */ /* 0x004fe4000001086e */
[C---:B------:R-:W-:Y:S02]  /*ce60*/  FMUL.FTZ R57, R100.reuse, R165 ;  /* 0x000000a564397220 */ /* 0x040fe40000410000 */
[----:B------:R2:W3:Y:S01]  /*ce70*/  MUFU.EX2 R185, R2 ;  /* 0x0000000200b97308 */ /* 0x0004e20000000800 */
[C---:B------:R-:W-:Y:S02]  /*ce80*/  FMUL.FTZ R60, R100.reuse, R168 ;  /* 0x000000a8643c7220 */ /* 0x040fe40000410000 */
[C---:B------:R-:W-:Y:S02]  /*ce90*/  FMUL.FTZ R61, R100.reuse, R169 ;  /* 0x000000a9643d7220 */ /* 0x040fe40000410000 */
[C---:B------:R-:W-:Y:S02]  /*cea0*/  FMUL.FTZ R72, R100.reuse, R72 ;  /* 0x0000004864487220 */ /* 0x040fe40000410000 */
[C---:B------:R-:W-:Y:S02]  /*ceb0*/  FMUL.FTZ R73, R100.reuse, R73 ;  /* 0x0000004964497220 */ /* 0x040fe40000410000 */
[C---:B------:R-:W-:Y:S02]  /*cec0*/  FMUL.FTZ R76, R100.reuse, R76 ;  /* 0x0000004c644c7220 */ /* 0x040fe40000410000 */
[----:B------:R-:W-:Y:S02]  /*ced0*/  FMUL.FTZ R77, R100, R77 ;  /* 0x0000004d644d7220 */ /* 0x000fe40000410000 */
[--C-:B-1----:R-:W-:Y:S02]  /*cee0*/  FFMA.FTZ R3, R17, c[0x0][0x2d0], -R111.reuse ;  /* 0x0000b40011037a23 */ /* 0x102fe4000001086f */
[C---:B------:R-:W-:Y:S02]  /*cef0*/  FMUL.FTZ R17, R103.reuse, R125 ;  /* 0x0000007d67117220 */ /* 0x040fe40000410000 */
[----:B------:R-:W-:Y:S01]  /*cf00*/  MUFU.EX2 R31, R3 ;  /* 0x00000003001f7308 */ /* 0x000fe20000000800 */
[----:B------:R-:W-:Y:S02]  /*cf10*/  FMUL.FTZ R85, R103, R85 ;  /* 0x0000005567557220 */ /* 0x000fe40000410000 */
[C---:B------:R-:W-:Y:S02]  /*cf20*/  FMUL.FTZ R86, R101.reuse, R86 ;  /* 0x0000005665567220 */ /* 0x040fe40000410000 */
[----:B------:R-:W-:Y:S01]  /*cf30*/  FMUL.FTZ R87, R101, R87 ;  /* 0x0000005765577220 */ /* 0x000fe20000410000 */
[----:B--2---:R-:W1:Y:S01]  /*cf40*/  SHFL.BFLY PT, R2, R0, 0x1, 0x1f ;  /* 0x0c201f0000027f89 */ /* 0x004e6200000e0000 */
[----:B---3--:R-:W-:Y:S01]  /*cf50*/  F2FP.BF16.PACK_AB R114, R34, R185 ;  /* 0x000000b92272723e */ /* 0x008fe200000010ff */
[C---:B------:R-:W-:Y:S02]  /*cf60*/  FMUL.FTZ R88, R100.reuse, R88 ;  /* 0x0000005864587220 */ /* 0x040fe40000410000 */
[C---:B------:R-:W-:Y:S02]  /*cf70*/  FMUL.FTZ R89, R100.reuse, R89 ;  /* 0x0000005964597220 */ /* 0x040fe40000410000 */
[C---:B------:R-:W-:Y:S02]  /*cf80*/  FMUL.FTZ R92, R100.reuse, R92 ;  /* 0x0000005c645c7220 */ /* 0x040fe40000410000 */
[----:B------:R-:W-:Y:S02]  /*cf90*/  FMUL.FTZ R93, R100, R93 ;  /* 0x0000005d645d7220 */ /* 0x000fe40000410000 */
[C---:B------:R-:W-:Y:S02]  /*cfa0*/  FMUL.FTZ R96, R103.reuse, R96 ;  /* 0x0000006067607220 */ /* 0x040fe40000410000 */
[----:B------:R-:W-:Y:S02]  /*cfb0*/  FMUL.FTZ R97, R103, R97 ;  /* 0x0000006167617220 */ /* 0x000fe40000410000 */
[C---:B------:R-:W-:Y:S02]  /*cfc0*/  FMUL.FTZ R98, R101.reuse, R98 ;  /* 0x0000006265627220 */ /* 0x040fe40000410000 */
[C---:B------:R-:W-:Y:S01]  /*cfd0*/  FMUL.FTZ R99, R101.reuse, R99 ;  /* 0x0000006365637220 */ /* 0x040fe20000410000 */
[----:B-1----:R-:W-:Y:S01]  /*cfe0*/  FMNMX.FTZ R102, R2, R0, !PT ;  /* 0x0000000002667209 */ /* 0x002fe20007810000 */
[--C-:B------:R-:W-:Y:S02]  /*cff0*/  FFMA.FTZ R2, R186, c[0x0][0x2d0], -R176.reuse ;  /* 0x0000b400ba027a23 */ /* 0x100fe400000108b0 */
[----:B------:R-:W-:Y:S02]  /*d000*/  FFMA.FTZ R0, R18, c[0x0][0x2d0], -R111 ;  /* 0x0000b40012007a23 */ /* 0x000fe4000001086f */
[----:B------:R1:W-:Y:S01]  /*d010*/  MUFU.EX2 R12, R2 ;  /* 0x00000002000c7308 */ /* 0x0003e20000000800 */
[C---:B------:R-:W-:Y:S09]  /*d020*/  FMUL.FTZ R18, R101.reuse, R126 ;  /* 0x0000007e65127220 */ /* 0x040ff20000410000 */
[----:B------:R2:W3:Y:S01]  /*d030*/  MUFU.EX2 R33, R0 ;  /* 0x0000000000217308 */ /* 0x0004e20000000800 */
[--C-:B-1----:R-:W-:Y:S01]  /*d040*/  FFMA.FTZ R2, R190, c[0x0][0x2d0], -R176.reuse ;  /* 0x0000b400be027a23 */ /* 0x102fe200000108b0 */
[----:B------:R-:W-:Y:S01]  /*d050*/  MOV R190, R19 ;  /* 0x0000001300be7202 */ /* 0x000fe20000000f00 */
[----:B------:R-:W-:Y:S07]  /*d060*/  FMUL.FTZ R19, R101, R127 ;  /* 0x0000007f65137220 */ /* 0x000fee0000410000 */
[----:B------:R1:W4:Y:S01]  /*d070*/  MUFU.EX2 R26, R2 ;  /* 0x00000002001a7308 */ /* 0x0003220000000800 */
[----:B------:R-:W-:Y:S01]  /*d080*/  LDSM.16.MT88.4 R124, [R221+0x2100] ;  /* 0x00210000dd7c783b */ /* 0x000fe20000004200 */
[----:B------:R-:W-:Y:S01]  /*d090*/  MOV R156, R190 ;  /* 0x000000be009c7202 */ /* 0x000fe20000000f00 */
[----:B--2---:R-:W-:Y:S01]  /*d0a0*/  FADD.FTZ R0, -R102, R107 ;  /* 0x0000006b66007221 */ /* 0x004fe20000010100 */
[----:B---3--:R-:W-:Y:S02]  /*d0b0*/  F2FP.BF16.PACK_AB R115, R33, R31 ;  /* 0x0000001f2173723e */ /* 0x008fe400000010ff */
[----:B------:R-:W-:Y:S01]  /*d0c0*/  MOV R137, R33 ;  /* 0x0000002100897202 */ /* 0x000fe20000000f00 */
[----:B------:R-:W-:Y:S02]  /*d0d0*/  FMUL.FTZ R0, R0, c[0x0][0x2d0] ;  /* 0x0000b40000007a20 */ /* 0x000fe40000410000 */
[----:B------:R-:W-:Y:S04]  /*d0e0*/  FMUL.FTZ R33, R103, R141 ;  /* 0x0000008d67217220 */ /* 0x000fe80000410000 */
[----:B------:R-:W2:Y:S01]  /*d0f0*/  MUFU.EX2 R0, R0 ;  /* 0x0000000000007308 */ /* 0x000ea20000000800 */
[--C-:B-1----:R-:W-:Y:S01]  /*d100*/  FFMA.FTZ R2, R183, c[0x0][0x2d0], -R176.reuse ;  /* 0x0000b400b7027a23 */ /* 0x102fe200000108b0 */
[----:B------:R-:W-:Y:S01]  /*d110*/  MOV R183, R12 ;  /* 0x0000000c00b77202 */ /* 0x000fe20000000f00 */
[----:B------:R-:W-:Y:S01]  /*d120*/  FMUL.FTZ R12, R100, R120 ;  /* 0x00000078640c7220 */ /* 0x000fe20000410000 */
[----:B----4-:R-:W-:Y:S06]  /*d130*/  MOV R133, R26 ;  /* 0x0000001a00857202 */ /* 0x010fec0000000f00 */
[----:B------:R1:W-:Y:S01]  /*d140*/  MUFU.EX2 R4, R2 ;  /* 0x0000000200047308 */ /* 0x0003e20000000800 */
[----:B------:R-:W-:Y:S01]  /*d150*/  F2FP.BF16.PACK_AB R116, R26, R183 ;  /* 0x000000b71a74723e */ /* 0x000fe200000010ff */
[C---:B--2---:R-:W-:Y:S02]  /*d160*/  FMUL.FTZ R26, R0.reuse, R134 ;  /* 0x00000086001a7220 */ /* 0x044fe40000410000 */
[C---:B------:R-:W-:Y:S02]  /*d170*/  FMUL.FTZ R27, R0.reuse, R135 ;  /* 0x00000087001b7220 */ /* 0x040fe40000410000 */
[C---:B------:R-:W-:Y:S02]  /*d180*/  FMUL.FTZ R14, R0.reuse, R122 ;  /* 0x0000007a000e7220 */ /* 0x040fe40000410000 */
[C---:B------:R-:W-:Y:S02]  /*d190*/  FMUL.FTZ R15, R0.reuse, R123 ;  /* 0x0000007b000f7220 */ /* 0x040fe40000410000 */
[C---:B------:R-:W-:Y:S01]  /*d1a0*/  FMUL.FTZ R42, R0.reuse, R150 ;  /* 0x00000096002a7220 */ /* 0x040fe20000410000 */
[----:B------:R-:W2:Y:S01]  /*d1b0*/  LDSM.16.MT88.4 R120, [R222+0x1100] ;  /* 0x00110000de78783b */ /* 0x000ea20000004200 */
[----:B------:R-:W-:Y:S01]  /*d1c0*/  FMUL.FTZ R30, R0, R138 ;  /* 0x0000008a001e7220 */ /* 0x000fe20000410000 */
[----:B------:R-:W-:Y:S01]  /*d1d0*/  MOV R138, R34 ;  /* 0x00000022008a7202 */ /* 0x000fe20000000f00 */
[----:B-1----:R-:W-:Y:S02]  /*d1e0*/  FFMA.FTZ R2, R182, c[0x0][0x2d0], -R176 ;  /* 0x0000b400b6027a23 */ /* 0x002fe400000108b0 */
[----:B------:R-:W-:Y:S02]  /*d1f0*/  FMUL.FTZ R34, R101, R142 ;  /* 0x0000008e65227220 */ /* 0x000fe40000410000 */
        /* <DEDUP_REMOVED lines=13> */
[----:B-1----:R-:W-:Y:S02]  /*d2d0*/  FMUL.FTZ R2, R102, c[0x0][0x2d0] ;  /* 0x0000b40066027a20 */ /* 0x002fe40000410000 */
[----:B------:R-:W-:Y:S02]  /*d2e0*/  FMUL.FTZ R91, R0, R91 ;  /* 0x0000005b005b7220 */ /* 0x000fe40000410000 */
[--C-:B------:R-:W-:Y:S02]  /*d2f0*/  FFMA.FTZ R3, R184, c[0x0][0x2d0], -R2.reuse ;  /* 0x0000b400b8037a23 */ /* 0x100fe40000010802 */
[C---:B------:R-:W-:Y:S02]  /*d300*/  FMUL.FTZ R94, R0.reuse, R94 ;  /* 0x0000005e005e7220 */ /* 0x040fe40000410000 */
[----:B------:R1:W-:Y:S01]  /*d310*/  MUFU.EX2 R182, R3 ;  /* 0x0000000300b67308 */ /* 0x0003e20000000800 */
[----:B------:R-:W-:Y:S02]  /*d320*/  FMUL.FTZ R95, R0, R95 ;  /* 0x0000005f005f7220 */ /* 0x000fe40000410000 */
[--C-:B------:R-:W-:Y:S02]  /*d330*/  FFMA.FTZ R108, R108, c[0x0][0x2d0], -R2.reuse ;  /* 0x0000b4006c6c7a23 */ /* 0x100fe40000010802 */
[--C-:B-1----:R-:W-:Y:S01]  /*d340*/  FFMA.FTZ R3, R191, c[0x0][0x2d0], -R2.reuse ;  /* 0x0000b400bf037a23 */ /* 0x102fe20000010802 */
[----:B------:R-:W-:Y:S01]  /*d350*/  MOV R191, R11 ;  /* 0x0000000b00bf7202 */ /* 0x000fe20000000f00 */
[C---:B------:R-:W-:Y:S03]  /*d360*/  FMUL.FTZ R11, R0.reuse, R119 ;  /* 0x00000077000b7220 */ /* 0x040fe60000410000 */
[----:B------:R1:W3:Y:S02]  /*d370*/  MUFU.EX2 R186, R3 ;  /* 0x0000000300ba7308 */ /* 0x0002e40000000800 */
[--C-:B-1----:R-:W-:Y:S01]  /*d380*/  FFMA.FTZ R3, R189, c[0x0][0x2d0], -R2.reuse ;  /* 0x0000b400bd037a23 */ /* 0x102fe20000010802 */
[----:B------:R-:W-:Y:S01]  /*d390*/  MOV R189, R10 ;  /* 0x0000000a00bd7202 */ /* 0x000fe20000000f00 */
[----:B------:R-:W-:Y:S01]  /*d3a0*/  FMUL.FTZ R10, R0, R118 ;  /* 0x00000076000a7220 */ /* 0x000fe20000410000 */
[----:B---3--:R-:W-:Y:S05]  /*d3b0*/  F2FP.BF16.PACK_AB R117, R186, R182 ;  /* 0x000000b6ba75723e */ /* 0x008fea00000010ff */
[----:B------:R1:W3:Y:S01]  /*d3c0*/  MUFU.EX2 R28, R3 ;  /* 0x00000003001c7308 */ /* 0x0002e20000000800 */
[----:B------:R-:W-:Y:S01]  /*d3d0*/  F2FP.BF16.PACK_AB R113, R220, R189 ;  /* 0x000000bddc71723e */ /* 0x000fe200000010ff */
[----:B-1----:R-:W-:Y:S01]  /*d3e0*/  FFMA.FTZ R3, R188, c[0x0][0x2d0], -R2 ;  /* 0x0000b400bc037a23 */ /* 0x002fe20000010802 */
[----:B------:R-:W-:Y:S01]  /*d3f0*/  MOV R188, R4 ;  /* 0x0000000400bc7202 */ /* 0x000fe20000000f00 */
[----:B------:R-:W-:Y:S01]  /*d400*/  FMUL.FTZ R4, R103, R112 ;  /* 0x0000007067047220 */ /* 0x000fe20000410000 */
[----:B------:R-:W-:Y:S05]  /*d410*/  F2FP.BF16.PACK_AB R112, R32, R191 ;  /* 0x000000bf2070723e */ /* 0x000fea00000010ff */
[----:B------:R1:W4:Y:S01]  /*d420*/  MUFU.EX2 R181, R3 ;  /* 0x0000000300b57308 */ /* 0x0003220000000800 */
[----:B---3--:R-:W-:Y:S02]  /*d430*/  MOV R135, R28 ;  /* 0x0000001c00877202 */ /* 0x008fe40000000f00 */
[----:B------:R-:W-:Y:S01]  /*d440*/  F2FP.BF16.PACK_AB R118, R180, R188 ;  /* 0x000000bcb476723e */ /* 0x000fe200000010ff */
[-C--:B------:R-:W-:Y:S05]  /*d450*/  HMMA.16816.F32.BF16 R4, R112, R20.reuse, R4 ;  /* 0x000000147004723c */ /* 0x080fea0000041804 */
[--C-:B-1----:R-:W-:Y:S01]  /*d460*/  FFMA.FTZ R3, R192, c[0x0][0x2d0], -R110.reuse ;  /* 0x0000b400c0037a23 */ /* 0x102fe2000001086e */
[----:B----4-:R-:W-:Y:S01]  /*d470*/  F2FP.BF16.PACK_AB R119, R181, R28 ;  /* 0x0000001cb577723e */ /* 0x010fe200000010ff */
[----:B------:R-:W-:Y:S01]  /*d480*/  FMUL.FTZ R28, R100, R136 ;  /* 0x00000088641c7220 */ /* 0x000fe20000410000 */
[----:B------:R-:W-:Y:S01]  /*d490*/  MOV R136, R31 ;  /* 0x0000001f00887202 */ /* 0x000fe20000000f00 */
[----:B------:R1:W-:Y:S03]  /*d4a0*/  MUFU.EX2 R132, R3 ;  /* 0x0000000300847308 */ /* 0x0003e60000000800 */
[----:B------:R-:W-:Y:S01]  /*d4b0*/  FMUL.FTZ R31, R0, R139 ;  /* 0x0000008b001f7220 */ /* 0x000fe20000410000 */
[----:B------:R-:W-:Y:S01]  /*d4c0*/  MOV R139, R32 ;  /* 0x00000020008b7202 */ /* 0x000fe20000000f00 */
[C---:B------:R-:W-:Y:S01]  /*d4d0*/  FMUL.FTZ R32, R103.reuse, R140 ;  /* 0x0000008c67207220 */ /* 0x040fe20000410000 */
[C---:B------:R-:W-:Y:S04]  /*d4e0*/  HMMA.16816.F32.BF16 R8, R116.reuse, R20, R8 ;  /* 0x000000147408723c */ /* 0x040fe80000041808 */
[----:B------:R-:W-:Y:S02]  /*d4f0*/  MOV R152, R139 ;  /* 0x0000008b00987202 */ /* 0x000fe40000000f00 */
[----:B------:R-:W-:Y:S01]  /*d500*/  MOV R139, R135 ;  /* 0x00000087008b7202 */ /* 0x000fe20000000f00 */
[C---:B------:R-:W-:Y:S01]  /*d510*/  FMUL.FTZ R20, R103.reuse, R128 ;  /* 0x0000008067147220 */ /* 0x040fe20000410000 */
[-C--:B------:R-:W-:Y:S04]  /*d520*/  HMMA.16816.F32.BF16 R12, R116, R22.reuse, R12 ;  /* 0x00000016740c723c */ /* 0x080fe8000004180c */
[----:B------:R-:W-:Y:S01]  /*d530*/  FMUL.FTZ R21, R103, R129 ;  /* 0x0000008167157220 */ /* 0x000fe20000410000 */
[----:B------:R-:W-:Y:S03]  /*d540*/  MOV R135, R188 ;  /* 0x000000bc00877202 */ /* 0x000fe60000000f00 */
[C---:B------:R-:W-:Y:S04]  /*d550*/  HMMA.16816.F32.BF16 R16, R112.reuse, R22, R16 ;  /* 0x000000167010723c */ /* 0x040fe80000041810 */
[--C-:B-1----:R-:W-:Y:S03]  /*d560*/  FFMA.FTZ R3, R193, c[0x0][0x2d0], -R110.reuse ;  /* 0x0000b400c1037a23 */ /* 0x102fe6000001086e */
[C---:B------:R-:W-:Y:S01]  /*d570*/  FMUL.FTZ R22, R101.reuse, R130 ;  /* 0x0000008265167220 */ /* 0x040fe20000410000 */
[----:B------:R1:W-:Y:S01]  /*d580*/  MUFU.EX2 R184, R3 ;  /* 0x0000000300b87308 */ /* 0x0003e20000000800 */
[----:B------:R-:W-:Y:S02]  /*d590*/  FMUL.FTZ R23, R101, R131 ;  /* 0x0000008365177220 */ /* 0x000fe40000410000 */
[----:B------:R-:W-:Y:S05]  /*d5a0*/  LDSM.16.MT88.4 R128, [R222+0x500] ;  /* 0x00050000de80783b */ /* 0x000fea0000004200 */
[-C--:B------:R-:W-:Y:S08]  /*d5b0*/  HMMA.16816.F32.BF16 R20, R112, R36.reuse, R20 ;  /* 0x000000247014723c */ /* 0x080ff00000041814 */
[C---:B------:R-:W-:Y:S07]  /*d5c0*/  HMMA.16816.F32.BF16 R24, R116.reuse, R36, R24 ;  /* 0x000000247418723c */ /* 0x040fee0000041818 */
[C---:B------:R-:W-:Y:S01]  /*d5d0*/  FMUL.FTZ R36, R103.reuse, R144 ;  /* 0x0000009067247220 */ /* 0x040fe20000410000 */
[-C--:B------:R-:W-:Y:S04]  /*d5e0*/  HMMA.16816.F32.BF16 R28, R116, R38.reuse, R28 ;  /* 0x00000026741c723c */ /* 0x080fe8000004181c */
[--C-:B-1----:R-:W-:Y:S01]  /*d5f0*/  FFMA.FTZ R3, R196, c[0x0][0x2d0], -R111.reuse ;  /* 0x0000b400c4037a23 */ /* 0x102fe2000001086f */
[----:B------:R-:W-:Y:S01]  /*d600*/  MOV R144, R133 ;  /* 0x0000008500907202 */ /* 0x000fe20000000f00 */
[----:B------:R-:W-:Y:S01]  /*d610*/  FMUL.FTZ R37, R103, R145 ;  /* 0x0000009167257220 */ /* 0x000fe20000410000 */
[----:B------:R-:W-:Y:S01]  /*d620*/  MOV R133, R191 ;  /* 0x000000bf00857202 */ /* 0x000fe20000000f00 */
[C---:B------:R-:W-:Y:S01]  /*d630*/  HMMA.16816.F32.BF16 R32, R112.reuse, R38, R32 ;  /* 0x000000267020723c */ /* 0x040fe20000041820 */
[----:B------:R1:W-:Y:S03]  /*d640*/  MUFU.EX2 R134, R3 ;  /* 0x0000000300867308 */ /* 0x0003e60000000800 */
[----:B------:R-:W-:Y:S03]  /*d650*/  MOV R145, R189 ;  /* 0x000000bd00917202 */ /* 0x000fe60000000f00 */
[C---:B------:R-:W-:Y:S02]  /*d660*/  FMUL.FTZ R39, R101.reuse, R147 ;  /* 0x0000009365277220 */ /* 0x040fe40000410000 */
[----:B------:R-:W-:Y:S07]  /*d670*/  FMUL.FTZ R38, R101, R146 ;  /* 0x0000009265267220 */ /* 0x000fee0000410000 */
[-C--:B------:R-:W-:Y:S08]  /*d680*/  HMMA.16816.F32.BF16 R36, R112, R52.reuse, R36 ;  /* 0x000000347024723c */ /* 0x080ff00000041824 */
[C---:B------:R-:W-:Y:S04]  /*d690*/  HMMA.16816.F32.BF16 R40, R116.reuse, R52, R40 ;  /* 0x000000347428723c */ /* 0x040fe80000041828 */
[--C-:B-1----:R-:W-:Y:S03]  /*d6a0*/  FFMA.FTZ R3, R198, c[0x0][0x2d0], -R111.reuse ;  /* 0x0000b400c6037a23 */ /* 0x102fe6000001086f */
[C---:B------:R-:W-:Y:S01]  /*d6b0*/  FMUL.FTZ R52, R103.reuse, R160 ;  /* 0x000000a067347220 */ /* 0x040fe20000410000 */
[-C--:B------:R-:W-:Y:S01]  /*d6c0*/  HMMA.16816.F32.BF16 R44, R116, R54.reuse, R44 ;  /* 0x00000036742c723c */ /* 0x080fe2000004182c */
[----:B------:R1:W3:Y:S03]  /*d6d0*/  MUFU.EX2 R140, R3 ;  /* 0x00000003008c7308 */ /* 0x0002e60000000800 */
[----:B------:R-:W-:Y:S04]  /*d6e0*/  FMUL.FTZ R53, R103, R161 ;  /* 0x000000a167357220 */ /* 0x000fe80000410000 */
[C---:B------:R-:W-:Y:S07]  /*d6f0*/  HMMA.16816.F32.BF16 R48, R112.reuse, R54, R48 ;  /* 0x000000367030723c */ /* 0x040fee0000041830 */
[C---:B------:R-:W-:Y:S02]  /*d700*/  FMUL.FTZ R54, R101.reuse, R162 ;  /* 0x000000a265367220 */ /* 0x040fe40000410000 */
[----:B------:R-:W-:Y:S07]  /*d710*/  FMUL.FTZ R55, R101, R163 ;  /* 0x000000a365377220 */ /* 0x000fee0000410000 */
[-C--:B--2---:R-:W-:Y:S03]  /*d720*/  HMMA.16816.F32.BF16 R52, R112, R120.reuse, R52 ;  /* 0x000000787034723c */ /* 0x084fe60000041834 */
        /* <DEDUP_REMOVED lines=18> */
[--C-:B-1----:R-:W-:Y:S04]  /*d850*/  FFMA.FTZ R3, R199, c[0x0][0x2d0], -R111.reuse ;  /* 0x0000b400c7037a23 */ /* 0x102fe8000001086f */
[----:B------:R-:W-:Y:S01]  /*d860*/  HMMA.16816.F32.BF16 R96, R112, R122, R96 ;  /* 0x0000007a7060723c */ /* 0x000fe20000041860 */
[----:B------:R-:W1:Y:S01]  /*d870*/  LDSM.16.MT88.4 R120, [R221+0x1500] ;  /* 0x00150000dd78783b */ /* 0x000e620000004200 */
[----:B------:R2:W2:Y:S05]  /*d880*/  MUFU.EX2 R153, R3 ;  /* 0x0000000300997308 */ /* 0x0004aa0000000800 */
[----:B---3--:R-:W-:Y:S02]  /*d890*/  F2FP.BF16.PACK_AB R113, R140, R134 ;  /* 0x000000868c71723e */ /* 0x008fe400000010ff */
[----:B----4-:R-:W-:Y:S03]  /*d8a0*/  F2FP.BF16.PACK_AB R114, R149, R143 ;  /* 0x0000008f9572723e */ /* 0x010fe600000010ff */
[----:B------:R-:W-:Y:S01]  /*d8b0*/  F2FP.BF16.PACK_AB R112, R184, R132 ;  /* 0x00000084b870723e */ /* 0x000fe200000010ff */
[--C-:B--2---:R-:W-:Y:S01]  /*d8c0*/  FFMA.FTZ R3, R201, c[0x0][0x2d0], -R176.reuse ;  /* 0x0000b400c9037a23 */ /* 0x104fe200000108b0 */
[----:B------:R-:W-:Y:S03]  /*d8d0*/  F2FP.BF16.PACK_AB R115, R153, R150 ;  /* 0x000000969973723e */ /* 0x000fe600000010ff */
[----:B------:R2:W-:Y:S04]  /*d8e0*/  MUFU.EX2 R147, R3 ;  /* 0x0000000300937308 */ /* 0x0005e80000000800 */
[-C--:B------:R-:W-:Y:S03]  /*d8f0*/  HMMA.16816.F32.BF16 R4, R112, R124.reuse, R4 ;  /* 0x0000007c7004723c */ /* 0x080fe60000041804 */
[----:B--2---:R-:W-:Y:S04]  /*d900*/  FFMA.FTZ R3, R200, c[0x0][0x2d0], -R176 ;  /* 0x0000b400c8037a23 */ /* 0x004fe800000108b0 */
[----:B------:R2:W3:Y:S02]  /*d910*/  MUFU.EX2 R141, R3 ;  /* 0x00000003008d7308 */ /* 0x0004e40000000800 */
[--C-:B--2---:R-:W-:Y:S03]  /*d920*/  FFMA.FTZ R3, R202, c[0x0][0x2d0], -R2.reuse ;  /* 0x0000b400ca037a23 */ /* 0x104fe60000010802 */
[----:B---3--:R-:W-:Y:S05]  /*d930*/  F2FP.BF16.PACK_AB R116, R141, R147 ;  /* 0x000000938d74723e */ /* 0x008fea00000010ff */
[----:B------:R2:W-:Y:S02]  /*d940*/  MUFU.EX2 R148, R3 ;  /* 0x0000000300947308 */ /* 0x0005e40000000800 */
[----:B--2---:R-:W-:Y:S08]  /*d950*/  FFMA.FTZ R3, R203, c[0x0][0x2d0], -R2 ;  /* 0x0000b400cb037a23 */ /* 0x004ff00000010802 */
[----:B------:R2:W3:Y:S02]  /*d960*/  MUFU.EX2 R142, R3 ;  /* 0x00000003008e7308 */ /* 0x0004e40000000800 */
[--C-:B--2---:R-:W-:Y:S01]  /*d970*/  FFMA.FTZ R3, R204, c[0x0][0x2d0], -R176.reuse ;  /* 0x0000b400cc037a23 */ /* 0x104fe200000108b0 */
[----:B---3--:R-:W-:Y:S07]  /*d980*/  F2FP.BF16.PACK_AB R117, R142, R148 ;  /* 0x000000948e75723e */ /* 0x008fee00000010ff */
        /* <DEDUP_REMOVED lines=10> */
[----:B------:R2:W-:Y:S01]  /*da30*/  MUFU.EX2 R192, R3 ;  /* 0x0000000300c07308 */ /* 0x0005e20000000800 */
[C---:B------:R-:W-:Y:S08]  /*da40*/  HMMA.16816.F32.BF16 R8, R116.reuse, R124, R8 ;  /* 0x0000007c7408723c */ /* 0x040ff00000041808 */
[-C--:B------:R-:W-:Y:S08]  /*da50*/  HMMA.16816.F32.BF16 R12, R116, R126.reuse, R12 ;  /* 0x0000007e740c723c */ /* 0x080ff0000004180c */
[C---:B------:R-:W-:Y:S01]  /*da60*/  HMMA.16816.F32.BF16 R16, R112.reuse, R126, R16 ;  /* 0x0000007e7010723c */ /* 0x040fe20000041810 */
[----:B------:R-:W3:Y:S03]  /*da70*/  LDSM.16.MT88.4 R124, [R222+0x1500] ;  /* 0x00150000de7c783b */ /* 0x000ee60000004200 */
[--C-:B--2---:R-:W-:Y:S04]  /*da80*/  FFMA.FTZ R3, R213, c[0x0][0x2d0], -R110.reuse ;  /* 0x0000b400d5037a23 */ /* 0x104fe8000001086e */
[-C--:B------:R-:W-:Y:S01]  /*da90*/  HMMA.16816.F32.BF16 R20, R112, R128.reuse, R20 ;  /* 0x000000807014723c */ /* 0x080fe20000041814 */
[----:B------:R2:W4:Y:S07]  /*daa0*/  MUFU.EX2 R107, R3 ;  /* 0x00000003006b7308 */ /* 0x00052e0000000800 */
[C---:B------:R-:W-:Y:S08]  /*dab0*/  HMMA.16816.F32.BF16 R24, R116.reuse, R128, R24 ;  /* 0x000000807418723c */ /* 0x040ff00000041818 */
[-C--:B------:R-:W-:Y:S08]  /*dac0*/  HMMA.16816.F32.BF16 R28, R116, R130.reuse, R28 ;  /* 0x00000082741c723c */ /* 0x080ff0000004181c */
[C---:B------:R-:W-:Y:S01]  /*dad0*/  HMMA.16816.F32.BF16 R32, R112.reuse, R130, R32 ;  /* 0x000000827020723c */ /* 0x040fe20000041820 */
[----:B------:R-:W3:Y:S03]  /*dae0*/  LDSM.16.MT88.4 R128, [R221+0x2500] ;  /* 0x00250000dd80783b */ /* 0x000ee60000004200 */
[--C-:B--2---:R-:W-:Y:S04]  /*daf0*/  FFMA.FTZ R3, R214, c[0x0][0x2d0], -R111.reuse ;  /* 0x0000b400d6037a23 */ /* 0x104fe8000001086f */
[-C--:B-1----:R-:W-:Y:S01]  /*db00*/  HMMA.16816.F32.BF16 R36, R112, R120.reuse, R36 ;  /* 0x000000787024723c */ /* 0x082fe20000041824 */
[----:B------:R1:W-:Y:S07]  /*db10*/  MUFU.EX2 R213, R3 ;  /* 0x0000000300d57308 */ /* 0x0003ee0000000800 */
[C---:B------:R-:W-:Y:S08]  /*db20*/  HMMA.16816.F32.BF16 R40, R116.reuse, R120, R40 ;  /* 0x000000787428723c */ /* 0x040ff00000041828 */
[-C--:B------:R-:W-:Y:S08]  /*db30*/  HMMA.16816.F32.BF16 R44, R116, R122.reuse, R44 ;  /* 0x0000007a742c723c */ /* 0x080ff0000004182c */
[C---:B------:R-:W-:Y:S01]  /*db40*/  HMMA.16816.F32.BF16 R48, R112.reuse, R122, R48 ;  /* 0x0000007a7030723c */ /* 0x040fe20000041830 */
[----:B------:R-:W2:Y:S03]  /*db50*/  LDSM.16.MT88.4 R120, [R222+0x2500] ;  /* 0x00250000de78783b */ /* 0x000ea60000004200 */
[--C-:B-1----:R-:W-:Y:S01]  /*db60*/  FFMA.FTZ R3, R215, c[0x0][0x2d0], -R111.reuse ;  /* 0x0000b400d7037a23 */ /* 0x102fe2000001086f */
[----:B----4-:R-:W-:Y:S01]  /*db70*/  MOV R215, R107 ;  /* 0x0000006b00d77202 */ /* 0x010fe20000000f00 */
[--C-:B------:R-:W-:Y:S02]  /*db80*/  FFMA.FTZ R107, R209, c[0x0][0x2d0], -R110.reuse ;  /* 0x0000b400d16b7a23 */ /* 0x100fe4000001086e */
[-C--:B---3--:R-:W-:Y:S01]  /*db90*/  HMMA.16816.F32.BF16 R52, R112, R124.reuse, R52 ;  /* 0x0000007c7034723c */ /* 0x088fe20000041834 */
[----:B------:R1:W3:Y:S07]  /*dba0*/  MUFU.EX2 R214, R3 ;  /* 0x0000000300d67308 */ /* 0x0002ee0000000800 */
[C---:B------:R-:W-:Y:S03]  /*dbb0*/  HMMA.16816.F32.BF16 R56, R116.reuse, R124, R56 ;  /* 0x0000007c7438723c */ /* 0x040fe60000041838 */
[----:B------:R4:W-:Y:S05]  /*dbc0*/  MUFU.EX2 R209, R107 ;  /* 0x0000006b00d17308 */ /* 0x0009ea0000000800 */
[-C--:B------:R-:W-:Y:S08]  /*dbd0*/  HMMA.16816.F32.BF16 R60, R116, R126.reuse, R60 ;  /* 0x0000007e743c723c */ /* 0x080ff0000004183c */
[C---:B------:R-:W-:Y:S01]  /*dbe0*/  HMMA.16816.F32.BF16 R64, R112.reuse, R126, R64 ;  /* 0x0000007e7040723c */ /* 0x040fe20000041840 */
[----:B------:R-:W3:Y:S03]  /*dbf0*/  LDSM.16.MT88.4 R124, [R221+0x900] ;  /* 0x00090000dd7c783b */ /* 0x000ee60000004200 */
[----:B-1----:R-:W-:Y:S04]  /*dc00*/  FFMA.FTZ R3, R208, c[0x0][0x2d0], -R110 ;  /* 0x0000b400d0037a23 */ /* 0x002fe8000001086e */
[-C--:B------:R-:W-:Y:S01]  /*dc10*/  HMMA.16816.F32.BF16 R68, R112, R128.reuse, R68 ;  /* 0x000000807044723c */ /* 0x080fe20000041844 */
[----:B------:R1:W1:Y:S03]  /*dc20*/  MUFU.EX2 R212, R3 ;  /* 0x0000000300d47308 */ /* 0x0002660000000800 */
[----:B----4-:R-:W-:Y:S01]  /*dc30*/  FFMA.FTZ R107, R217, c[0x0][0x2d0], -R176 ;  /* 0x0000b400d96b7a23 */ /* 0x010fe200000108b0 */
[----:B------:R-:W-:Y:S03]  /*dc40*/  MOV R217, R153 ;  /* 0x0000009900d97202 */ /* 0x000fe60000000f00 */
[C---:B------:R-:W-:Y:S03]  /*dc50*/  HMMA.16816.F32.BF16 R72, R116.reuse, R128, R72 ;  /* 0x000000807448723c */ /* 0x040fe60000041848 */
[----:B------:R4:W-:Y:S05]  /*dc60*/  MUFU.EX2 R205, R107 ;  /* 0x0000006b00cd7308 */ /* 0x0009ea0000000800 */
[-C--:B------:R-:W-:Y:S08]  /*dc70*/  HMMA.16816.F32.BF16 R76, R116, R130.reuse, R76 ;  /* 0x00000082744c723c */ /* 0x080ff0000004184c */
[C---:B------:R-:W-:Y:S01]  /*dc80*/  HMMA.16816.F32.BF16 R80, R112.reuse, R130, R80 ;  /* 0x000000827050723c */ /* 0x040fe20000041850 */
[----:B------:R-:W3:Y:S03]  /*dc90*/  LDSM.16.MT88.4 R128, [R222+0x900] ;  /* 0x00090000de80783b */ /* 0x000ee60000004200 */
[--C-:B-1----:R-:W-:Y:S01]  /*dca0*/  FFMA.FTZ R3, R210, c[0x0][0x2d0], -R111.reuse ;  /* 0x0000b400d2037a23 */ /* 0x102fe2000001086f */
[----:B------:R-:W-:Y:S03]  /*dcb0*/  MOV R210, R192 ;  /* 0x000000c000d27202 */ /* 0x000fe60000000f00 */
[-C--:B--2---:R-:W-:Y:S01]  /*dcc0*/  HMMA.16816.F32.BF16 R84, R112, R120.reuse, R84 ;  /* 0x000000787054723c */ /* 0x084fe20000041854 */
[----:B------:R1:W-:Y:S03]  /*dcd0*/  MUFU.EX2 R208, R3 ;  /* 0x0000000300d07308 */ /* 0x0003e60000000800 */
[----:B----4-:R-:W-:Y:S04]  /*dce0*/  FFMA.FTZ R107, R178, c[0x0][0x2d0], -R110 ;  /* 0x0000b400b26b7a23 */ /* 0x010fe8000001086e */
[C---:B------:R-:W-:Y:S03]  /*dcf0*/  HMMA.16816.F32.BF16 R88, R116.reuse, R120, R88 ;  /* 0x000000787458723c */ /* 0x040fe60000041858 */
[----:B------:R2:W-:Y:S05]  /*dd00*/  MUFU.EX2 R193, R107 ;  /* 0x0000006b00c17308 */ /* 0x0005ea0000000800 */
[-C--:B------:R-:W-:Y:S08]  /*dd10*/  HMMA.16816.F32.BF16 R92, R116, R122.reuse, R92 ;  /* 0x0000007a745c723c */ /* 0x080ff0000004185c */
[----:B------:R-:W-:Y:S01]  /*dd20*/  HMMA.16816.F32.BF16 R96, R112, R122, R96 ;  /* 0x0000007a7060723c */ /* 0x000fe20000041860 */
[----:B------:R-:W4:Y:S03]  /*dd30*/  LDSM.16.MT88.4 R120, [R221+0x1900] ;  /* 0x00190000dd78783b */ /* 0x000f260000004200 */
[--C-:B-1----:R-:W-:Y:S01]  /*dd40*/  FFMA.FTZ R3, R211, c[0x0][0x2d0], -R111.reuse ;  /* 0x0000b400d3037a23 */ /* 0x102fe2000001086f */
[----:B------:R-:W-:Y:S02]  /*dd50*/  MOV R211, R155 ;  /* 0x0000009b00d37202 */ /* 0x000fe40000000f00 */
[----:B------:R-:W-:Y:S01]  /*dd60*/  F2FP.BF16.PACK_AB R112, R215, R210 ;  /* 0x000000d2d770723e */ /* 0x000fe200000010ff */
[----:B------:R1:W1:Y:S01]  /*dd70*/  MUFU.EX2 R207, R3 ;  /* 0x0000000300cf7308 */ /* 0x0002620000000800 */
[----:B---3--:R-:W-:Y:S03]  /*dd80*/  F2FP.BF16.PACK_AB R113, R214, R213 ;  /* 0x000000d5d671723e */ /* 0x008fe600000010ff */
[----:B------:R-:W-:Y:S01]  /*dd90*/  F2FP.BF16.PACK_AB R114, R209, R212 ;  /* 0x000000d4d172723e */ /* 0x000fe200000010ff */
[--C-:B--2---:R-:W-:Y:S01]  /*dda0*/  FFMA.FTZ R107, R250, c[0x0][0x2d0], -R176.reuse ;  /* 0x0000b400fa6b7a23 */ /* 0x104fe200000108b0 */
[----:B------:R-:W-:Y:S02]  /*ddb0*/  MOV R250, R132 ;  /* 0x0000008400fa7202 */ /* 0x000fe40000000f00 */
[----:B------:R-:W-:Y:S02]  /*ddc0*/  MOV R132, R183 ;  /* 0x000000b700847202 */ /* 0x000fe40000000f00 */
[----:B------:R-:W-:Y:S01]  /*ddd0*/  MUFU.EX2 R189, R107 ;  /* 0x0000006b00bd7308 */ /* 0x000fe20000000800 */
[----:B-1----:R-:W-:Y:S01]  /*dde0*/  FFMA.FTZ R3, R216, c[0x0][0x2d0], -R176 ;  /* 0x0000b400d8037a23 */ /* 0x002fe200000108b0 */
[----:B------:R-:W-:Y:S02]  /*ddf0*/  F2FP.BF16.PACK_AB R115, R207, R208 ;  /* 0x000000d0cf73723e */ /* 0x000fe400000010ff */
[----:B------:R-:W-:Y:S06]  /*de00*/  MOV R216, R154 ;  /* 0x0000009a00d87202 */ /* 0x000fec0000000f00 */
[----:B------:R1:W2:Y:S01]  /*de10*/  MUFU.EX2 R206, R3 ;  /* 0x0000000300ce7308 */ /* 0x0002a20000000800 */
[-C--:B------:R-:W-:Y:S03]  /*de20*/  HMMA.16816.F32.BF16 R4, R112, R124.reuse, R4 ;  /* 0x0000007c7004723c */ /* 0x080fe60000041804 */
[--C-:B-1----:R-:W-:Y:S01]  /*de30*/  FFMA.FTZ R3, R218, c[0x0][0x2d0], -R2.reuse ;  /* 0x0000b400da037a23 */ /* 0x102fe20000010802 */
[----:B--2---:R-:W-:Y:S02]  /*de40*/  F2FP.BF16.PACK_AB R116, R205, R206 ;  /* 0x000000cecd74723e */ /* 0x004fe400000010ff */
[----:B------:R-:W-:Y:S03]  /*de50*/  MOV R218, R149 ;  /* 0x0000009500da7202 */ /* 0x000fe60000000f00 */
[----:B------:R1:W-:Y:S03]  /*de60*/  MUFU.EX2 R204, R3 ;  /* 0x0000000300cc7308 */ /* 0x0003e60000000800 */
        /* <DEDUP_REMOVED lines=9> */
[----:B------:R-:W-:Y:S01]  /*df00*/  MOV R138, R186 ;  /* 0x000000ba008a7202 */ /* 0x000fe20000000f00 */
[--C-:B-1----:R-:W-:Y:S01]  /*df10*/  FFMA.FTZ R3, R239, c[0x0][0x2d0], -R176.reuse ;  /* 0x0000b400ef037a23 */ /* 0x102fe200000108b0 */
[----:B--2---:R-:W-:Y:S02]  /*df20*/  F2FP.BF16.PACK_AB R117, R203, R204 ;  /* 0x000000cccb75723e */ /* 0x004fe400000010ff */
[----:B------:R-:W-:Y:S03]  /*df30*/  MOV R239, R151 ;  /* 0x0000009700ef7202 */ /* 0x000fe60000000f00 */
        /* <DEDUP_REMOVED lines=22> */
[----:B------:R1:W3:Y:S01]  /*e0a0*/  MUFU.EX2 R197, R3 ;  /* 0x0000000300c57308 */ /* 0x0002e20000000800 */
[----:B------:R-:W-:Y:S06]  /*e0b0*/  LDSM.16.MT88.4 R140, [R222+0xd00] ;  /* 0x000d0000de8c783b */ /* 0x000fec0000004200 */
[C---:B------:R-:W-:Y:S08]  /*e0c0*/  HMMA.16816.F32.BF16 R24, R116.reuse, R128, R24 ;  /* 0x000000807418723c */ /* 0x040ff00000041818 */
[-C--:B------:R-:W-:Y:S08]  /*e0d0*/  HMMA.16816.F32.BF16 R28, R116, R130.reuse, R28 ;  /* 0x00000082741c723c */ /* 0x080ff0000004181c */
[C---:B------:R-:W-:Y:S01]  /*e0e0*/  HMMA.16816.F32.BF16 R32, R112.reuse, R130, R32 ;  /* 0x000000827020723c */ /* 0x040fe20000041820 */
[----:B------:R-:W2:Y:S03]  /*e0f0*/  LDSM.16.MT88.4 R128, [R221+0x2900] ;  /* 0x00290000dd80783b */ /* 0x000ea60000004200 */
[--C-:B-1----:R-:W-:Y:S01]  /*e100*/  FFMA.FTZ R3, R247, c[0x0][0x2d0], -R111.reuse ;  /* 0x0000b400f7037a23 */ /* 0x102fe2000001086f */
[----:B------:R-:W-:Y:S02]  /*e110*/  MOV R247, R184 ;  /* 0x000000b800f77202 */ /* 0x000fe40000000f00 */
[----:B------:R3:W-:Y:S01]  /*e120*/  MUFU.EX2 R184, R108 ;  /* 0x0000006c00b87308 */ /* 0x0007e20000000800 */
[-C--:B----4-:R-:W-:Y:S08]  /*e130*/  HMMA.16816.F32.BF16 R36, R112, R120.reuse, R36 ;  /* 0x000000787024723c */ /* 0x090ff00000041824 */
[C---:B------:R-:W-:Y:S01]  /*e140*/  HMMA.16816.F32.BF16 R40, R116.reuse, R120, R40 ;  /* 0x000000787428723c */ /* 0x040fe20000041828 */
[----:B------:R1:W-:Y:S07]  /*e150*/  MUFU.EX2 R196, R3 ;  /* 0x0000000300c47308 */ /* 0x0003ee0000000800 */
[-C--:B------:R-:W-:Y:S04]  /*e160*/  HMMA.16816.F32.BF16 R44, R116, R122.reuse, R44 ;  /* 0x0000007a742c723c */ /* 0x080fe8000004182c */
[----:B---3--:R-:W-:Y:S04]  /*e170*/  F2FP.BF16.PACK_AB R108, R197, R198 ;  /* 0x000000c6c56c723e */ /* 0x008fe800000010ff */
[C---:B------:R-:W-:Y:S01]  /*e180*/  HMMA.16816.F32.BF16 R48, R112.reuse, R122, R48 ;  /* 0x0000007a7030723c */ /* 0x040fe20000041830 */
[----:B------:R-:W3:Y:S07]  /*e190*/  LDSM.16.MT88.4 R120, [R222+0x2900] ;  /* 0x00290000de78783b */ /* 0x000eee0000004200 */
[-C--:B--2---:R-:W-:Y:S04]  /*e1a0*/  HMMA.16816.F32.BF16 R52, R112, R124.reuse, R52 ;  /* 0x0000007c7034723c */ /* 0x084fe80000041834 */
[--C-:B-1----:R-:W-:Y:S01]  /*e1b0*/  FFMA.FTZ R3, R248, c[0x0][0x2d0], -R111.reuse ;  /* 0x0000b400f8037a23 */ /* 0x102fe2000001086f */
[----:B------:R-:W-:Y:S03]  /*e1c0*/  MOV R248, R148 ;  /* 0x0000009400f87202 */ /* 0x000fe60000000f00 */
[C---:B------:R-:W-:Y:S01]  /*e1d0*/  HMMA.16816.F32.BF16 R56, R116.reuse, R124, R56 ;  /* 0x0000007c7438723c */ /* 0x040fe20000041838 */
[----:B------:R1:W-:Y:S07]  /*e1e0*/  MUFU.EX2 R195, R3 ;  /* 0x0000000300c37308 */ /* 0x0003ee0000000800 */
[-C--:B------:R-:W-:Y:S08]  /*e1f0*/  HMMA.16816.F32.BF16 R60, R116, R126.reuse, R60 ;  /* 0x0000007e743c723c */ /* 0x080ff0000004183c */
[C---:B------:R-:W-:Y:S01]  /*e200*/  HMMA.16816.F32.BF16 R64, R112.reuse, R126, R64 ;  /* 0x0000007e7040723c */ /* 0x040fe20000041840 */
[----:B------:R-:W2:Y:S07]  /*e210*/  LDSM.16.MT88.4 R124, [R221+0xd00] ;  /* 0x000d0000dd7c783b */ /* 0x000eae0000004200 */
[-C--:B------:R-:W-:Y:S04]  /*e220*/  HMMA.16816.F32.BF16 R68, R112, R128.reuse, R68 ;  /* 0x000000807044723c */ /* 0x080fe80000041844 */
[----:B-1----:R-:W-:Y:S04]  /*e230*/  FFMA.FTZ R3, R177, c[0x0][0x2d0], -R110 ;  /* 0x0000b400b1037a23 */ /* 0x002fe8000001086e */
[C---:B------:R-:W-:Y:S01]  /*e240*/  HMMA.16816.F32.BF16 R72, R116.reuse, R128, R72 ;  /* 0x000000807448723c */ /* 0x040fe20000041848 */
[----:B------:R1:W4:Y:S07]  /*e250*/  MUFU.EX2 R194, R3 ;  /* 0x0000000300c27308 */ /* 0x00032e0000000800 */
[-C--:B------:R-:W-:Y:S08]  /*e260*/  HMMA.16816.F32.BF16 R76, R116, R130.reuse, R76 ;  /* 0x00000082744c723c */ /* 0x080ff0000004184c */
[C---:B------:R-:W-:Y:S08]  /*e270*/  HMMA.16816.F32.BF16 R80, R112.reuse, R130, R80 ;  /* 0x000000827050723c */ /* 0x040ff00000041850 */
[-C--:B---3--:R-:W-:Y:S04]  /*e280*/  HMMA.16816.F32.BF16 R84, R112, R120.reuse, R84 ;  /* 0x000000787054723c */ /* 0x088fe80000041854 */
[--C-:B-1----:R-:W-:Y:S01]  /*e290*/  FFMA.FTZ R3, R179, c[0x0][0x2d0], -R111.reuse ;  /* 0x0000b400b3037a23 */ /* 0x102fe2000001086f */
[----:B----4-:R-:W-:Y:S03]  /*e2a0*/  F2FP.BF16.PACK_AB R110, R193, R194 ;  /* 0x000000c2c16e723e */ /* 0x010fe600000010ff */
[C---:B------:R-:W-:Y:S01]  /*e2b0*/  HMMA.16816.F32.BF16 R88, R116.reuse, R120, R88 ;  /* 0x000000787458723c */ /* 0x040fe20000041858 */
[----:B------:R1:W-:Y:S07]  /*e2c0*/  MUFU.EX2 R192, R3 ;  /* 0x0000000300c07308 */ /* 0x0003ee0000000800 */
[-C--:B------:R-:W-:Y:S08]  /*e2d0*/  HMMA.16816.F32.BF16 R92, R116, R122.reuse, R92 ;  /* 0x0000007a745c723c */ /* 0x080ff0000004185c */
[----:B------:R-:W-:Y:S04]  /*e2e0*/  HMMA.16816.F32.BF16 R96, R112, R122, R96 ;  /* 0x0000007a7060723c */ /* 0x000fe80000041860 */
[----:B-1----:R-:W-:Y:S01]  /*e2f0*/  FFMA.FTZ R3, R243, c[0x0][0x2d0], -R111 ;  /* 0x0000b400f3037a23 */ /* 0x002fe2000001086f */
[----:B------:R-:W-:Y:S03]  /*e300*/  MOV R243, R147 ;  /* 0x0000009300f37202 */ /* 0x000fe60000000f00 */
[----:B------:R1:W3:Y:S04]  /*e310*/  MUFU.EX2 R191, R3 ;  /* 0x0000000300bf7308 */ /* 0x0002e80000000800 */
[----:B-1----:R-:W-:Y:S01]  /*e320*/  FFMA.FTZ R3, R249, c[0x0][0x2d0], -R176 ;  /* 0x0000b400f9037a23 */ /* 0x002fe200000108b0 */
[----:B---3--:R-:W-:Y:S02]  /*e330*/  F2FP.BF16.PACK_AB R111, R191, R192 ;  /* 0x000000c0bf6f723e */ /* 0x008fe400000010ff */
[----:B------:R-:W-:Y:S03]  /*e340*/  MOV R249, R134 ;  /* 0x0000008600f97202 */ /* 0x000fe60000000f00 */
[----:B------:R1:W-:Y:S01]  /*e350*/  MUFU.EX2 R190, R3 ;  /* 0x0000000300be7308 */ /* 0x0003e20000000800 */
[----:B------:R-:W-:Y:S02]  /*e360*/  MOV R134, R133 ;  /* 0x0000008500867202 */ /* 0x000fe40000000f00 */
[----:B------:R-:W-:Y:S01]  /*e370*/  MOV R133, R182 ;  /* 0x000000b600857202 */ /* 0x000fe20000000f00 */
[--C-:B-1----:R-:W-:Y:S01]  /*e380*/  FFMA.FTZ R3, R252, c[0x0][0x2d0], -R2.reuse ;  /* 0x0000b400fc037a23 */ /* 0x102fe20000010802 */
[----:B------:R-:W-:Y:S05]  /*e390*/  MOV R252, R181 ;  /* 0x000000b500fc7202 */ /* 0x000fea0000000f00 */
[----:B------:R1:W-:Y:S02]  /*e3a0*/  MUFU.EX2 R188, R3 ;  /* 0x0000000300bc7308 */ /* 0x0003e40000000800 */
[--C-:B-1----:R-:W-:Y:S02]  /*e3b0*/  FFMA.FTZ R3, R187, c[0x0][0x2d0], -R2.reuse ;  /* 0x0000b400bb037a23 */ /* 0x102fe40000010802 */
[----:B------:R-:W-:Y:S01]  /*e3c0*/  FFMA.FTZ R2, R109, c[0x0][0x2d0], -R2 ;  /* 0x0000b4006d027a23 */ /* 0x000fe20000010802 */
[----:B------:R-:W-:Y:S05]  /*e3d0*/  F2FP.BF16.PACK_AB R109, R195, R196 ;  /* 0x000000c4c36d723e */ /* 0x000fea00000010ff */
[----:B------:R1:W3:Y:S02]  /*e3e0*/  MUFU.EX2 R187, R3 ;  /* 0x0000000300bb7308 */ /* 0x0002e40000000800 */
[-C--:B--2---:R-:W-:Y:S01]  /*e3f0*/  HMMA.16816.F32.BF16 R112, R108, R124.reuse, R4 ;  /* 0x0000007c6c70723c */ /* 0x084fe20000041804 */
[----:B------:R-:W-:Y:S07]  /*e400*/  LDSM.16.MT88.4 R4, [R222+0x2d00] ;  /* 0x002d0000de04783b */ /* 0x000fee0000004200 */
[----:B------:R-:W2:Y:S01]  /*e410*/  MUFU.EX2 R107, R2 ;  /* 0x00000002006b7308 */ /* 0x000ea20000000800 */
[--C-:B-1----:R-:W-:Y:S03]  /*e420*/  FFMA.FTZ R3, R156, c[0x0][0x2d0], -R176.reuse ;  /* 0x0000b4009c037a23 */ /* 0x102fe600000108b0 */
[----:B---3--:R-:W-:Y:S01]  /*e430*/  F2FP.BF16.PACK_AB R177, R187, R188 ;  /* 0x000000bcbbb1723e */ /* 0x008fe200000010ff */
[----:B------:R-:W1:Y:S05]  /*e440*/  LDSM.16.MT88.4 R156, [R221+0x1d00] ;  /* 0x001d0000dd9c783b */ /* 0x000e6a0000004200 */
[----:B------:R3:W-:Y:S01]  /*e450*/  MUFU.EX2 R186, R3 ;  /* 0x0000000300ba7308 */ /* 0x0007e20000000800 */
[----:B--2---:R-:W-:Y:S02]  /*e460*/  F2FP.BF16.PACK_AB R179, R107, R184 ;  /* 0x000000b86bb3723e */ /* 0x004fe400000010ff */
[----:B------:R-:W-:Y:S01]  /*e470*/  MOV R2, R149 ;  /* 0x0000009500027202 */ /* 0x000fe20000000f00 */
[----:B---3--:R-:W-:Y:S01]  /*e480*/  FFMA.FTZ R3, R251, c[0x0][0x2d0], -R176 ;  /* 0x0000b400fb037a23 */ /* 0x008fe200000108b0 */
[----:B------:R-:W-:Y:S02]  /*e490*/  F2FP.BF16.PACK_AB R176, R189, R190 ;  /* 0x000000bebdb0723e */ /* 0x000fe400000010ff */
[----:B------:R-:W-:Y:S03]  /*e4a0*/  MOV R251, R180 ;  /* 0x000000b400fb7202 */ /* 0x000fe60000000f00 */
[----:B------:R-:W2:Y:S01]  /*e4b0*/  MUFU.EX2 R185, R3 ;  /* 0x0000000300b97308 */ /* 0x000ea20000000800 */
[----:B------:R-:W3:Y:S01]  /*e4c0*/  LDSM.16.MT88.4 R180, [R221+0x2d00] ;  /* 0x002d0000ddb4783b */ /* 0x000ee20000004200 */
[----:B--2---:R-:W-:Y:S02]  /*e4d0*/  F2FP.BF16.PACK_AB R178, R185, R186 ;  /* 0x000000bab9b2723e */ /* 0x004fe400000010ff */
[----:B------:R-:W-:Y:S05]  /*e4e0*/  MOV R3, R152 ;  /* 0x0000009800037202 */ /* 0x000fea0000000f00 */
[C---:B------:R-:W-:Y:S07]  /*e4f0*/  HMMA.16816.F32.BF16 R116, R176.reuse, R124, R8 ;  /* 0x0000007cb074723c */ /* 0x040fee0000041808 */
[----:B------:R-:W-:Y:S01]  /*e500*/  MOV R11, R139 ;  /* 0x0000008b000b7202 */ /* 0x000fe20000000f00 */
[-C--:B------:R-:W-:Y:S04]  /*e510*/  HMMA.16816.F32.BF16 R120, R176, R126.reuse, R12 ;  /* 0x0000007eb078723c */ /* 0x080fe8000004180c */
[----:B------:R-:W-:Y:S02]  /*e520*/  MOV R10, R144 ;  /* 0x00000090000a7202 */ /* 0x000fe40000000f00 */
[----:B------:R-:W-:Y:S02]  /*e530*/  MOV R8, R145 ;  /* 0x0000009100087202 */ /* 0x000fe40000000f00 */
[C---:B------:R-:W-:Y:S01]  /*e540*/  HMMA.16816.F32.BF16 R124, R108.reuse, R126, R16 ;  /* 0x0000007e6c7c723c */ /* 0x040fe20000041810 */
[----:B------:R-:W2:Y:S03]  /*e550*/  LDL.LU R17, [R1+0x44] ;  /* 0x0000440001117983 */ /* 0x000ea60000300800 */
[----:B------:R-:W-:Y:S02]  /*e560*/  MOV R13, R137 ;  /* 0x00000089000d7202 */ /* 0x000fe40000000f00 */
[----:B------:R-:W-:Y:S02]  /*e570*/  MOV R14, R136 ;  /* 0x00000088000e7202 */ /* 0x000fe40000000f00 */
[-C--:B------:R-:W-:Y:S04]  /*e580*/  HMMA.16816.F32.BF16 R128, R108, R140.reuse, R20 ;  /* 0x0000008c6c80723c */ /* 0x080fe80000041814 */
[----:B------:R-:W-:Y:S02]  /*e590*/  MOV R16, R134 ;  /* 0x0000008600107202 */ /* 0x000fe40000000f00 */
[----:B------:R-:W-:Y:S02]  /*e5a0*/  MOV R15, R135 ;  /* 0x00000087000f7202 */ /* 0x000fe40000000f00 */
[----:B------:R-:W-:Y:S04]  /*e5b0*/  MOV R23, R2 ;  /* 0x0000000200177202 */ /* 0x000fe80000000f00 */
[----:B------:R-:W-:Y:S02]  /*e5c0*/  MOV R2, R220 ;  /* 0x000000dc00027202 */ /* 0x000fe40000000f00 */
[----:B------:R4:W5:Y:S01]  /*e5d0*/  LDL.LU R220, [R1+0x64] ;  /* 0x0000640001dc7983 */ /* 0x0009620000300800 */
[----:B------:R-:W-:Y:S02]  /*e5e0*/  MOV R19, R133 ;  /* 0x0000008500137202 */ /* 0x000fe40000000f00 */
[----:B------:R-:W-:Y:S01]  /*e5f0*/  MOV R18, R132 ;  /* 0x0000008400127202 */ /* 0x000fe20000000f00 */
[----:B------:R-:W4:Y:S01]  /*e600*/  LDL.LU R20, [R1+0x48] ;  /* 0x0000480001147983 */ /* 0x000f220000300800 */
[C---:B------:R-:W-:Y:S04]  /*e610*/  HMMA.16816.F32.BF16 R132, R176.reuse, R140, R24 ;  /* 0x0000008cb084723c */ /* 0x040fe80000041818 */
[----:B------:R-:W-:Y:S02]  /*e620*/  MOV R12, R138 ;  /* 0x0000008a000c7202 */ /* 0x000fe40000000f00 */
[----:B------:R-:W-:Y:S02]  /*e630*/  MOV R9, R146 ;  /* 0x0000009200097202 */ /* 0x000fe40000000f00 */
        /* <DEDUP_REMOVED lines=17> */
[----:B------:R-:W-:Y:S04]  /*e750*/  HMMA.16816.F32.BF16 R96, R108, R6, R96 ;  /* 0x000000066c60723c */ /* 0x000fe80000041860 */
[----:B--2---:R-:W-:Y:S02]  /*e760*/  FFMA.FTZ R103, R103, R17, R16 ;  /* 0x0000001167677223 */ /* 0x004fe40000010010 */
        /* <DEDUP_REMOVED lines=65> */
[----:B------:R-:W-:Y:S02]  /*eb80*/  IADD3 R0, R238, -0x1, RZ ;  /* 0xffffffffee007810 */ /* 0x000fe40007ffe0ff */
[----:B------:R-:W-:Y:S01]  /*eb90*/  STL [R1+0x48], R5 ;  /* 0x0000480501007387 */ /* 0x000fe20000100800 */
[----:B------:R-:W-:Y:S01]  /*eba0*/  FADD.FTZ R2, R107, R2 ;  /* 0x000000026b027221 */ /* 0x000fe20000010000 */
[----:B------:R-:W-:Y:S02]  /*ebb0*/  MOV R238, R0 ;  /* 0x0000000000ee7202 */ /* 0x000fe40000000f00 */
[----:B------:R-:W-:Y:S01]  /*ebc0*/  MOV R107, R102 ;  /* 0x00000066006b7202 */ /* 0x000fe20000000f00 */
[----:B-1----:R-:W-:Y:S05]  /*ebd0*/  FADD.FTZ R3, R185, R4 ;  /* 0x00000004b9037221 */ /* 0x002fea0000010000 */
[----:B------:R1:W-:Y:S04]  /*ebe0*/  STL [R1+0x4c], R3 ;  /* 0x00004c0301007387 */ /* 0x0003e80000100800 */
[----:B------:R2:W-:Y:S01]  /*ebf0*/  STL [R1+0x50], R2 ;  /* 0x0000500201007387 */ /* 0x0005e20000100800 */
[----:B-1----:R-:W-:Y:S02]  /*ec00*/  MOV R3, R105 ;  /* 0x0000006900037202 */ /* 0x002fe40000000f00 */
[----:B--2---:R-:W-:Y:S01]  /*ec10*/  MOV R2, R106 ;  /* 0x0000006a00027202 */ /* 0x004fe20000000f00 */
[----:B-----5:R-:W-:-:S05]  /*ec20*/  @P0 BRA `(.L_x_719) ;  /* 0xffffc5c000000947 */ /* 0x020fca000383ffff */
.L_x_718:
[----:B-1----:R-:W2:Y:S04]  /*ec30*/  LDL.LU R0, [R1+0x44] ;  /* 0x0000440001007983 */ /* 0x002ea80000300800 */
        /* <DEDUP_REMOVED lines=152> */
.L_x_706:
[----:B------:R-:W-:Y:S01]  /*f5c0*/  USHF.R.S32.HI UR8, URZ, 0x1f, UR9 ;  /* 0x0000001f3f087899 */ /* 0x000fe20008011409 */
[----:B------:R-:W-:Y:S05]  /*f5d0*/  @P4 BRA `(.L_x_722) ;  /* 0x000018a000004947 */ /* 0x000fea0003800000 */
[----:B------:R-:W1:Y:S01]  /*f5e0*/  S2R R55, SR_TID.X ;  /* 0x0000000000377919 */ /* 0x000e620000002100 */
[----:B------:R-:W-:Y:S01]  /*f5f0*/  F2FP.BF16.PACK_AB R45, R45, R112 ;  /* 0x000000702d2d723e */ /* 0x000fe200000010ff */
[----:B------:R-:W-:Y:S01]  /*f600*/  ULDC.64 UR4, c[0x0][0x500] ;  /* 0x0001400000047ab9 */ /* 0x000fe20000000a00 */
[----:B------:R-:W-:Y:S01]  /*f610*/  F2FP.BF16.PACK_AB R44, R44, R114 ;  /* 0x000000722c2c723e */ /* 0x000fe200000010ff */
[----:B------:R-:W-:Y:S01]  /*f620*/  UISETP.NE.U32.AND UP1, UPT, URZ, UR4, UPT ;  /* 0x000000043f00728c */ /* 0x000fe2000bf25070 */
[----:B------:R-:W-:Y:S01]  /*f630*/  F2FP.BF16.PACK_AB R43, R43, R124 ;  /* 0x0000007c2b2b723e */ /* 0x000fe200000010ff */
[----:B------:R-:W-:Y:S01]  /*f640*/  UMOV UR6, 0x4 ;  /* 0x0000000400067882 */ /* 0x000fe20000000000 */
[----:B------:R-:W-:Y:S01]  /*f650*/  F2FP.BF16.PACK_AB R42, R42, R126 ;  /* 0x0000007e2a2a723e */ /* 0x000fe200000010ff */
[----:B------:R-:W-:Y:S01]  /*f660*/  UISETP.NE.AND.EX UP1, UPT, URZ, UR5, UPT, UP1 ;  /* 0x000000053f00728c */ /* 0x000fe2000bf25310 */
[----:B------:R-:W-:-:S02]  /*f670*/  F2FP.BF16.PACK_AB R48, R48, R116 ;  /* 0x000000743030723e */ /* 0x000fc400000010ff */
[----:B------:R-:W-:Y:S01]  /*f680*/  F2FP.BF16.PACK_AB R118, R119, R118 ;  /* 0x000000767776723e */ /* 0x000fe200000010ff */
[----:B------:R-:W-:Y:S01]  /*f690*/  ULDC.64 UR4, c[0x0][0x500] ;  /* 0x0001400000047ab9 */ /* 0x000fe20000000a00 */
[----:B------:R-:W-:Y:S01]  /*f6a0*/  F2FP.BF16.PACK_AB R47, R47, R120 ;  /* 0x000000782f2f723e */ /* 0x000fe200000010ff */
[----:B------:R-:W-:Y:S01]  /*f6b0*/  UIMAD.WIDE UR4, UR13, UR6, UR4 ;  /* 0x000000060d0472a5 */ /* 0x000fe2000f8e0204 */
[----:B------:R-:W-:Y:S02]  /*f6c0*/  F2FP.BF16.PACK_AB R122, R123, R122 ;  /* 0x0000007a7b7a723e */ /* 0x000fe400000010ff */
[----:B------:R-:W-:Y:S02]  /*f6d0*/  F2FP.BF16.PACK_AB R41, R41, R128 ;  /* 0x000000802929723e */ /* 0x000fe400000010ff */
[----:B------:R-:W-:Y:S02]  /*f6e0*/  F2FP.BF16.PACK_AB R40, R40, R130 ;  /* 0x000000822828723e */ /* 0x000fe400000010ff */
[----:B------:R-:W-:-:S02]  /*f6f0*/  F2FP.BF16.PACK_AB R38, R38, R140 ;  /* 0x0000008c2626723e */ /* 0x000fc400000010ff */
[----:B------:R-:W-:Y:S02]  /*f700*/  F2FP.BF16.PACK_AB R37, R37, R142 ;  /* 0x0000008e2525723e */ /* 0x000fe400000010ff */
[----:B-1----:R-:W-:Y:S02]  /*f710*/  SHF.R.S32.HI R56, RZ, 0x1f, R55 ;  /* 0x0000001fff387819 */ /* 0x002fe40000011437 */
[----:B------:R-:W-:Y:S02]  /*f720*/  F2FP.BF16.PACK_AB R39, R39, R132 ;  /* 0x000000842727723e */ /* 0x000fe400000010ff */
[CC--:B------:R-:W-:Y:S02]  /*f730*/  LEA.HI R3, R56.reuse, R55.reuse, RZ, 0x2 ;  /* 0x0000003738037211 */ /* 0x0c0fe400078f10ff */
[----:B------:R-:W-:Y:S02]  /*f740*/  LEA.HI R49, R56, R55, RZ, 0x5 ;  /* 0x0000003738317211 */ /* 0x000fe400078f28ff */
[----:B------:R-:W-:-:S02]  /*f750*/  SHF.R.S32.HI R46, RZ, 0x2, R3 ;  /* 0x00000002ff2e7819 */ /* 0x000fc40000011403 */
[----:B------:R-:W-:Y:S02]  /*f760*/  SHF.R.S32.HI R0, RZ, 0x1f, R3 ;  /* 0x0000001fff007819 */ /* 0x000fe40000011403 */
[----:B------:R-:W-:Y:S02]  /*f770*/  LOP3.LUT R3, R3, 0xfffffffc, RZ, 0xc0, !PT ;  /* 0xfffffffc03037812 */ /* 0x000fe400078ec0ff */
[----:B------:R-:W-:Y:S02]  /*f780*/  LEA.HI R0, R0, R46, RZ, 0x3 ;  /* 0x0000002e00007211 */ /* 0x000fe400078f18ff */
[----:B------:R-:W-:Y:S01]  /*f790*/  SHF.R.S32.HI R50, RZ, 0x5, R49 ;  /* 0x00000005ff327819 */ /* 0x000fe20000011431 */
[----:B------:R-:W-:Y:S01]  /*f7a0*/  IMAD.IADD R19, R55, 0x1, -R3 ;  /* 0x0000000137137824 */ /* 0x000fe200078e0a03 */
[----:B------:R-:W-:Y:S02]  /*f7b0*/  LOP3.LUT R0, R0, 0xfffffff8, RZ, 0xc0, !PT ;  /* 0xfffffff800007812 */ /* 0x000fe400078ec0ff */
[----:B------:R-:W-:-:S02]  /*f7c0*/  F2FP.BF16.PACK_AB R134, R135, R134 ;  /* 0x000000868786723e */ /* 0x000fc400000010ff */
[----:B------:R-:W-:Y:S01]  /*f7d0*/  F2FP.BF16.PACK_AB R36, R36, R136 ;  /* 0x000000882424723e */ /* 0x000fe200000010ff */
[----:B------:R-:W-:Y:S01]  /*f7e0*/  IMAD.IADD R2, R46, 0x1, -R0 ;  /* 0x000000012e027824 */ /* 0x000fe200078e0a00 */
[----:B------:R-:W-:Y:S02]  /*f7f0*/  F2FP.BF16.PACK_AB R138, R139, R138 ;  /* 0x0000008a8b8a723e */ /* 0x000fe400000010ff */
[----:B------:R-:W-:Y:S02]  /*f800*/  F2FP.BF16.PACK_AB R35, R35, R144 ;  /* 0x000000902323723e */ /* 0x000fe400000010ff */
[----:B------:R-:W-:Y:S02]  /*f810*/  LEA.HI R0, R2, R2, RZ, 0x1 ;  /* 0x0000000202007211 */ /* 0x000fe400078f08ff */
[----:B------:R-:W-:Y:S02]  /*f820*/  F2FP.BF16.PACK_AB R34, R34, R146 ;  /* 0x000000922222723e */ /* 0x000fe400000010ff */
[----:B------:R-:W-:-:S02]  /*f830*/  SHF.R.S32.HI R13, RZ, 0x1, R0 ;  /* 0x00000001ff0d7819 */ /* 0x000fc40000011400 */
[----:B------:R-:W-:Y:S02]  /*f840*/  LOP3.LUT R0, R0, 0x3fffffe, RZ, 0xc0, !PT ;  /* 0x03fffffe00007812 */ /* 0x000fe400078ec0ff */
[C---:B------:R-:W-:Y:S01]  /*f850*/  LOP3.LUT R3, R13.reuse, 0x1, RZ, 0xc0, !PT ;  /* 0x000000010d037812 */ /* 0x040fe200078ec0ff */
[C---:B------:R-:W-:Y:S01]  /*f860*/  IMAD.SHL.U32 R4, R13.reuse, 0x40, RZ ;  /* 0x000000400d047824 */ /* 0x040fe200078e00ff */
[----:B------:R-:W-:Y:S01]  /*f870*/  LOP3.LUT P0, RZ, R13, 0x2, RZ, 0xc0, !PT ;  /* 0x000000020dff7812 */ /* 0x000fe2000780c0ff */
[----:B------:R-:W-:Y:S01]  /*f880*/  IMAD.IADD R2, R2, 0x1, -R0 ;  /* 0x0000000102027824 */ /* 0x000fe200078e0a00 */
[----:B------:R-:W-:Y:S01]  /*f890*/  ISETP.NE.U32.AND P1, PT, R3, 0x1, PT ;  /* 0x000000010300780c */ /* 0x000fe20003f25070 */
[----:B------:R-:W-:Y:S01]  /*f8a0*/  IMAD R0, R50, 0x100, R19 ;  /* 0x0000010032007824 */ /* 0x000fe200078e0213 */
[----:B------:R-:W-:Y:S02]  /*f8b0*/  LOP3.LUT R4, R4, 0xc0, RZ, 0xc0, !PT ;  /* 0x000000c004047812 */ /* 0x000fe400078ec0ff */
[----:B------:R-:W-:Y:S01]  /*f8c0*/  F2FP.BF16.PACK_AB R32, R32, R156 ;  /* 0x0000009c2020723e */ /* 0x000fe200000010ff */
[----:B------:R-:W-:Y:S01]  /*f8d0*/  IMAD R0, R2, 0x10, R0 ;  /* 0x0000001002007824 */ /* 0x000fe200078e0200 */
[----:B------:R-:W-:Y:S01]  /*f8e0*/  LEA.HI R2, R4, R4, RZ, 0x1d ;  /* 0x0000000404027211 */ /* 0x000fe200078fe8ff */
[----:B------:R-:W-:Y:S01]  /*f8f0*/  IMAD.MOV.U32 R4, RZ, RZ, 0x20 ;  /* 0x00000020ff047424 */ /* 0x000fe200078e00ff */
[----:B------:R-:W-:-:S02]  /*f900*/  F2FP.BF16.PACK_AB R31, R31, R158 ;  /* 0x0000009e1f1f723e */ /* 0x000fc400000010ff */
[----:B------:R-:W-:Y:S01]  /*f910*/  F2FP.BF16.PACK_AB R33, R33, R148 ;  /* 0x000000942121723e */ /* 0x000fe200000010ff */
[----:B------:R-:W-:Y:S01]  /*f920*/  IMAD.U32 R0, R0, 0x2, R2 ;  /* 0x0000000200007824 */ /* 0x000fe200078e0002 */
[----:B------:R-:W-:Y:S02]  /*f930*/  SEL R4, R4, 0xffffffe0, !P0 ;  /* 0xffffffe004047807 */ /* 0x000fe40004000000 */
[----:B------:R-:W-:Y:S01]  /*f940*/  F2FP.BF16.PACK_AB R150, R151, R150 ;  /* 0x000000969796723e */ /* 0x000fe200000010ff */
[----:B------:R-:W-:Y:S01]  /*f950*/  IMAD.SHL.U32 R0, R0, 0x2, RZ ;  /* 0x0000000200007824 */ /* 0x000fe200078e00ff */
[----:B------:R-:W-:Y:S01]  /*f960*/  BAR.SYNC.DEFER_BLOCKING 0x1, 0x80 ;  /* 0x0042000000007b1d */ /* 0x000fe20000010000 */
[----:B------:R-:W-:Y:S02]  /*f970*/  F2FP.BF16.PACK_AB R30, R30, R152 ;  /* 0x000000981e1e723e */ /* 0x000fe400000010ff */
[----:B------:R-:W-:Y:S02]  /*f980*/  F2FP.BF16.PACK_AB R154, R155, R154 ;  /* 0x0000009a9b9a723e */ /* 0x000fe400000010ff */
[----:B------:R-:W-:-:S02]  /*f990*/  IADD3 R3, R0, 0x80, RZ ;  /* 0x0000008000037810 */ /* 0x000fc40007ffe0ff */
[C---:B------:R-:W-:Y:S02]  /*f9a0*/  IADD3 R2, R0.reuse, 0x70, RZ ;  /* 0x0000007000027810 */ /* 0x040fe40007ffe0ff */
[----:B------:R-:W-:Y:S01]  /*f9b0*/  @P1 IADD3 R2, R3, 0x10, RZ ;  /* 0x0000001003021810 */ /* 0x000fe20007ffe0ff */
[----:B------:R-:W-:Y:S01]  /*f9c0*/  IMAD.IADD R3, R0, 0x1, R4 ;  /* 0x0000000100037824 */ /* 0x000fe200078e0204 */
[----:B------:R-:W-:Y:S02]  /*f9d0*/  F2FP.BF16.PACK_AB R29, R29, R160 ;  /* 0x000000a01d1d723e */ /* 0x000fe400000010ff */
[----:B------:R-:W-:Y:S01]  /*f9e0*/  F2FP.BF16.PACK_AB R28, R28, R162 ;  /* 0x000000a21c1c723e */ /* 0x000fe200000010ff */
[----:B------:R-:W-:Y:S01]  /*f9f0*/  IMAD.IADD R4, R4, 0x1, R2 ;  /* 0x0000000104047824 */ /* 0x000fe200078e0202 */
[----:B------:R-:W-:Y:S02]  /*fa00*/  F2FP.BF16.PACK_AB R26, R26, R172 ;  /* 0x000000ac1a1a723e */ /* 0x000fe400000010ff */
[----:B------:R-:W-:-:S02]  /*fa10*/  F2FP.BF16.PACK_AB R25, R25, R174 ;  /* 0x000000ae1919723e */ /* 0x000fc400000010ff */
        /* <DEDUP_REMOVED lines=29> */
[----:B------:R-:W-:Y:S01]  /*fbf0*/  PLOP3.LUT P1, PT, PT, PT, UP1, 0x80, 0x0 ;  /* 0x000000000000781c */ /* 0x000fe20003f2f018 */
[----:B------:R-:W-:Y:S04]  /*fc00*/  STS [R3+0x280], R40 ;  /* 0x0002802803007388 */ /* 0x000fe80000000800 */
        /* <DEDUP_REMOVED lines=35> */
[----:B------:R3:W-:Y:S04]  /*fe40*/  STS [R3+0x5280], R9 ;  /* 0x0052800903007388 */ /* 0x0007e80000000800 */
[----:B------:R4:W-:Y:S04]  /*fe50*/  STS [R4+0x5000], R6 ;  /* 0x0050000604007388 */ /* 0x0009e80000000800 */
[----:B------:R4:W-:Y:S01]  /*fe60*/  STS [R4+0x5200], R5 ;  /* 0x0052000504007388 */ /* 0x0009e20000000800 */
[----:B-1----:R-:W-:-:S02]  /*fe70*/  IMAD.U32 R11, RZ, RZ, UR5 ;  /* 0x00000005ff0b7e24 */ /* 0x002fc4000f8e00ff */
[----:B--2---:R-:W-:Y:S01]  /*fe80*/  IMAD.U32 R10, RZ, RZ, UR4 ;  /* 0x00000004ff0a7e24 */ /* 0x004fe2000f8e00ff */
[----:B------:R-:W-:Y:S06]  /*fe90*/  BAR.SYNC.DEFER_BLOCKING 0x1, 0x80 ;  /* 0x0042000000007b1d */ /* 0x000fec0000010000 */
[----:B------:R-:W-:Y:S02]  /*fea0*/  ULDC.64 UR4, c[0x0][0x508] ;  /* 0x0001420000047ab9 */ /* 0x000fe40000000a00 */
[----:B------:R-:W-:Y:S01]  /*feb0*/  UISETP.NE.U32.AND UP0, UPT, URZ, UR4, UPT ;  /* 0x000000043f00728c */ /* 0x000fe2000bf05070 */
[----:B------:R-:W2:Y:S03]  /*fec0*/  @P1 LDG.E R0, [R10.64] ;  /* 0x0000000e0a001981 */ /* 0x000ea6000c1e1900 */
[----:B------:R-:W-:Y:S01]  /*fed0*/  UISETP.NE.AND.EX UP0, UPT, URZ, UR5, UPT, UP0 ;  /* 0x000000053f00728c */ /* 0x000fe2000bf05300 */
[----:B------:R-:W-:-:S02]  /*fee0*/  IMAD.MOV.U32 R24, RZ, RZ, c[0x0][0x388] ;  /* 0x0000e200ff187624 */ /* 0x000fc400078e00ff */
[----:B------:R-:W-:-:S03]  /*fef0*/  ULDC.64 UR4, c[0x0][0x508] ;  /* 0x0001420000047ab9 */ /* 0x000fc60000000a00 */
[----:B------:R-:W-:-:S05]  /*ff00*/  PLOP3.LUT P0, PT, PT, PT, UP0, 0x80, 0x0 ;  /* 0x000000000000781c */ /* 0x000fca0003f0f008 */
[----:B------:R-:W-:-:S06]  /*ff10*/  @UP0 UIMAD.WIDE UR4, UR13, UR6, UR4 ;  /* 0x000000060d0402a5 */ /* 0x000fcc000f8e0204 */
[----:B------:R-:W-:Y:S02]  /*ff20*/  IMAD.U32 R2, RZ, RZ, UR4 ;  /* 0x00000004ff027e24 */ /* 0x000fe4000f8e00ff */
[----:B---3--:R-:W-:-:S05]  /*ff30*/  IMAD.U32 R3, RZ, RZ, UR5 ;  /* 0x00000005ff037e24 */ /* 0x008fca000f8e00ff */
[----:B------:R4:W5:Y:S01]  /*ff40*/  @P0 LDG.E R24, [R2.64] ;  /* 0x0000000e02180981 */ /* 0x000962000c1e1900 */
[----:B------:R-:W-:Y:S02]  /*ff50*/  UMOV UR6, URZ ;  /* 0x0000003f00067c82 */ /* 0x000fe40008000000 */
[----:B------:R-:W-:Y:S01]  /*ff60*/  UMOV UR7, URZ ;  /* 0x0000003f00077c82 */ /* 0x000fe20008000000 */
[----:B--2---:R-:W1:Y:S02]  /*ff70*/  @P1 R2UR UR5, R0 ;  /* 0x00000000000513c2 */ /* 0x004e6400000e0000 */
[----:B-1----:R-:W-:Y:S02]  /*ff80*/  @UP1 USHF.R.S32.HI UR4, URZ, 0x1f, UR5 ;  /* 0x0000001f3f041899 */ /* 0x002fe40008011405 */
[----:B------:R-:W-:-:S05]  /*ff90*/  @UP1 UMOV UR6, UR5 ;  /* 0x0000000500061c82 */ /* 0x000fca0008000000 */
[----:B------:R-:W-:Y:S01]  /*ffa0*/  @UP1 UMOV UR7, UR4 ;  /* 0x0000000400071c82 */ /* 0x000fe20008000000 */
[----:B------:R-:W-:Y:S05]  /*ffb0*/  @P0 BRA `(.L_x_723) ;  /* 0x0000004000000947 */ /* 0x000fea0003800000 */
[----:B----4-:R-:W-:Y:S05]  /*ffc0*/  @!P1 BRA `(.L_x_723) ;  /* 0x0000003000009947 */ /* 0x010fea0003800000 */
[----:B------:R-:W2:Y:S04]  /*ffd0*/  LDG.E R0, [R10.64] ;  /* 0x0000000e0a007981 */ /* 0x000ea8000c1e1900 */
[----:B------:R-:W2:Y:S02]  /*ffe0*/  LDG.E R2, [R10.64+0x4] ;  /* 0x0000040e0a027981 */ /* 0x000ea4000c1e1900 */
[----:B--2--5:R-:W-:Y:S02]  /*fff0*/  IADD3 R24, -R0, R2, RZ ;  /* 0x0000000200187210 */ /* 0x024fe40007ffe1ff */
.L_x_723:
[----:B----4-:R-:W-:Y:S01]  /*10000*/  IMAD.MOV.U32 R0, RZ, RZ, c[0x0][0x4e8] ;  /* 0x00013a00ff007624 */ /* 0x010fe200078e00ff */
[----:B------:R-:W-:Y:S01]  /*10010*/  SHF.R.S32.HI R2, RZ, 0x1f, R50 ;  /* 0x0000001fff027819 */ /* 0x000fe20000011432 */
[----:B------:R-:W1:Y:S01]  /*10020*/  S2R R21, SR_CTAID.X ;  /* 0x0000000000157919 */ /* 0x000e620000002500 */
[----:B------:R-:W-:Y:S01]  /*10030*/  ULDC.64 UR4, c[0x0][0x490] ;  /* 0x0001240000047ab9 */ /* 0x000fe20000000a00 */
[----:B------:R-:W-:Y:S01]  /*10040*/  LEA.HI R8, R56, R55, RZ, 0x3 ;  /* 0x0000003738087211 */ /* 0x000fe200078f18ff */
[----:B------:R-:W-:Y:S01]  /*10050*/  UIMAD UR10, UR8, UR4, URZ ;  /* 0x00000004080a72a4 */ /* 0x000fe2000f8e023f */
[----:B------:R-:W-:Y:S01]  /*10060*/  ISETP.NE.AND P2, PT, R0, 0x1, PT ;  /* 0x000000010000780c */ /* 0x000fe20003f45270 */
[----:B------:R-:W-:Y:S01]  /*10070*/  UMOV UR16, UR6 ;  /* 0x0000000600107c82 */ /* 0x000fe20008000000 */
[----:B------:R-:W-:Y:S01]  /*10080*/  LOP3.LUT R0, R49, 0xffffffe0, RZ, 0xc0, !PT ;  /* 0xffffffe031007812 */ /* 0x000fe200078ec0ff */
[----:B------:R-:W-:Y:S01]  /*10090*/  UMOV UR17, UR7 ;  /* 0x0000000700117c82 */ /* 0x000fe20008000000 */
[----:B------:R-:W-:Y:S01]  /*100a0*/  LEA.HI R2, R2, R50, RZ, 0x2 ;  /* 0x0000003202027211 */ /* 0x000fe200078f10ff */
[----:B------:R-:W-:Y:S01]  /*100b0*/  UIMAD.WIDE.U32 UR16, UR9, UR4, UR16 ;  /* 0x00000004091072a5 */ /* 0x000fe2000f8e0010 */
[----:B-----5:R-:W-:Y:S01]  /*100c0*/  IMAD R24, R24, c[0x0][0x4e8], RZ ;  /* 0x00013a0018187a24 */ /* 0x020fe200078e02ff */
[----:B------:R-:W-:Y:S01]  /*100d0*/  UIMAD UR10, UR9, UR5, UR10 ;  /* 0x00000005090a72a4 */ /* 0x000fe2000f8e020a */
[----:B------:R-:W-:Y:S01]  /*100e0*/  IMAD.IADD R4, R55, 0x1, -R0 ;  /* 0x0000000137047824 */ /* 0x000fe200078e0a00 */
[C---:B------:R-:W-:Y:S01]  /*100f0*/  LEA.HI R0, R19.reuse, R19, RZ, 0x1 ;  /* 0x0000001313007211 */ /* 0x040fe200078f08ff */
[----:B------:R-:W-:Y:S01]  /*10100*/  ULDC.64 UR4, c[0x0][0x3a0] ;  /* 0x0000e80000047ab9 */ /* 0x000fe20000000a00 */
[----:B------:R-:W-:Y:S01]  /*10110*/  LOP3.LUT R2, R2, 0xffffffc, RZ, 0xc0, !PT ;  /* 0x0ffffffc02027812 */ /* 0x000fe200078ec0ff */
[----:B------:R-:W-:Y:S01]  /*10120*/  USHF.R.S32.HI UR12, URZ, 0x1f, UR13 ;  /* 0x0000001f3f0c7899 */ /* 0x000fe2000801140d */
[----:B------:R-:W-:Y:S01]  /*10130*/  SHF.R.S32.HI R6, RZ, 0x1f, R4 ;  /* 0x0000001fff067819 */ /* 0x000fe20000011404 */
[----:B------:R-:W-:Y:S01]  /*10140*/  UIMAD UR11, UR7, UR4, URZ ;  /* 0x00000004070b72a4 */ /* 0x000fe2000f8e023f */
[C---:B------:R-:W-:Y:S01]  /*10150*/  LOP3.LUT R3, R0.reuse, 0x1ffffffe, RZ, 0xc0, !PT ;  /* 0x1ffffffe00037812 */ /* 0x040fe200078ec0ff */
[----:B------:R-:W-:Y:S01]  /*10160*/  IMAD.SHL.U32 R0, R0, 0x20, RZ ;  /* 0x0000002000007824 */ /* 0x000fe200078e00ff */
[----:B------:R-:W-:Y:S01]  /*10170*/  LEA.HI R6, R6, R4, RZ, 0x2 ;  /* 0x0000000406067211 */ /* 0x000fe200078f10ff */
[----:B------:R-:W-:Y:S01]  /*10180*/  IMAD.IADD R2, R50, 0x1, -R2 ;  /* 0x0000000132027824 */ /* 0x000fe200078e0a02 */
[----:B------:R-:W-:Y:S01]  /*10190*/  LOP3.LUT P0, RZ, R4, 0x3, RZ, 0xc0, !PT ;  /* 0x0000000304ff7812 */ /* 0x000fe2000780c0ff */
[----:B------:R-:W-:Y:S01]  /*101a0*/  IMAD.IADD R5, R19, 0x1, -R3 ;  /* 0x0000000113057824 */ /* 0x000fe200078e0a03 */
[----:B------:R-:W-:Y:S01]  /*101b0*/  LOP3.LUT R0, R0, 0xffffffc0, RZ, 0xc0, !PT ;  /* 0xffffffc000007812 */ /* 0x000fe200078ec0ff */
[----:B------:R-:W-:Y:S01]  /*101c0*/  USEL UR12, UR12, URZ, !UP1 ;  /* 0x0000003f0c0c7287 */ /* 0x000fe2000c800000 */
[----:B------:R-:W-:Y:S01]  /*101d0*/  SHF.R.S32.HI R3, RZ, 0x2, R6 ;  /* 0x00000002ff037819 */ /* 0x000fe20000011406 */
[----:B------:R-:W-:Y:S01]  /*101e0*/  UIMAD.WIDE.U32 UR20, UR6, UR4, URZ ;  /* 0x00000004061472a5 */ /* 0x000fe2000f8e003f */
[----:B------:R-:W-:Y:S01]  /*101f0*/  LEA.HI R4, R46, R46, RZ, 0x1 ;  /* 0x0000002e2e047211 */ /* 0x000fe200078f08ff */
[----:B------:R-:W-:Y:S01]  /*10200*/  IMAD R0, R5, 0x8, R0 ;  /* 0x0000000805007824 */ /* 0x000fe200078e0200 */
[----:B------:R-:W-:Y:S01]  /*10210*/  UIMAD UR11, UR6, UR5, UR11 ;  /* 0x00000005060b72a4 */ /* 0x000fe2000f8e020b */
[----:B------:R-:W-:Y:S01]  /*10220*/  IMAD R16, R2, 0x10, R3 ;  /* 0x0000001002107824 */ /* 0x000fe200078e0203 */
[----:B------:R-:W-:Y:S01]  /*10230*/  USEL UR13, UR13, URZ, !UP1 ;  /* 0x0000003f0d0d7287 */ /* 0x000fe2000c800000 */
[----:B------:R-:W-:Y:S01]  /*10240*/  BSSY B0, `(.L_x_724) ;  /* 0x000007b000007945 */ /* 0x000fe20003800000 */
[----:B------:R-:W-:-:S02]  /*10250*/  ULDC.64 UR6, c[0x0][0x498] ;  /* 0x0001260000067ab9 */ /* 0x000fc40000000a00 */
[----:B------:R-:W-:Y:S01]  /*10260*/  IADD3 R0, R16, R0, RZ ;  /* 0x0000000010007210 */ /* 0x000fe20007ffe0ff */
[----:B------:R-:W-:Y:S02]  /*10270*/  UIMAD UR18, UR12, UR6, URZ ;  /* 0x000000060c1272a4 */ /* 0x000fe4000f8e023f */
[----:B------:R-:W-:Y:S02]  /*10280*/  UIADD3 UR17, UR17, UR10, URZ ;  /* 0x0000000a11117290 */ /* 0x000fe4000fffe03f */
[----:B-1----:R-:W-:Y:S01]  /*10290*/  IMAD R3, R21, 0x80, R0 ;  /* 0x0000008015037824 */ /* 0x002fe200078e0200 */
[----:B------:R-:W-:Y:S02]  /*102a0*/  UIMAD UR7, UR13, UR7, UR18 ;  /* 0x000000070d0772a4 */ /* 0x000fe4000f8e0212 */
[----:B------:R-:W-:Y:S01]  /*102b0*/  UIMAD.WIDE.U32 UR16, UR13, UR6, UR16 ;  /* 0x000000060d1072a5 */ /* 0x000fe2000f8e0010 */
[----:B------:R-:W-:Y:S01]  /*102c0*/  @P2 IMAD.HI.U32 R2, R3, c[0x0][0x4ec], RZ ;  /* 0x00013b0003022a27 */ /* 0x000fe200078e00ff */
[----:B------:R-:W-:-:S02]  /*102d0*/  ULDC.64 UR4, c[0x0][0x3e8] ;  /* 0x0000fa0000047ab9 */ /* 0x000fc40000000a00 */
[----:B------:R-:W-:Y:S01]  /*102e0*/  UIMAD UR8, UR8, UR4, URZ ;  /* 0x00000004080872a4 */ /* 0x000fe2000f8e023f */
[----:B------:R-:W-:Y:S01]  /*102f0*/  IMAD.MOV.U32 R0, RZ, RZ, R3 ;  /* 0x000000ffff007224 */ /* 0x000fe200078e0003 */
[----:B------:R-:W-:Y:S01]  /*10300*/  @P2 SHF.R.U32.HI R0, RZ, c[0x0][0x4f0], R2 ;  /* 0x00013c00ff002a19 */ /* 0x000fe20000011602 */
[----:B------:R-:W-:Y:S01]  /*10310*/  IMAD.U32 R5, RZ, RZ, UR7 ;  /* 0x00000007ff057e24 */ /* 0x000fe2000f8e00ff */
[----:B------:R-:W-:Y:S01]  /*10320*/  LOP3.LUT R2, R4, 0x3fffffe, RZ, 0xc0, !PT ;  /* 0x03fffffe04027812 */ /* 0x000fe200078ec0ff */
[----:B------:R-:W-:Y:S01]  /*10330*/  IMAD R4, R19, 0x20, R46 ;  /* 0x0000002013047824 */ /* 0x000fe200078e022e */
[----:B------:R-:W-:Y:S01]  /*10340*/  SHF.R.S32.HI R6, RZ, 0x1f, R0 ;  /* 0x0000001fff067819 */ /* 0x000fe20000011400 */
[----:B------:R-:W-:Y:S02]  /*10350*/  UIADD3 UR21, UR21, UR11, URZ ;  /* 0x0000000b15157290 */ /* 0x000fe4000fffe03f */
[----:B------:R-:W-:Y:S01]  /*10360*/  IMAD.IADD R2, R46, 0x1, -R2 ;  /* 0x000000012e027824 */ /* 0x000fe200078e0a02 */
[----:B------:R-:W-:Y:S01]  /*10370*/  UIMAD UR8, UR9, UR5, UR8 ;  /* 0x00000005090872a4 */ /* 0x000fe2000f8e0208 */
[----:B------:R-:W-:Y:S01]  /*10380*/  IMAD R10, R21, 0x80, R4 ;  /* 0x00000080150a7824 */ /* 0x000fe200078e0204 */
[----:B------:R-:W-:Y:S01]  /*10390*/  UIMAD.WIDE.U32 UR20, UR9, UR4, UR20 ;  /* 0x00000004091472a5 */ /* 0x000fe2000f8e0014 */
[----:B------:R-:W-:Y:S01]  /*103a0*/  IMAD.MOV R4, RZ, RZ, -R0 ;  /* 0x000000ffff047224 */ /* 0x000fe200078e0a00 */
[----:B------:R-:W-:Y:S01]  /*103b0*/  LEA R20, R50, R2, 0x3 ;  /* 0x0000000232147211 */ /* 0x000fe200078e18ff */
[----:B------:R-:W-:Y:S01]  /*103c0*/  @P2 IMAD.HI.U32 R7, R10, c[0x0][0x4ec], RZ ;  /* 0x00013b000a072a27 */ /* 0x000fe200078e00ff */
[----:B------:R-:W-:Y:S01]  /*103d0*/  IADD3 R2, P1, R0, UR16, RZ ;  /* 0x0000001000027c10 */ /* 0x000fe2000ff3e0ff */
[----:B------:R-:W-:-:S02]  /*103e0*/  ULDC.64 UR4, c[0x0][0x3f0] ;  /* 0x0000fc0000047ab9 */ /* 0x000fc40000000a00 */
[----:B------:R-:W-:Y:S01]  /*103f0*/  IMAD R0, R4, c[0x0][0x4e8], R3 ;  /* 0x00013a0004007a24 */ /* 0x000fe200078e0203 */
[----:B------:R-:W-:Y:S01]  /*10400*/  IADD3.X R3, R6, UR17, R5, P1, !PT ;  /* 0x0000001106037c10 */ /* 0x000fe20008ffe405 */
[----:B------:R-:W-:Y:S01]  /*10410*/  IMAD.MOV.U32 R9, RZ, RZ, R10 ;  /* 0x000000ffff097224 */ /* 0x000fe200078e000a */
[----:B------:R-:W-:Y:S01]  /*10420*/  @P2 SHF.R.U32.HI R9, RZ, c[0x0][0x4f0], R7 ;  /* 0x00013c00ff092a19 */ /* 0x000fe20000011607 */
[----:B------:R-:W-:Y:S01]  /*10430*/  IMAD.SHL.U32 R4, R8, 0x8, RZ ;  /* 0x0000000808047824 */ /* 0x000fe200078e00ff */
[----:B------:R-:W-:Y:S01]  /*10440*/  SHF.R.S32.HI R5, RZ, 0x1f, R0 ;  /* 0x0000001fff057819 */ /* 0x000fe20000011400 */
[----:B------:R-:W-:Y:S01]  /*10450*/  IMAD.WIDE.U32 R2, R0, c[0x0][0x488], R2 ;  /* 0x0001220000027a25 */ /* 0x000fe200078e0002 */
[----:B------:R-:W-:Y:S02]  /*10460*/  UIMAD UR12, UR12, UR4, URZ ;  /* 0x000000040c0c72a4 */ /* 0x000fe4000f8e023f */
[----:B------:R-:W-:Y:S01]  /*10470*/  UIADD3 UR9, UR21, UR8, URZ ;  /* 0x0000000815097290 */ /* 0x000fe2000fffe03f */
[----:B------:R-:W-:Y:S01]  /*10480*/  IMAD R5, R5, c[0x0][0x488], RZ ;  /* 0x0001220005057a24 */ /* 0x000fe200078e02ff */
[----:B------:R-:W-:Y:S01]  /*10490*/  LOP3.LUT R4, R4, 0xc0, RZ, 0xc0, !PT ;  /* 0x000000c004047812 */ /* 0x000fe200078ec0ff */
[----:B------:R-:W-:Y:S01]  /*104a0*/  IMAD.SHL.U32 R6, R19, 0x8, RZ ;  /* 0x0000000813067824 */ /* 0x000fe200078e00ff */
[----:B------:R-:W-:Y:S01]  /*104b0*/  LEA R7, P1, R2, c[0x0][0x450], 0x2 ;  /* 0x0001140002077a11 */ /* 0x000fe200078210ff */
[----:B------:R-:W-:Y:S01]  /*104c0*/  IMAD R8, R0, c[0x0][0x48c], R5 ;  /* 0x0001230000087a24 */ /* 0x000fe200078e0205 */
[----:B------:R-:W-:Y:S01]  /*104d0*/  IADD3 R0, -R9, RZ, RZ ;  /* 0x000000ff09007210 */ /* 0x000fe20007ffe1ff */
[----:B------:R-:W-:Y:S01]  /*104e0*/  UMOV UR8, UR20 ;  /* 0x0000001400087c82 */ /* 0x000fe20008000000 */
[----:B------:R-:W-:Y:S01]  /*104f0*/  SHF.R.U32.HI R12, RZ, 0x3, R4 ;  /* 0x00000003ff0c7819 */ /* 0x000fe20000011604 */
[----:B------:R-:W-:Y:S01]  /*10500*/  IMAD.IADD R3, R3, 0x1, R8 ;  /* 0x0000000103037824 */ /* 0x000fe200078e0208 */
[----:B------:R-:W-:Y:S01]  /*10510*/  UIMAD UR5, UR13, UR5, UR12 ;  /* 0x000000050d0572a4 */ /* 0x000fe2000f8e020c */
[----:B------:R-:W-:Y:S01]  /*10520*/  IMAD R18, R0, c[0x0][0x4e8], R10 ;  /* 0x00013a0000127a24 */ /* 0x000fe200078e020a */
[----:B------:R-:W-:Y:S01]  /*10530*/  UIMAD.WIDE.U32 UR8, UR13, UR4, UR8 ;  /* 0x000000040d0872a5 */ /* 0x000fe2000f8e0008 */
[----:B------:R-:W-:Y:S01]  /*10540*/  SHF.R.S32.HI R8, RZ, 0x1f, R9 ;  /* 0x0000001fff087819 */ /* 0x000fe20000011409 */
[----:B------:R-:W-:Y:S01]  /*10550*/  SHFL.IDX PT, R14, R7, RZ, 0x1c1f ;  /* 0x001c1fff070e7589 */ /* 0x000fe200000e0000 */
[----:B------:R-:W-:Y:S01]  /*10560*/  LEA.HI.X R0, R2, c[0x0][0x454], R3, 0x2, P1 ;  /* 0x0001150002007a11 */ /* 0x000fe200008f1403 */
[----:B------:R-:W-:Y:S01]  /*10570*/  UIADD3 UR5, UR9, UR5, URZ ;  /* 0x0000000509057290 */ /* 0x000fe2000fffe03f */
[----:B------:R-:W-:Y:S01]  /*10580*/  LOP3.LUT R11, R4, 0x18, R6, 0xf8, !PT ;  /* 0x00000018040b7812 */ /* 0x000fe200078ef806 */
[----:B------:R-:W-:Y:S01]  /*10590*/  IMAD R2, R8, c[0x0][0x3e0], RZ ;  /* 0x0000f80008027a24 */ /* 0x000fe200078e02ff */
[----:B------:R-:W-:Y:S01]  /*105a0*/  SHFL.IDX PT, R10, R7, 0x3, 0x1c1f ;  /* 0x007c1f00070a7f89 */ /* 0x000fe200000e0000 */
[----:B------:R-:W-:Y:S01]  /*105b0*/  IMAD R8, R21, 0x80, R16 ;  /* 0x0000008015087824 */ /* 0x000fe200078e0210 */
[----:B------:R-:W-:Y:S01]  /*105c0*/  LOP3.LUT R19, R11, R12, RZ, 0x3c, !PT ;  /* 0x0000000c0b137212 */ /* 0x000fe200078e3cff */
[----:B------:R-:W-:Y:S01]  /*105d0*/  IMAD.U32 R5, RZ, RZ, UR9 ;  /* 0x00000009ff057e24 */ /* 0x000fe2000f8e00ff */
[----:B------:R-:W1:Y:S01]  /*105e0*/  SHFL.IDX PT, R15, R0, RZ, 0x1c1f ;  /* 0x001c1fff000f7589 */ /* 0x000e6200000e0000 */
[----:B------:R-:W-:Y:S01]  /*105f0*/  IMAD.U32 R4, RZ, RZ, UR8 ;  /* 0x00000008ff047e24 */ /* 0x000fe2000f8e00ff */
[----:B------:R-:W-:Y:S01]  /*10600*/  ISETP.GE.OR P3, PT, R8, R24, P0 ;  /* 0x000000180800720c */ /* 0x000fe20000766670 */
[----:B------:R-:W-:Y:S01]  /*10610*/  IMAD.U32 R5, RZ, RZ, UR5 ;  /* 0x00000005ff057e24 */ /* 0x000fe2000f8e00ff */
[----:B------:R-:W-:Y:S04]  /*10620*/  SHFL.IDX PT, R12, R7, 0x1, 0x1c1f ;  /* 0x003c1f00070c7f89 */ /* 0x000fe800000e0000 */
[----:B------:R-:W2:Y:S04]  /*10630*/  SHFL.IDX PT, R13, R0, 0x1, 0x1c1f ;  /* 0x003c1f00000d7f89 */ /* 0x000ea800000e0000 */
[----:B------:R3:W-:Y:S04]  /*10640*/  SHFL.IDX PT, R16, R7, 0x2, 0x1c1f ;  /* 0x005c1f0007107f89 */ /* 0x0007e800000e0000 */
[----:B------:R-:W4:Y:S04]  /*10650*/  SHFL.IDX PT, R17, R0, 0x2, 0x1c1f ;  /* 0x005c1f0000117f89 */ /* 0x000f2800000e0000 */
[----:B------:R2:W2:Y:S04]  /*10660*/  SHFL.IDX PT, R11, R0, 0x3, 0x1c1f ;  /* 0x007c1f00000b7f89 */ /* 0x0004a800000e0000 */
[----:B-1----:R-:W-:Y:S01]  /*10670*/  @!P3 ST.E [R14.64], R51 ;  /* 0x000000330e00b985 */ /* 0x002fe2000c10190e */
[----:B---3--:R-:W-:-:S02]  /*10680*/  IMAD R7, R9, c[0x0][0x3e4], R2 ;  /* 0x0000f90009077a24 */ /* 0x008fc400078e0202 */
[----:B------:R-:W-:Y:S01]  /*10690*/  IMAD.WIDE.U32 R2, R9, c[0x0][0x3e0], R4 ;  /* 0x0000f80009027a25 */ /* 0x000fe200078e0004 */
[----:B------:R-:W-:Y:S02]  /*106a0*/  IADD3 R5, R8, 0x40, RZ ;  /* 0x0000004008057810 */ /* 0x000fe40007ffe0ff */
[----:B------:R-:W-:Y:S02]  /*106b0*/  SHF.R.S32.HI R4, RZ, 0x1f, R18 ;  /* 0x0000001fff047819 */ /* 0x000fe40000011412 */
[-C--:B------:R-:W-:Y:S01]  /*106c0*/  ISETP.GE.OR P1, PT, R5, R24.reuse, P0 ;  /* 0x000000180500720c */ /* 0x080fe20000726670 */
[----:B------:R-:W-:Y:S01]  /*106d0*/  IMAD.U32 R5, R20, 0x20, R19 ;  /* 0x0000002014057824 */ /* 0x000fe200078e0013 */
[C---:B--2---:R-:W-:Y:S02]  /*106e0*/  IADD3 R0, R8.reuse, 0x8, RZ ;  /* 0x0000000808007810 */ /* 0x044fe40007ffe0ff */
[----:B------:R-:W-:Y:S02]  /*106f0*/  IADD3 R8, R8, 0x48, RZ ;  /* 0x0000004808087810 */ /* 0x000fe40007ffe0ff */
[-C--:B------:R-:W-:Y:S01]  /*10700*/  ISETP.GE.OR P2, PT, R0, R24.reuse, P0 ;  /* 0x000000180000720c */ /* 0x080fe20000746670 */
[----:B------:R-:W-:Y:S01]  /*10710*/  IMAD R0, R4, c[0x0][0x3d8], RZ ;  /* 0x0000f60004007a24 */ /* 0x000fe200078e02ff */
[----:B------:R-:W-:-:S02]  /*10720*/  ISETP.GE.OR P0, PT, R8, R24, P0 ;  /* 0x000000180800720c */ /* 0x000fc40000706670 */
[----:B------:R-:W-:Y:S01]  /*10730*/  IADD3 R3, R3, R7, RZ ;  /* 0x0000000703037210 */ /* 0x000fe20007ffe0ff */
[C---:B------:R-:W-:Y:S02]  /*10740*/  IMAD R4, R18.reuse, c[0x0][0x3dc], R0 ;  /* 0x0000f70012047a24 */ /* 0x040fe400078e0200 */
[----:B------:R-:W-:Y:S02]  /*10750*/  IMAD.SHL.U32 R0, R5, 0x2, RZ ;  /* 0x0000000205007824 */ /* 0x000fe400078e00ff */
[----:B------:R-:W-:-:S04]  /*10760*/  IMAD.WIDE.U32 R2, R18, c[0x0][0x3d8], R2 ;  /* 0x0000f60012027a25 */ /* 0x000fc800078e0002 */
[----:B------:R-:W-:Y:S01]  /*10770*/  @!P2 ST.E [R12.64], R52 ;  /* 0x000000340c00a985 */ /* 0x000fe2000c10190e */
[----:B------:R-:W-:-:S03]  /*10780*/  IMAD.IADD R3, R3, 0x1, R4 ;  /* 0x0000000103037824 */ /* 0x000fc600078e0204 */
[----:B----4-:R-:W-:Y:S04]  /*10790*/  @!P1 ST.E [R16.64], R53 ;  /* 0x0000003510009985 */ /* 0x010fe8000c10190e */
        /* <DEDUP_REMOVED lines=8> */
[----:B-1----:R-:W-:-:S03]  /*10820*/  IMAD R11, R21, 0x80, R46 ;  /* 0x00000080150b7824 */ /* 0x002fc600078e022e */
[----:B------:R1:W1:Y:S01]  /*10830*/  LDS.128 R28, [R0+0x4880] ;  /* 0x00488000001c7984 */ /* 0x0002620000000c00 */
[----:B------:R-:W-:-:S03]  /*10840*/  LEA.HI.X R10, R2, c[0x0][0x384], R3, 0x1, P0 ;  /* 0x0000e100020a7a11 */ /* 0x000fc600000f0c03 */
[----:B------:R1:W1:Y:S01]  /*10850*/  LDS.128 R40, [R0+0x5080] ;  /* 0x0050800000287984 */ /* 0x0002620000000c00 */
[----:B------:R-:W-:-:S03]  /*10860*/  ISETP.GE.AND P0, PT, R11, R24, PT ;  /* 0x000000180b00720c */ /* 0x000fc60003f06270 */
[----:B------:R1:W1:Y:S04]  /*10870*/  LDS.128 R64, [R0+0x5880] ;  /* 0x0058800000407984 */ /* 0x0002680000000c00 */
[----:B------:R1:W1:Y:S04]  /*10880*/  SHFL.IDX PT, R2, R25, RZ, 0x1c1f ;  /* 0x001c1fff19027589 */ /* 0x00026800000e0000 */
[----:B------:R1:W1:Y:S02]  /*10890*/  SHFL.IDX PT, R3, R10, RZ, 0x1c1f ;  /* 0x001c1fff0a037589 */ /* 0x00026400000e0000 */
        /* <DEDUP_REMOVED lines=21> */
.L_x_725:
[----:B---3--:R-:W-:Y:S05]  /*109f0*/  BSYNC B0 ;  /* 0x0000000000007941 */ /* 0x008fea0003800000 */
.L_x_724:
        /* <DEDUP_REMOVED lines=23> */
.L_x_727:
[----:B------:R-:W-:Y:S05]  /*10b70*/  BSYNC B0 ;  /* 0x0000000000007941 */ /* 0x000fea0003800000 */
.L_x_726:
        /* <DEDUP_REMOVED lines=23> */
.L_x_729:
[----:B------:R-:W-:Y:S05]  /*10cf0*/  BSYNC B0 ;  /* 0x0000000000007941 */ /* 0x000fea0003800000 */
.L_x_728:
        /* <DEDUP_REMOVED lines=24> */
.L_x_722:
[----:B------:R-:W-:Y:S02]  /*10e80*/  ULDC.64 UR4, c[0x0][0x500] ;  /* 0x0001400000047ab9 */ /* 0x000fe40000000a00 */
[----:B------:R-:W-:Y:S02]  /*10e90*/  UISETP.NE.U32.AND UP1, UPT, URZ, UR4, UPT ;  /* 0x000000043f00728c */ /* 0x000fe4000bf25070 */
[----:B------:R-:W-:Y:S02]  /*10ea0*/  UMOV UR6, 0x4 ;  /* 0x0000000400067882 */ /* 0x000fe40000000000 */
[----:B------:R-:W-:-:S03]  /*10eb0*/  UISETP.NE.AND.EX UP1, UPT, URZ, UR5, UPT, UP1 ;  /* 0x000000053f00728c */ /* 0x000fc6000bf25310 */
[----:B------:R-:W-:Y:S02]  /*10ec0*/  ULDC.64 UR4, c[0x0][0x500] ;  /* 0x0001400000047ab9 */ /* 0x000fe40000000a00 */
[----:B------:R-:W-:Y:S01]  /*10ed0*/  UIMAD.WIDE UR4, UR13, UR6, UR4 ;  /* 0x000000060d0472a5 */ /* 0x000fe2000f8e0204 */
[----:B------:R-:W-:-:S05]  /*10ee0*/  PLOP3.LUT P1, PT, PT, PT, UP1, 0x80, 0x0 ;  /* 0x000000000000781c */ /* 0x000fca0003f2f018 */
[----:B------:R-:W-:Y:S01]  /*10ef0*/  IMAD.U32 R4, RZ, RZ, UR4 ;  /* 0x00000004ff047e24 */ /* 0x000fe2000f8e00ff */
[----:B------:R-:W-:Y:S01]  /*10f00*/  MOV R5, UR5 ;  /* 0x0000000500057c02 */ /* 0x000fe20008000f00 */
[----:B------:R-:W-:-:S06]  /*10f10*/  ULDC.64 UR4, c[0x0][0x508] ;  /* 0x0001420000047ab9 */ /* 0x000fcc0000000a00 */
[----:B------:R-:W2:Y:S01]  /*10f20*/  @P1 LDG.E R0, [R4.64] ;  /* 0x0000000e04001981 */ /* 0x000ea2000c1e1900 */
[----:B------:R-:W-:Y:S01]  /*10f30*/  UISETP.NE.U32.AND UP0, UPT, URZ, UR4, UPT ;  /* 0x000000043f00728c */ /* 0x000fe2000bf05070 */
[----:B------:R-:W-:-:S03]  /*10f40*/  IMAD.MOV.U32 R9, RZ, RZ, c[0x0][0x388] ;  /* 0x0000e200ff097624 */ /* 0x000fc600078e00ff */
[----:B------:R-:W-:-:S03]  /*10f50*/  UISETP.NE.AND.EX UP0, UPT, URZ, UR5, UPT, UP0 ;  /* 0x000000053f00728c */ /* 0x000fc6000bf05300 */
[----:B------:R-:W-:-:S03]  /*10f60*/  ULDC.64 UR4, c[0x0][0x508] ;  /* 0x0001420000047ab9 */ /* 0x000fc60000000a00 */
[----:B------:R-:W-:-:S05]  /*10f70*/  PLOP3.LUT P0, PT, PT, PT, UP0, 0x80, 0x0 ;  /* 0x000000000000781c */ /* 0x000fca0003f0f008 */
[----:B------:R-:W-:-:S06]  /*10f80*/  @UP0 UIMAD.WIDE UR4, UR13, UR6, UR4 ;  /* 0x000000060d0402a5 */ /* 0x000fcc000f8e0204 */
[----:B------:R-:W-:Y:S01]  /*10f90*/  MOV R2, UR4 ;  /* 0x0000000400027c02 */ /* 0x000fe20008000f00 */
[----:B------:R-:W-:-:S05]  /*10fa0*/  IMAD.U32 R3, RZ, RZ, UR5 ;  /* 0x00000005ff037e24 */ /* 0x000fca000f8e00ff */
[----:B------:R1:W5:Y:S01]  /*10fb0*/  @P0 LDG.E R9, [R2.64] ;  /* 0x0000000e02090981 */ /* 0x000362000c1e1900 */
[----:B------:R-:W-:Y:S02]  /*10fc0*/  UMOV UR10, URZ ;  /* 0x0000003f000a7c82 */ /* 0x000fe40008000000 */
[----:B------:R-:W-:Y:S01]  /*10fd0*/  UMOV UR11, URZ ;  /* 0x0000003f000b7c82 */ /* 0x000fe20008000000 */
[----:B--2---:R-:W2:Y:S02]  /*10fe0*/  @P1 R2UR UR5, R0 ;  /* 0x00000000000513c2 */ /* 0x004ea400000e0000 */
[----:B--2---:R-:W-:Y:S02]  /*10ff0*/  @UP1 USHF.R.S32.HI UR4, URZ, 0x1f, UR5 ;  /* 0x0000001f3f041899 */ /* 0x004fe40008011405 */
[----:B------:R-:W-:-:S05]  /*11000*/  @UP1 UMOV UR10, UR5 ;  /* 0x00000005000a1c82 */ /* 0x000fca0008000000 */
[----:B------:R-:W-:Y:S01]  /*11010*/  @UP1 UMOV UR11, UR4 ;  /* 0x00000004000b1c82 */ /* 0x000fe20008000000 */
[----:B------:R-:W-:Y:S05]  /*11020*/  @P0 BRA `(.L_x_730) ;  /* 0x0000004000000947 */ /* 0x000fea0003800000 */
[----:B-1----:R-:W-:Y:S05]  /*11030*/  @!P1 BRA `(.L_x_730) ;  /* 0x0000003000009947 */ /* 0x002fea0003800000 */
[----:B------:R-:W2:Y:S04]  /*11040*/  LDG.E R0, [R4.64] ;  /* 0x0000000e04007981 */ /* 0x000ea8000c1e1900 */
[----:B------:R-:W2:Y:S02]  /*11050*/  LDG.E R2, [R4.64+0x4] ;  /* 0x0000040e04027981 */ /* 0x000ea4000c1e1900 */
[----:B--2--5:R-:W-:Y:S02]  /*11060*/  IADD3 R9, -R0, R2, RZ ;  /* 0x0000000200097210 */ /* 0x024fe40007ffe1ff */
.L_x_730:
[----:B-1----:R-:W1:Y:S01]  /*11070*/  S2R R8, SR_TID.X ;  /* 0x0000000000087919 */ /* 0x002e620000002100 */
[----:B------:R-:W-:Y:S01]  /*11080*/  USHF.R.S32.HI UR6, URZ, 0x1f, UR13 ;  /* 0x0000001f3f067899 */ /* 0x000fe2000801140d */
[----:B------:R-:W-:Y:S01]  /*11090*/  BSSY B0, `(.L_x_731) ;  /* 0x0000029000007945 */ /* 0x000fe20003800000 */
[----:B------:R-:W-:-:S02]  /*110a0*/  USEL UR13, UR13, URZ, !UP1 ;  /* 0x0000003f0d0d7287 */ /* 0x000fc4000c800000 */
[----:B------:R-:W-:Y:S01]  /*110b0*/  USEL UR6, UR6, URZ, !UP1 ;  /* 0x0000003f06067287 */ /* 0x000fe2000c800000 */
[----:B-1----:R-:W-:-:S13]  /*110c0*/  ISETP.GT.AND P0, PT, R8, 0x7f, PT ;  /* 0x0000007f0800780c */ /* 0x002fda0003f04270 */
[----:B------:R-:W-:Y:S05]  /*110d0*/  @P0 BRA `(.L_x_732) ;  /* 0x0000024000000947 */ /* 0x000fea0003800000 */
[----:B------:R-:W1:Y:S01]  /*110e0*/  S2R R3, SR_CTAID.X ;  /* 0x0000000000037919 */ /* 0x000e620000002500 */
[----:B-----5:R-:W-:Y:S01]  /*110f0*/  IMAD R0, R9, c[0x0][0x4e8], RZ ;  /* 0x00013a0009007a24 */ /* 0x020fe200078e02ff */
[----:B-1----:R-:W-:-:S04]  /*11100*/  LEA R3, R3, R8, 0x7 ;  /* 0x0000000803037211 */ /* 0x002fc800078e38ff */
[----:B------:R-:W-:-:S13]  /*11110*/  ISETP.GE.AND P0, PT, R3, R0, PT ;  /* 0x000000000300720c */ /* 0x000fda0003f06270 */
[----:B------:R-:W-:Y:S05]  /*11120*/  @P0 BRA `(.L_x_732) ;  /* 0x000001f000000947 */ /* 0x000fea0003800000 */
[----:B------:R-:W-:Y:S01]  /*11130*/  IMAD.MOV.U32 R0, RZ, RZ, c[0x0][0x4e8] ;  /* 0x00013a00ff007624 */ /* 0x000fe200078e00ff */
[----:B------:R-:W-:Y:S02]  /*11140*/  ULDC.64 UR4, c[0x0][0x490] ;  /* 0x0001240000047ab9 */ /* 0x000fe40000000a00 */
[----:B------:R-:W-:Y:S02]  /*11150*/  UIMAD UR7, UR8, UR4, URZ ;  /* 0x00000004080772a4 */ /* 0x000fe4000f8e023f */
[----:B------:R-:W-:Y:S01]  /*11160*/  ISETP.NE.AND P0, PT, R0, 0x1, PT ;  /* 0x000000010000780c */ /* 0x000fe20003f05270 */
[----:B------:R-:W-:Y:S01]  /*11170*/  UMOV UR16, UR10 ;  /* 0x0000000a00107c82 */ /* 0x000fe20008000000 */
[----:B------:R-:W-:Y:S01]  /*11180*/  IMAD.MOV.U32 R0, RZ, RZ, R3 ;  /* 0x000000ffff007224 */ /* 0x000fe200078e0003 */
[----:B------:R-:W-:Y:S02]  /*11190*/  UMOV UR17, UR11 ;  /* 0x0000000b00117c82 */ /* 0x000fe40008000000 */
[----:B------:R-:W-:-:S02]  /*111a0*/  UIMAD.WIDE.U32 UR16, UR9, UR4, UR16 ;  /* 0x00000004091072a5 */ /* 0x000fc4000f8e0010 */
[----:B------:R-:W-:-:S03]  /*111b0*/  UIMAD UR7, UR9, UR5, UR7 ;  /* 0x00000005090772a4 */ /* 0x000fc6000f8e0207 */
[----:B------:R-:W-:Y:S02]  /*111c0*/  ULDC.64 UR4, c[0x0][0x498] ;  /* 0x0001260000047ab9 */ /* 0x000fe40000000a00 */
[----:B------:R-:W-:Y:S01]  /*111d0*/  UIADD3 UR17, UR7, UR17, URZ ;  /* 0x0000001107117290 */ /* 0x000fe2000fffe03f */
[----:B------:R-:W-:Y:S01]  /*111e0*/  @P0 IMAD.HI.U32 R2, R3, c[0x0][0x4ec], RZ ;  /* 0x00013b0003020a27 */ /* 0x000fe200078e00ff */
[----:B------:R-:W-:Y:S02]  /*111f0*/  UIMAD UR7, UR6, UR4, URZ ;  /* 0x00000004060772a4 */ /* 0x000fe4000f8e023f */
[----:B------:R-:W-:Y:S02]  /*11200*/  UIMAD.WIDE.U32 UR16, UR13, UR4, UR16 ;  /* 0x000000040d1072a5 */ /* 0x000fe4000f8e0010 */
[----:B------:R-:W-:Y:S01]  /*11210*/  @P0 SHF.R.U32.HI R0, RZ, c[0x0][0x4f0], R2 ;  /* 0x00013c00ff000a19 */ /* 0x000fe20000011602 */
[----:B------:R-:W-:-:S03]  /*11220*/  UIMAD UR5, UR13, UR5, UR7 ;  /* 0x000000050d0572a4 */ /* 0x000fc6000f8e0207 */
[----:B------:R-:W-:-:S03]  /*11230*/  IADD3 R2, -R0, RZ, RZ ;  /* 0x000000ff00027210 */ /* 0x000fc60007ffe1ff */
[----:B------:R-:W-:Y:S02]  /*11240*/  IMAD.U32 R5, RZ, RZ, UR5 ;  /* 0x00000005ff057e24 */ /* 0x000fe4000f8e00ff */
[----:B------:R-:W-:Y:S01]  /*11250*/  IMAD R4, R2, c[0x0][0x4e8], R3 ;  /* 0x00013a0002047a24 */ /* 0x000fe200078e0203 */
[----:B------:R-:W-:Y:S02]  /*11260*/  SHF.R.S32.HI R3, RZ, 0x1f, R0 ;  /* 0x0000001fff037819 */ /* 0x000fe40000011400 */
[----:B------:R-:W-:Y:S02]  /*11270*/  IADD3 R2, P0, R0, UR16, RZ ;  /* 0x0000001000027c10 */ /* 0x000fe4000ff1e0ff */
[----:B------:R-:W-:Y:S02]  /*11280*/  SHF.R.S32.HI R0, RZ, 0x1f, R4 ;  /* 0x0000001fff007819 */ /* 0x000fe40000011404 */
[----:B------:R-:W-:-:S03]  /*11290*/  IADD3.X R3, R3, UR17, R5, P0, !PT ;  /* 0x0000001103037c10 */ /* 0x000fc600087fe405 */
        /* <DEDUP_REMOVED lines=8> */
.L_x_732:
[----:B------:R-:W-:Y:S05]  /*11320*/  BSYNC B0 ;  /* 0x0000000000007941 */ /* 0x000fea0003800000 */
.L_x_731:
[----:B------:R-:W2:Y:S01]  /*11330*/  S2R R11, SR_CTAID.X ;  /* 0x00000000000b7919 */ /* 0x000ea20000002500 */
[----:B-1----:R-:W-:Y:S01]  /*11340*/  SHF.R.S32.HI R0, RZ, 0x1f, R8 ;  /* 0x0000001fff007819 */ /* 0x002fe20000011408 */
[----:B------:R-:W-:Y:S01]  /*11350*/  IMAD.MOV.U32 R3, RZ, RZ, c[0x0][0x4e8] ;  /* 0x00013a00ff037624 */ /* 0x000fe200078e00ff */
[----:B------:R-:W-:Y:S01]  /*11360*/  ULDC.64 UR4, c[0x0][0x3a0] ;  /* 0x0000e80000047ab9 */ /* 0x000fe20000000a00 */
[----:B-----5:R-:W-:Y:S01]  /*11370*/  IMAD R13, R9, c[0x0][0x4e8], RZ ;  /* 0x00013a00090d7a24 */ /* 0x020fe200078e02ff */
[----:B------:R-:W-:Y:S01]  /*11380*/  LEA.HI R0, R0, R8, RZ, 0x2 ;  /* 0x0000000800007211 */ /* 0x000fe200078f10ff */
[----:B------:R-:W-:Y:S01]  /*11390*/  UIMAD UR7, UR11, UR4, URZ ;  /* 0x000000040b0772a4 */ /* 0x000fe2000f8e023f */
[----:B------:R-:W-:Y:S01]  /*113a0*/  ISETP.NE.AND P0, PT, R3, 0x1, PT ;  /* 0x000000010300780c */ /* 0x000fe20003f05270 */
[----:B------:R-:W-:Y:S01]  /*113b0*/  UIMAD.WIDE.U32 UR16, UR10, UR4, URZ ;  /* 0x000000040a1072a5 */ /* 0x000fe2000f8e003f */
[----:B------:R-:W-:Y:S01]  /*113c0*/  LOP3.LUT R2, R0, 0xfffffffc, RZ, 0xc0, !PT ;  /* 0xfffffffc00027812 */ /* 0x000fe200078ec0ff */
[----:B------:R-:W-:Y:S01]  /*113d0*/  UIMAD UR7, UR10, UR5, UR7 ;  /* 0x000000050a0772a4 */ /* 0x000fe2000f8e0207 */
[----:B------:R-:W-:Y:S01]  /*113e0*/  SHF.R.S32.HI R7, RZ, 0x2, R0 ;  /* 0x00000002ff077819 */ /* 0x000fe20000011400 */
[----:B------:R-:W-:Y:S01]  /*113f0*/  BSSY B0, `(.L_x_733) ;  /* 0x000003a000007945 */ /* 0x000fe20003800000 */
[----:B------:R-:W-:Y:S01]  /*11400*/  ULDC.64 UR4, c[0x0][0x3e8] ;  /* 0x0000fa0000047ab9 */ /* 0x000fe20000000a00 */
[----:B------:R-:W-:Y:S01]  /*11410*/  IMAD.IADD R8, R8, 0x1, -R2 ;  /* 0x0000000108087824 */ /* 0x000fe200078e0a02 */
[----:B------:R-:W-:-:S02]  /*11420*/  UIADD3 UR17, UR17, UR7, URZ ;  /* 0x0000000711117290 */ /* 0x000fc4000fffe03f */
[----:B------:R-:W-:Y:S02]  /*11430*/  UIMAD UR7, UR8, UR4, URZ ;  /* 0x00000004080772a4 */ /* 0x000fe4000f8e023f */
[----:B------:R-:W-:Y:S01]  /*11440*/  LEA R0, R8, R7, 0x5 ;  /* 0x0000000708007211 */ /* 0x000fe200078e28ff */
[----:B------:R-:W-:Y:S02]  /*11450*/  UIMAD.WIDE.U32 UR16, UR9, UR4, UR16 ;  /* 0x00000004091072a5 */ /* 0x000fe4000f8e0010 */
[----:B------:R-:W-:Y:S02]  /*11460*/  UIMAD UR7, UR9, UR5, UR7 ;  /* 0x00000005090772a4 */ /* 0x000fe4000f8e0207 */
[C---:B--2---:R-:W-:Y:S01]  /*11470*/  IMAD R0, R11.reuse, 0x80, R0 ;  /* 0x000000800b007824 */ /* 0x044fe200078e0200 */
[----:B------:R-:W-:Y:S01]  /*11480*/  ULDC.64 UR4, c[0x0][0x3f0] ;  /* 0x0000fc0000047ab9 */ /* 0x000fe20000000a00 */
[----:B------:R-:W-:Y:S01]  /*11490*/  IMAD R11, R11, 0x80, R7 ;  /* 0x000000800b0b7824 */ /* 0x000fe200078e0207 */
[----:B------:R-:W-:Y:S01]  /*114a0*/  UIMAD UR6, UR6, UR4, URZ ;  /* 0x00000004060672a4 */ /* 0x000fe2000f8e023f */
[----:B------:R-:W-:Y:S01]  /*114b0*/  @P0 IMAD.HI.U32 R2, R0, c[0x0][0x4ec], RZ ;  /* 0x00013b0000020a27 */ /* 0x000fe200078e00ff */
[----:B------:R-:W-:Y:S01]  /*114c0*/  UIADD3 UR17, UR7, UR17, URZ ;  /* 0x0000001107117290 */ /* 0x000fe2000fffe03f */
[----:B------:R-:W-:Y:S01]  /*114d0*/  MOV R4, R0 ;  /* 0x0000000000047202 */ /* 0x000fe20000000f00 */
[----:B------:R-:W-:-:S02]  /*114e0*/  UIMAD UR5, UR13, UR5, UR6 ;  /* 0x000000050d0572a4 */ /* 0x000fc4000f8e0206 */
[----:B------:R-:W-:Y:S01]  /*114f0*/  @P0 SHF.R.U32.HI R4, RZ, c[0x0][0x4f0], R2 ;  /* 0x00013c00ff040a19 */ /* 0x000fe20000011602 */
[----:B------:R-:W-:-:S03]  /*11500*/  UIMAD.WIDE.U32 UR16, UR13, UR4, UR16 ;  /* 0x000000040d1072a5 */ /* 0x000fc6000f8e0010 */
[--C-:B------:R-:W-:Y:S01]  /*11510*/  SHF.R.S32.HI R3, RZ, 0x1f, R4.reuse ;  /* 0x0000001fff037819 */ /* 0x100fe20000011404 */
[----:B------:R-:W-:Y:S01]  /*11520*/  IMAD.MOV R2, RZ, RZ, -R4 ;  /* 0x000000ffff027224 */ /* 0x000fe200078e0a04 */
[----:B------:R-:W-:-:S03]  /*11530*/  UIADD3 UR5, UR17, UR5, URZ ;  /* 0x0000000511057290 */ /* 0x000fc6000fffe03f */
[----:B------:R-:W-:Y:S01]  /*11540*/  IMAD R5, R2, c[0x0][0x4e8], R0 ;  /* 0x00013a0002057a24 */ /* 0x000fe200078e0200 */
[----:B------:R-:W-:Y:S01]  /*11550*/  MOV R2, UR16 ;  /* 0x0000001000027c02 */ /* 0x000fe20008000f00 */
[----:B------:R-:W-:Y:S02]  /*11560*/  IMAD R0, R3, c[0x0][0x3e0], RZ ;  /* 0x0000f80003007a24 */ /* 0x000fe400078e02ff */
[----:B------:R-:W-:Y:S01]  /*11570*/  IMAD.U32 R3, RZ, RZ, UR17 ;  /* 0x00000011ff037e24 */ /* 0x000fe2000f8e00ff */
[----:B------:R-:W-:Y:S01]  /*11580*/  MOV R3, UR5 ;  /* 0x0000000500037c02 */ /* 0x000fe20008000f00 */
[----:B------:R-:W-:Y:S01]  /*11590*/  IMAD R6, R4, c[0x0][0x3e4], R0 ;  /* 0x0000f90004067a24 */ /* 0x000fe200078e0200 */
[----:B------:R-:W-:-:S03]  /*115a0*/  SHF.R.S32.HI R0, RZ, 0x1f, R5 ;  /* 0x0000001fff007819 */ /* 0x000fc60000011405 */
[----:B------:R-:W-:-:S04]  /*115b0*/  IMAD.WIDE.U32 R2, R4, c[0x0][0x3e0], R2 ;  /* 0x0000f80004027a25 */ /* 0x000fc800078e0002 */
[----:B------:R-:W-:Y:S02]  /*115c0*/  IMAD R0, R0, c[0x0][0x3d8], RZ ;  /* 0x0000f60000007a24 */ /* 0x000fe400078e02ff */
[----:B------:R-:W-:Y:S02]  /*115d0*/  IMAD.IADD R3, R3, 0x1, R6 ;  /* 0x0000000103037824 */ /* 0x000fe400078e0206 */
[C---:B------:R-:W-:Y:S02]  /*115e0*/  IMAD R0, R5.reuse, c[0x0][0x3dc], R0 ;  /* 0x0000f70005007a24 */ /* 0x040fe400078e0200 */
[----:B------:R-:W-:-:S05]  /*115f0*/  IMAD.WIDE.U32 R2, R5, c[0x0][0x3d8], R2 ;  /* 0x0000f60005027a25 */ /* 0x000fca00078e0002 */
[----:B------:R-:W-:Y:S02]  /*11600*/  IADD3 R0, R3, R0, RZ ;  /* 0x0000000003007210 */ /* 0x000fe40007ffe0ff */
        /* <DEDUP_REMOVED lines=24> */
.L_x_734:
[----:B------:R-:W-:Y:S05]  /*11790*/  BSYNC B0 ;  /* 0x0000000000007941 */ /* 0x000fea0003800000 */
.L_x_733:
        /* <DEDUP_REMOVED lines=21> */
.L_x_736:
[----:B------:R-:W-:Y:S05]  /*118f0*/  BSYNC B0 ;  /* 0x0000000000007941 */ /* 0x000fea0003800000 */
.L_x_735:
        /* <DEDUP_REMOVED lines=21> */
.L_x_738:
[----:B------:R-:W-:Y:S05]  /*11a50*/  BSYNC B0 ;  /* 0x0000000000007941 */ /* 0x000fea0003800000 */
.L_x_737:
        /* <DEDUP_REMOVED lines=22> */
.L_x_739:
        /* <DEDUP_REMOVED lines=12> */
.L_x_867:


//--------------------- .text._ZN7cutlass13device_kernelIN5flash19enable_sm80_to_sm89INS1_16FlashAttnFwdSm80INS1_25CollectiveMainloopFwdSm80ILi4ELi1ELb0EN4cute5tupleIJNS5_1CILi128EEENS7_ILi64EEENS7_ILi96EEEEEELi96ENS_10bfloat16_tEfNS_4arch4Sm80ELb1ELb0ELb1ELb1ELb1ELb1ELb1ELb0EEENS1_21CollectiveEpilogueFwdINS6_IJS8_SA_S9_EEENS6_IJNS7_ILi1EEESI_SI_EEESC_SE_Li128ELb1ELb1ELb0ELb0EEENS1_19SingleTileSchedulerILb1ELb0ELb1ELi128EEEEEEEEEvNT_6ParamsE --------------------------
	.section	.text._ZN7cutlass13device_kernelIN5flash19enable_sm80_to_sm89INS1_16FlashAttnFwdSm80INS1_25CollectiveMainloopFwdSm80ILi4ELi1ELb0EN4cute5tupleIJNS5_1CILi128EEENS7_ILi64EEENS7_ILi96EEEEEELi96ENS_10bfloat16_tEfNS_4arch4Sm80ELb1ELb0ELb1ELb1ELb1ELb1ELb1ELb0EEENS1_21CollectiveEpilogueFwdINS6_IJS8_SA_S9_EEENS6_IJNS7_ILi1EEESI_SI_EEESC_SE_Li128ELb1ELb1ELb0ELb0EEENS1_19SingleTileSchedulerILb1ELb0ELb1ELi128EEEEEEEEEvNT_6ParamsE,"ax",@progbits
	.sectioninfo	@"SHI_REGISTERS=255"
	.align	128
.text._ZN7cutlass13device_kernelIN5flash19enable_sm80_to_sm89INS1_16FlashAttnFwdSm80INS1_25CollectiveMainloopFwdSm80ILi4ELi1ELb0EN4cute5tupleIJNS5_1CILi128EEENS7_ILi64EEENS7_ILi96EEEEEELi96ENS_10bfloat16_tEfNS_4arch4Sm80ELb1ELb0ELb1ELb1ELb1ELb1ELb1ELb0EEENS1_21CollectiveEpilogueFwdINS6_IJS8_SA_S9_EEENS6_IJNS7_ILi1EEESI_SI_EEESC_SE_Li128ELb1ELb1ELb0ELb0EEENS1_19SingleTileSchedulerILb1ELb0ELb1ELi128EEEEEEEEEvNT_6ParamsE:
        .type           _ZN7cutlass13device_kernelIN5flash19enable_sm80_to_sm89INS1_16FlashAttnFwdSm80INS1_25CollectiveMainloopFwdSm80ILi4ELi1ELb0EN4cute5tupleIJNS5_1CILi128EEENS7_ILi64EEENS7_ILi96EEEEEELi96ENS_10bfloat16_tEfNS_4arch4Sm80ELb1ELb0ELb1ELb1ELb1ELb1ELb1ELb0EEENS1_21CollectiveEpilogueFwdINS6_IJS8_SA_S9_EEENS6_IJNS7_ILi1EEESI_SI_EEESC_SE_Li128ELb1ELb1ELb0ELb0EEENS1_19SingleTileSchedulerILb1ELb0ELb1ELi128EEEEEEEEEvNT_6ParamsE,@function
        .size           _ZN7cutlass13device_kernelIN5flash19enable_sm80_to_sm89INS1_16FlashAttnFwdSm80INS1_25CollectiveMainloopFwdSm80ILi4ELi1ELb0EN4cute5tupleIJNS5_1CILi128EEENS7_ILi64EEENS7_ILi96EEEEEELi96ENS_10bfloat16_tEfNS_4arch4Sm80ELb1ELb0ELb1ELb1ELb1ELb1ELb1ELb0EEENS1_21CollectiveEpilogueFwdINS6_IJS8_SA_S9_EEENS6_IJNS7_ILi1EEESI_SI_EEESC_SE_Li128ELb1ELb1ELb0ELb0EEENS1_19SingleTileSchedulerILb1ELb0ELb1ELi128EEEEEEEEEvNT_6ParamsE,(.L_x_868 - _ZN7cutlass13device_kernelIN5flash19enable_sm80_to_sm89INS1_16FlashAttnFwdSm80INS1_25CollectiveMainloopFwdSm80ILi4ELi1ELb0EN4cute5tupleIJNS5_1CILi128EEENS7_ILi64EEENS7_ILi96EEEEEELi96ENS_10bfloat16_tEfNS_4arch4Sm80ELb1ELb0ELb1ELb1ELb1ELb1ELb1ELb0EEENS1_21CollectiveEpilogueFwdINS6_IJS8_SA_S9_EEENS6_IJNS7_ILi1EEESI_SI_EEESC_SE_Li128ELb1ELb1ELb0ELb0EEENS1_19SingleTileSchedulerILb1ELb0ELb1ELi128EEEEEEEEEvNT_6ParamsE)
        .other          _ZN7cutlass13device_kernelIN5flash19enable_sm80_to_sm89INS1_16FlashAttnFwdSm80INS1_25CollectiveMainloopFwdSm80ILi4ELi1ELb0EN4cute5tupleIJNS5_1CILi128EEENS7_ILi64EEENS7_ILi96EEEEEELi96ENS_10bfloat16_tEfNS_4arch4Sm80ELb1ELb0ELb1ELb1ELb1ELb1ELb1ELb0EEENS1_21CollectiveEpilogueFwdINS6_IJS8_SA_S9_EEENS6_IJNS7_ILi1EEESI_SI_EEESC_SE_Li128ELb1ELb1ELb0ELb0EEENS1_19SingleTileSchedulerILb1ELb0ELb1ELi128EEEEEEEEEvNT_6ParamsE,@"STO_CUDA_ENTRY STV_DEFAULT"
_ZN7cutlass13device_kernelIN5flash19enable_sm80_to_sm89INS1_16FlashAttnFwdSm80INS1_25CollectiveMainloopFwdSm80ILi4ELi1ELb0EN4cute5tupleIJNS5_1CILi128EEENS7_ILi64EEENS7_ILi96EEEEEELi96ENS_10bfloat16_tEfNS_4arch4Sm80ELb1ELb0ELb1ELb1ELb1ELb1ELb1ELb0EEENS1_21CollectiveEpilogueFwdINS6_IJS8_SA_S9_EEENS6_IJNS7_ILi1EEESI_SI_EEESC_SE_Li128ELb1ELb1ELb0ELb0EEENS1_19SingleTileSchedulerILb1ELb0ELb1ELi128EEEEEEEEEvNT_6ParamsE:
        /* <DEDUP_REMOVED lines=21> */
.L_x_741:
        /* <DEDUP_REMOVED lines=13> */
.L_x_743:
[----:B------:R-:W-:Y:S02]  /*0220*/  ULDC UR5, c[0x0][0x54c] ;  /* 0x0001530000057ab9 */ /* 0x000fe40000000800 */
.L_x_742:
[----:B------:R-:W-:Y:S02]  /*0230*/  ULDC UR4, c[0x0][0x548] ;  /* 0x0001520000047ab9 */ /* 0x000fe40000000800 */
[----:B------:R-:W-:-:S02]  /*0240*/  USHF.L.U32 UR12, UR12, 0x7, URZ ;  /* 0x000000070c0c7899 */ /* 0x000fc4000800063f */
[----:B------:R-:W-:-:S04]  /*0250*/  UIMAD UR4, UR5, UR4, URZ ;  /* 0x00000004050472a4 */ /* 0x000fc8000f8e023f */
[----:B------:R-:W-:-:S04]  /*0260*/  UISETP.GE.AND UP0, UPT, UR12, UR4, UPT ;  /* 0x000000040c00728c */ /* 0x000fc8000bf06270 */
[----:B------:R-:W-:Y:S01]  /*0270*/  USEL UR18, UR18, 0xffffffff, !UP0 ;  /* 0xffffffff12127887 */ /* 0x000fe2000c000000 */
[----:B------:R-:W-:Y:S05]  /*0280*/  BRA `(.L_x_744) ;  /* 0x000001b000007947 */ /* 0x000fea0003800000 */
.L_x_740:
        /* <DEDUP_REMOVED lines=8> */
.L_x_745:
        /* <DEDUP_REMOVED lines=13> */
.L_x_747:
[----:B------:R-:W-:Y:S02]  /*03e0*/  ULDC UR5, c[0x0][0x54c] ;  /* 0x0001530000057ab9 */ /* 0x000fe40000000800 */
.L_x_746:
[----:B------:R-:W-:Y:S02]  /*03f0*/  ULDC UR4, c[0x0][0x548] ;  /* 0x0001520000047ab9 */ /* 0x000fe40000000800 */
[----:B------:R-:W-:-:S02]  /*0400*/  USHF.L.U32 UR12, UR12, 0x7, URZ ;  /* 0x000000070c0c7899 */ /* 0x000fc4000800063f */
[----:B------:R-:W-:-:S04]  /*0410*/  UIMAD UR4, UR5, UR4, URZ ;  /* 0x00000004050472a4 */ /* 0x000fc8000f8e023f */
[----:B------:R-:W-:-:S04]  /*0420*/  UISETP.GE.AND UP0, UPT, UR12, UR4, UPT ;  /* 0x000000040c00728c */ /* 0x000fc8000bf06270 */
[----:B------:R-:W-:-:S06]  /*0430*/  USEL UR18, UR18, 0xffffffff, !UP0 ;  /* 0xffffffff12127887 */ /* 0x000fcc000c000000 */
.L_x_744:
[----:B------:R-:W-:-:S13]  /*0440*/  ISETP.LE.AND P0, PT, RZ, UR18, PT ;  /* 0x00000012ff007c0c */ /* 0x000fda000bf03270 */
[----:B------:R-:W-:Y:S05]  /*0450*/  @!P0 EXIT ;  /* 0x000000000000894d */ /* 0x000fea0003800000 */
[----:B------:R-:W-:Y:S01]  /*0460*/  ULDC.64 UR4, c[0x0][0x360] ;  /* 0x0000d80000047ab9 */ /* 0x000fe20000000a00 */
[----:B------:R-:W-:Y:S01]  /*0470*/  ISETP.NE.U32.AND P3, PT, RZ, c[0x0][0x348], PT ;  /* 0x0000d200ff007a0c */ /* 0x000fe20003f65070 */
[----:B------:R-:W-:Y:S02]  /*0480*/  UISETP.NE.U32.AND UP0, UPT, URZ, UR4, UPT ;  /* 0x000000043f00728c */ /* 0x000fe4000bf05070 */
[----:B------:R-:W-:Y:S01]  /*0490*/  ULDC.64 UR6, c[0x0][0x370] ;  /* 0x0000dc0000067ab9 */ /* 0x000fe20000000a00 */
[----:B------:R-:W-:Y:S01]  /*04a0*/  ISETP.NE.AND.EX P3, PT, RZ, c[0x0][0x34c], PT, P3 ;  /* 0x0000d300ff007a0c */ /* 0x000fe20003f65330 */
[----:B------:R-:W-:Y:S02]  /*04b0*/  UISETP.NE.AND.EX UP0, UPT, URZ, UR5, UPT, UP0 ;  /* 0x000000053f00728c */ /* 0x000fe4000bf05300 */
[----:B------:R-:W-:Y:S02]  /*04c0*/  UISETP.NE.U32.AND UP1, UPT, URZ, UR6, UPT ;  /* 0x000000063f00728c */ /* 0x000fe4000bf25070 */
[----:B------:R-:W-:-:S02]  /*04d0*/  ULDC.64 UR4, c[0x0][0x360] ;  /* 0x0000d80000047ab9 */ /* 0x000fc40000000a00 */
[----:B------:R-:W-:Y:S01]  /*04e0*/  UISETP.NE.AND.EX UP1, UPT, URZ, UR7, UPT, UP1 ;  /* 0x000000073f00728c */ /* 0x000fe2000bf25310 */
[----:B------:R-:W-:Y:S01]  /*04f0*/  PLOP3.LUT P1, PT, PT, PT, UP0, 0x80, 0x0 ;  /* 0x000000000000781c */ /* 0x000fe20003f2f008 */
[----:B------:R-:W-:Y:S02]  /*0500*/  ULDC.64 UR8, c[0x0][0x370] ;  /* 0x0000dc0000087ab9 */ /* 0x000fe40000000a00 */
[----:B------:R-:W-:Y:S02]  /*0510*/  ULDC.64 UR6, c[0x0][0x348] ;  /* 0x0000d20000067ab9 */ /* 0x000fe40000000a00 */
[----:B------:R-:W-:Y:S01]  /*0520*/  @UP0 UIMAD.WIDE UR4, UR18, UR19, UR4 ;  /* 0x00000013120402a5 */ /* 0x000fe2000f8e0204 */
[----:B------:R-:W-:Y:S01]  /*0530*/  PLOP3.LUT P2, PT, PT, PT, UP1, 0x80, 0x0 ;  /* 0x000000000000781c */ /* 0x000fe20003f4f018 */
[----:B------:R-:W-:Y:S01]  /*0540*/  UIMAD.WIDE UR6, UR18, UR19, UR6 ;  /* 0x00000013120672a5 */ /* 0x000fe2000f8e0206 */
[----:B------:R-:W-:Y:S02]  /*0550*/  ISETP.NE.U32.AND P4, PT, RZ, c[0x0][0x350], PT ;  /* 0x0000d400ff007a0c */ /* 0x000fe40003f85070 */
[----:B------:R-:W-:Y:S01]  /*0560*/  @UP1 UIMAD.WIDE UR8, UR18, UR19, UR8 ;  /* 0x00000013120812a5 */ /* 0x000fe2000f8e0208 */
[----:B------:R-:W-:Y:S01]  /*0570*/  IMAD.U32 R2, RZ, RZ, UR4 ;  /* 0x00000004ff027e24 */ /* 0x000fe2000f8e00ff */
[----:B------:R-:W-:Y:S01]  /*0580*/  MOV R3, UR5 ;  /* 0x0000000500037c02 */ /* 0x000fe20008000f00 */
[----:B------:R-:W-:Y:S01]  /*0590*/  ULDC.64 UR4, c[0x0][0x358] ;  /* 0x0000d60000047ab9 */ /* 0x000fe20000000a00 */
[----:B------:R-:W-:Y:S01]  /*05a0*/  IMAD.U32 R8, RZ, RZ, UR6 ;  /* 0x00000006ff087e24 */ /* 0x000fe2000f8e00ff */
[----:B------:R-:W-:Y:S01]  /*05b0*/  UISETP.NE.U32.AND UP3, UPT, URZ, UR4, UPT ;  /* 0x000000043f00728c */ /* 0x000fe2000bf65070 */
[----:B------:R-:W-:Y:S01]  /*05c0*/  IMAD.U32 R9, RZ, RZ, UR7 ;  /* 0x00000007ff097e24 */ /* 0x000fe2000f8e00ff */
[----:B------:R-:W-:Y:S01]  /*05d0*/  ISETP.NE.AND.EX P4, PT, RZ, c[0x0][0x354], PT, P4 ;  /* 0x0000d500ff007a0c */ /* 0x000fe20003f85340 */
[----:B------:R-:W-:Y:S01]  /*05e0*/  IMAD.U32 R4, RZ, RZ, UR8 ;  /* 0x00000008ff047e24 */ /* 0x000fe2000f8e00ff */
[----:B------:R-:W-:Y:S01]  /*05f0*/  UISETP.NE.AND.EX UP3, UPT, URZ, UR5, UPT, UP3 ;  /* 0x000000053f00728c */ /* 0x000fe2000bf65330 */
[----:B------:R-:W-:Y:S01]  /*0600*/  IMAD.U32 R5, RZ, RZ, UR9 ;  /* 0x00000009ff057e24 */ /* 0x000fe2000f8e00ff */
[----:B------:R-:W-:Y:S01]  /*0610*/  ULDC.64 UR6, c[0x0][0x350] ;  /* 0x0000d40000067ab9 */ /* 0x000fe20000000a00 */
[----:B------:R1:W2:Y:S01]  /*0620*/  @P1 LDG.E R0, [R2.64] ;  /* 0x0000001402001981 */ /* 0x0002a2000c1e1900 */
[----:B------:R-:W-:-:S02]  /*0630*/  ULDC.64 UR4, c[0x0][0x358] ;  /* 0x0000d60000047ab9 */ /* 0x000fc40000000a00 */
[----:B------:R-:W-:Y:S01]  /*0640*/  PLOP3.LUT P0, PT, PT, PT, UP3, 0x80, 0x0 ;  /* 0x000000000000781c */ /* 0x000fe20003f0f038 */
[----:B------:R-:W-:Y:S01]  /*0650*/  UIMAD.WIDE UR6, UR18, UR19, UR6 ;  /* 0x00000013120672a5 */ /* 0x000fe2000f8e0206 */
[----:B------:R3:W4:Y:S01]  /*0660*/  @P2 LDG.E R7, [R4.64] ;  /* 0x0000001404072981 */ /* 0x000722000c1e1900 */
[----:B------:R-:W-:Y:S01]  /*0670*/  UIMAD.WIDE UR4, UR18, UR19, UR4 ;  /* 0x00000013120472a5 */ /* 0x000fe2000f8e0204 */
[----:B------:R-:W-:Y:S01]  /*0680*/  MOV R29, RZ ;  /* 0x000000ff001d7202 */ /* 0x000fe20000000f00 */
[----:B------:R-:W-:Y:S01]  /*0690*/  IMAD.MOV.U32 R10, RZ, RZ, RZ ;  /* 0x000000ffff0a7224 */ /* 0x000fe200078e00ff */
[----:B------:R-:W4:Y:S03]  /*06a0*/  @P3 LDG.E R6, [R8.64] ;  /* 0x0000001408063981 */ /* 0x000f26000c1e1900 */
[----:B-1----:R-:W-:Y:S01]  /*06b0*/  IMAD.U32 R2, RZ, RZ, UR4 ;  /* 0x00000004ff027e24 */ /* 0x002fe2000f8e00ff */
[----:B------:R-:W-:Y:S01]  /*06c0*/  MOV R3, UR5 ;  /* 0x0000000500037c02 */ /* 0x000fe20008000f00 */
[----:B---3--:R-:W-:Y:S01]  /*06d0*/  IMAD.U32 R4, RZ, RZ, UR6 ;  /* 0x00000006ff047e24 */ /* 0x008fe2000f8e00ff */
[----:B------:R-:W-:-:S03]  /*06e0*/  MOV R5, UR7 ;  /* 0x0000000700057c02 */ /* 0x000fc60008000f00 */
[----:B------:R1:W5:Y:S04]  /*06f0*/  @P0 LDG.E R10, [R2.64] ;  /* 0x00000014020a0981 */ /* 0x000368000c1e1900 */
[----:B------:R1:W5:Y:S01]  /*0700*/  @P4 LDG.E R29, [R4.64] ;  /* 0x00000014041d4981 */ /* 0x000362000c1e1900 */
[----:B------:R-:W3:Y:S01]  /*0710*/  S2UR UR11, SR_CTAID.Y ;  /* 0x00000000000b79c3 */ /* 0x000ee20000002600 */
[----:B------:R-:W-:Y:S02]  /*0720*/  UMOV UR13, URZ ;  /* 0x0000003f000d7c82 */ /* 0x000fe40008000000 */
[----:B------:R-:W-:Y:S02]  /*0730*/  ULDC UR17, c[0x0][0x168] ;  /* 0x00005a0000117ab9 */ /* 0x000fe40000000800 */
[----:B------:R-:W-:-:S02]  /*0740*/  UMOV UR14, URZ ;  /* 0x0000003f000e7c82 */ /* 0x000fc40008000000 */
[----:B------:R-:W-:Y:S02]  /*0750*/  ULDC UR4, c[0x0][0x2ac] ;  /* 0x0000ab0000047ab9 */ /* 0x000fe40000000800 */
[----:B------:R-:W-:Y:S02]  /*0760*/  ULDC UR16, c[0x0][0x1d0] ;  /* 0x0000740000107ab9 */ /* 0x000fe40000000800 */
[----:B------:R-:W-:Y:S02]  /*0770*/  UIMAD UR16, UR4, UR16, URZ ;  /* 0x00000010041072a4 */ /* 0x000fe4000f8e023f */
[----:B------:R-:W-:Y:S02]  /*0780*/  ULDC UR15, c[0x0][0x228] ;  /* 0x00008a00000f7ab9 */ /* 0x000fe40000000800 */
[----:B---3--:R-:W-:Y:S01]  /*0790*/  USHF.R.S32.HI UR10, URZ, 0x1f, UR11 ;  /* 0x0000001f3f0a7899 */ /* 0x008fe2000801140b */
[----:B--2---:R1:W2:Y:S08]  /*07a0*/  @P1 R2UR UR17, R0 ;  /* 0x00000000001113c2 */ /* 0x0042b000000e0000 */
[----:B----4-:R1:W3:Y:S08]  /*07b0*/  @P2 R2UR UR13, R7 ;  /* 0x00000000070d23c2 */ /* 0x0102f000000e0000 */
[----:B------:R1:W4:Y:S01]  /*07c0*/  @P3 R2UR UR14, R6 ;  /* 0x00000000060e33c2 */ /* 0x00032200000e0000 */
[----:B------:R-:W-:Y:S05]  /*07d0*/  @P1 BRA `(.L_x_748) ;  /* 0x0000006000001947 */ /* 0x000fea0003800000 */
[----:B------:R-:W-:Y:S05]  /*07e0*/  @!P3 BRA `(.L_x_748) ;  /* 0x000000500000b947 */ /* 0x000fea0003800000 */
[----:B-1--4-:R-:W4:Y:S04]  /*07f0*/  LDG.E R6, [R8.64] ;  /* 0x0000001408067981 */ /* 0x012f28000c1e1900 */
[----:B---3--:R-:W3:Y:S01]  /*0800*/  LDG.E R0, [R8.64+0x4] ;  /* 0x0000041408007981 */ /* 0x008ee2000c1e1900 */
[----:B--2-4-:R-:W1:Y:S08]  /*0810*/  R2UR UR17, R6 ;  /* 0x00000000061173c2 */ /* 0x014e7000000e0000 */
[----:B---3--:R-:W1:Y:S02]  /*0820*/  R2UR UR4, R0 ;  /* 0x00000000000473c2 */ /* 0x008e6400000e0000 */
[----:B-1----:R-:W-:-:S06]  /*0830*/  UIADD3 UR17, -UR17, UR4, URZ ;  /* 0x0000000411117290 */ /* 0x002fcc000fffe13f */
.L_x_748:
[----:B------:R-:W-:-:S04]  /*0840*/  ISETP.NE.U32.AND P1, PT, RZ, c[0x0][0x368], PT ;  /* 0x0000da00ff007a0c */ /* 0x000fc80003f25070 */
[----:B------:R-:W-:-:S13]  /*0850*/  ISETP.NE.AND.EX P1, PT, RZ, c[0x0][0x36c], PT, P1 ;  /* 0x0000db00ff007a0c */ /* 0x000fda0003f25310 */
[----:B------:R-:W-:Y:S05]  /*0860*/  @!P1 BRA `(.L_x_749) ;  /* 0x0000007000009947 */ /* 0x000fea0003800000 */
[----:B------:R-:W-:Y:S02]  /*0870*/  ULDC.64 UR4, c[0x0][0x368] ;  /* 0x0000da0000047ab9 */ /* 0x000fe40000000a00 */
[----:B------:R-:W-:-:S06]  /*0880*/  UIMAD.WIDE UR4, UR18, UR19, UR4 ;  /* 0x00000013120472a5 */ /* 0x000fcc000f8e0204 */
[----:B-1----:R-:W-:Y:S02]  /*0890*/  MOV R4, UR4 ;  /* 0x0000000400047c02 */ /* 0x002fe40008000f00 */
[----:B------:R-:W-:-:S05]  /*08a0*/  MOV R5, UR5 ;  /* 0x0000000500057c02 */ /* 0x000fca0008000f00 */
[----:B----4-:R-:W4:Y:S02]  /*08b0*/  LDG.E R0, [R4.64] ;  /* 0x0000001404007981 */ /* 0x010f24000c1e1900 */
[----:B----4-:R1:W4:Y:S02]  /*08c0*/  R2UR UR16, R0 ;  /* 0x00000000001073c2 */ /* 0x01032400000e0000 */
[----:B-1--4-:R-:W-:Y:S05]  /*08d0*/  BRA `(.L_x_750) ;  /* 0x0000006000007947 */ /* 0x012fea0003800000 */
.L_x_749:
[----:B------:R-:W-:Y:S05]  /*08e0*/  @!P4 BRA `(.L_x_750) ;  /* 0x000000500000c947 */ /* 0x000fea0003800000 */
[----:B-1--4-:R1:W4:Y:S04]  /*08f0*/  LDG.E R0, [R4.64] ;  /* 0x0000001404007981 */ /* 0x012328000c1e1900 */
[----:B-1-3--:R-:W3:Y:S01]  /*0900*/  LDG.E R4, [R4.64+0x4] ;  /* 0x0000041404047981 */ /* 0x00aee2000c1e1900 */
[----:B----4-:R-:W1:Y:S08]  /*0910*/  R2UR UR16, R0 ;  /* 0x00000000001073c2 */ /* 0x010e7000000e0000 */
[----:B---3--:R-:W1:Y:S02]  /*0920*/  R2UR UR4, R4 ;  /* 0x00000000040473c2 */ /* 0x008e6400000e0000 */
[----:B-1----:R-:W-:-:S06]  /*0930*/  UIADD3 UR16, -UR16, UR4, URZ ;  /* 0x0000000410107290 */ /* 0x002fcc000fffe13f */
.L_x_750:
[----:B-1--4-:R1:W4:Y:S01]  /*0940*/  @P0 LDG.E R0, [R2.64] ;  /* 0x0000001402000981 */ /* 0x012322000c1e1900 */
[----:B------:R-:W-:-:S03]  /*0950*/  ULDC.64 UR4, c[0x0][0x378] ;  /* 0x0000de0000047ab9 */ /* 0x000fc60000000a00 */
[----:B-1-3--:R-:W3:Y:S01]  /*0960*/  @P0 LDG.E R2, [R2.64+0x4] ;  /* 0x0000041402020981 */ /* 0x00aee2000c1e1900 */
[----:B------:R-:W-:Y:S01]  /*0970*/  UISETP.NE.U32.AND UP0, UPT, URZ, UR4, UPT ;  /* 0x000000043f00728c */ /* 0x000fe2000bf05070 */
[----:B------:R-:W-:-:S03]  /*0980*/  IMAD.U32 R147, RZ, RZ, UR16 ;  /* 0x00000010ff937e24 */ /* 0x000fc6000f8e00ff */
[----:B------:R-:W-:-:S03]  /*0990*/  UISETP.NE.AND.EX UP0, UPT, URZ, UR5, UPT, UP0 ;  /* 0x000000053f00728c */ /* 0x000fc6000bf05300 */
[----:B------:R-:W-:-:S03]  /*09a0*/  ULDC.64 UR4, c[0x0][0x378] ;  /* 0x0000de0000047ab9 */ /* 0x000fc60000000a00 */
[----:B------:R-:W-:-:S05]  /*09b0*/  PLOP3.LUT P1, PT, PT, PT, UP0, 0x80, 0x0 ;  /* 0x000000000000781c */ /* 0x000fca0003f2f008 */
[----:B------:R-:W-:-:S06]  /*09c0*/  @UP0 UIMAD.WIDE UR4, UR18, UR19, UR4 ;  /* 0x00000013120402a5 */ /* 0x000fcc000f8e0204 */
[----:B------:R-:W-:Y:S01]  /*09d0*/  MOV R4, UR4 ;  /* 0x0000000400047c02 */ /* 0x000fe20008000f00 */
[----:B------:R-:W-:-:S05]  /*09e0*/  IMAD.U32 R5, RZ, RZ, UR5 ;  /* 0x00000005ff057e24 */ /* 0x000fca000f8e00ff */
[----:B------:R1:W5:Y:S01]  /*09f0*/  @P1 LDG.E R147, [R4.64] ;  /* 0x0000001404931981 */ /* 0x000362000c1e1900 */
[----:B------:R-:W-:Y:S02]  /*0a00*/  ULDC UR6, c[0x0][0x2c4] ;  /* 0x0000b10000067ab9 */ /* 0x000fe40000000800 */
[----:B------:R-:W-:Y:S02]  /*0a10*/  UISETP.NE.AND UP2, UPT, UR6, 0x1, UPT ;  /* 0x000000010600788c */ /* 0x000fe4000bf45270 */
[----:B------:R-:W-:-:S09]  /*0a20*/  UIADD3 UR6, -UR13, UR16, URZ ;  /* 0x000000100d067290 */ /* 0x000fd2000fffe13f */
[----:B------:R-:W-:Y:S01]  /*0a30*/  @UP2 UIADD3 UR22, UR12, 0x7f, URZ ;  /* 0x0000007f0c162890 */ /* 0x000fe2000fffe03f */
[----:B----4-:R-:W4:Y:S08]  /*0a40*/  @P0 R2UR UR4, R0 ;  /* 0x00000000000403c2 */ /* 0x010f3000000e0000 */
[----:B---3--:R-:W4:Y:S02]  /*0a50*/  @P0 R2UR UR5, R2 ;  /* 0x00000000020503c2 */ /* 0x008f2400000e0000 */
[----:B----4-:R-:W-:-:S03]  /*0a60*/  @UP3 UIADD3 UR15, -UR4, UR5, URZ ;  /* 0x00000005040f3290 */ /* 0x010fc6000fffe13f */
[----:B------:R-:W-:Y:S02]  /*0a70*/  ULDC.64 UR4, c[0x0][0x2c8] ;  /* 0x0000b20000047ab9 */ /* 0x000fe40000000a00 */
[----:B------:R-:W-:Y:S02]  /*0a80*/  UIMAD.WIDE.U32 UR22, UR22, UR4, URZ ;  /* 0x00000004161672a5 */ /* 0x000fe4000f8e003f */
[----:B------:R-:W-:Y:S02]  /*0a90*/  UIADD3 UR9, UR6, UR15, URZ ;  /* 0x0000000f06097290 */ /* 0x000fe4000fffe03f */
[----:B------:R-:W-:Y:S02]  /*0aa0*/  UIADD3 UR4, UR12, 0x7f, URZ ;  /* 0x0000007f0c047890 */ /* 0x000fe4000fffe03f */
[----:B--2---:R-:W-:Y:S02]  /*0ab0*/  UIADD3 UR7, UR9, 0x40, -UR17 ;  /* 0x0000004009077890 */ /* 0x004fe4000fffe811 */
[----:B------:R-:W-:-:S02]  /*0ac0*/  @UP2 USHF.R.U32.HI UR4, URZ, UR5, UR23 ;  /* 0x000000053f042299 */ /* 0x000fc40008011617 */
[----:B------:R-:W-:Y:S02]  /*0ad0*/  UIADD3 UR22, UR9, 0x3f, URZ ;  /* 0x0000003f09167890 */ /* 0x000fe4000fffe03f */
[----:B------:R-:W-:Y:S02]  /*0ae0*/  UIADD3 UR5, UR7, UR4, URZ ;  /* 0x0000000407057290 */ /* 0x000fe4000fffe03f */
[----:B------:R-:W-:Y:S02]  /*0af0*/  USHF.R.S32.HI UR8, URZ, 0x1f, UR22 ;  /* 0x0000001f3f087899 */ /* 0x000fe40008011416 */
[----:B------:R-:W-:Y:S02]  /*0b00*/  USHF.R.S32.HI UR4, URZ, 0x1f, UR5 ;  /* 0x0000001f3f047899 */ /* 0x000fe40008011405 */
[----:B------:R-:W-:Y:S02]  /*0b10*/  ULEA.HI UR8, UR8, UR22, URZ, 0x6 ;  /* 0x0000001608087291 */ /* 0x000fe4000f8f303f */
[----:B------:R-:W-:-:S02]  /*0b20*/  ULEA.HI UR4, UR4, UR5, URZ, 0x6 ;  /* 0x0000000504047291 */ /* 0x000fc4000f8f303f */
[----:B------:R-:W-:Y:S02]  /*0b30*/  USHF.R.S32.HI UR8, URZ, 0x6, UR8 ;  /* 0x000000063f087899 */ /* 0x000fe40008011408 */
[----:B------:R-:W-:-:S04]  /*0b40*/  USHF.R.S32.HI UR4, URZ, 0x6, UR4 ;  /* 0x000000063f047899 */ /* 0x000fc80008011404 */
[----:B------:R-:W-:-:S04]  /*0b50*/  UISETP.LT.AND UP0, UPT, UR8, UR4, UPT ;  /* 0x000000040800728c */ /* 0x000fc8000bf01270 */
[----:B------:R-:W-:Y:S02]  /*0b60*/  USEL UR5, UR8, UR4, UP0 ;  /* 0x0000000408057287 */ /* 0x000fe40008000000 */
[----:B------:R-:W-:Y:S02]  /*0b70*/  UIADD3 UR4, -UR6, URZ, URZ ;  /* 0x0000003f06047290 */ /* 0x000fe4000fffe13f */
[----:B------:R-:W-:Y:S02]  /*0b80*/  ULEA UR6, UR5, -UR6, 0x6 ;  /* 0x8000000605067291 */ /* 0x000fe4000f8e303f */
[----:B------:R-:W-:Y:S02]  /*0b90*/  UISETP.LT.AND UP1, UPT, URZ, UR4, UPT ;  /* 0x000000043f00728c */ /* 0x000fe4000bf21270 */
[----:B------:R-:W-:Y:S02]  /*0ba0*/  UISETP.LT.AND UP0, UPT, UR6, UR15, UPT ;  /* 0x0000000f0600728c */ /* 0x000fe4000bf01270 */
[----:B------:R-:W-:-:S02]  /*0bb0*/  USEL UR4, URZ, UR4, !UP1 ;  /* 0x000000043f047287 */ /* 0x000fc4000c800000 */
[----:B------:R-:W-:Y:S02]  /*0bc0*/  USEL UR5, UR6, UR15, UP0 ;  /* 0x0000000f06057287 */ /* 0x000fe40008000000 */
[----:B------:R-:W-:Y:S02]  /*0bd0*/  USHF.R.U32.HI UR6, URZ, 0x6, UR4 ;  /* 0x000000063f067899 */ /* 0x000fe40008011604 */
[----:B------:R-:W-:-:S05]  /*0be0*/  UISETP.GT.AND UP0, UPT, UR5, UR4, UPT ;  /* 0x000000040500728c */ /* 0x000fca000bf04270 */
[----:B------:R-:W-:-:S06]  /*0bf0*/  UMOV UR22, UR6 ;  /* 0x0000000600167c82 */ /* 0x000fcc0008000000 */
[----:B------:R-:W-:-:S04]  /*0c00*/  @UP0 UIADD3 UR5, UR5, 0x3f, URZ ;  /* 0x0000003f05050890 */ /* 0x000fc8000fffe03f */
[----:B------:R-:W-:-:S04]  /*0c10*/  @UP0 USHF.R.S32.HI UR4, URZ, 0x1f, UR5 ;  /* 0x0000001f3f040899 */ /* 0x000fc80008011405 */
[----:B------:R-:W-:-:S04]  /*0c20*/  @UP0 ULEA.HI UR4, UR4, UR5, URZ, 0x6 ;  /* 0x0000000504040291 */ /* 0x000fc8000f8f303f */
[----:B------:R-:W-:-:S04]  /*0c30*/  @UP0 USHF.R.S32.HI UR22, URZ, 0x6, UR4 ;  /* 0x000000063f160899 */ /* 0x000fc80008011404 */
[----:B------:R-:W-:-:S06]  /*0c40*/  UISETP.GT.AND UP0, UPT, UR22, UR6, UPT ;  /* 0x000000061600728c */ /* 0x000fcc000bf04270 */
[----:B------:R-:W-:-:S13]  /*0c50*/  PLOP3.LUT P0, PT, PT, PT, UP0, 0x80, 0x0 ;  /* 0x000000000000781c */ /* 0x000fda0003f0f008 */
[----:B------:R-:W-:Y:S05]  /*0c60*/  @!P0 BRA `(.L_x_751) ;  /* 0x000056f000008947 */ /* 0x000fea0003800000 */
[----:B-1----:R-:W-:Y:S02]  /*0c70*/  ULDC.64 UR4, c[0x0][0x340] ;  /* 0x0000d00000047ab9 */ /* 0x002fe40000000a00 */
        /* <DEDUP_REMOVED lines=8> */
[----:B------:R-:W-:Y:S01]  /*0d00*/  UIADD3 UR19, UR22, -0x1, URZ ;  /* 0xffffffff16137890 */ /* 0x000fe2000fffe03f */
[-C--:B------:R-:W-:Y:S01]  /*0d10*/  LEA.HI R12, R159, R159.reuse, RZ, 0x1 ;  /* 0x0000009f9f0c7211 */ /* 0x080fe200078f08ff */
[----:B------:R-:W-:Y:S01]  /*0d20*/  ULDC.64 UR4, c[0x0][0x240] ;  /* 0x0000900000047ab9 */ /* 0x000fe20000000a00 */
[-C--:B------:R-:W-:Y:S01]  /*0d30*/  LEA.HI R5, R8, R159.reuse, RZ, 0x2 ;  /* 0x0000009f08057211 */ /* 0x080fe200078f10ff */
[----:B------:R1:W2:Y:S01]  /*0d40*/  @P2 LDG.E R26, [R2.64] ;  /* 0x00000014021a2981 */ /* 0x0002a2000c1e1900 */
[----:B------:R-:W-:Y:S01]  /*0d50*/  SHF.R.S32.HI R92, RZ, 0x1, R12 ;  /* 0x00000001ff5c7819 */ /* 0x000fe2000001140c */
[----:B------:R-:W-:Y:S01]  /*0d60*/  IMAD.U32 R7, RZ, RZ, UR19 ;  /* 0x00000013ff077e24 */ /* 0x000fe2000f8e00ff */
[--C-:B------:R-:W-:Y:S01]  /*0d70*/  SHF.R.S32.HI R6, RZ, 0x2, R5.reuse ;  /* 0x00000002ff067819 */ /* 0x100fe20000011405 */
[----:B------:R-:W-:Y:S01]  /*0d80*/  UIMAD UR4, UR10, UR4, URZ ;  /* 0x000000040a0472a4 */ /* 0x000fe2000f8e023f */
[----:B------:R-:W-:Y:S01]  /*0d90*/  SHF.R.S32.HI R0, RZ, 0x1f, R5 ;  /* 0x0000001fff007819 */ /* 0x000fe20000011405 */
[----:B------:R-:W-:Y:S01]  /*0da0*/  USHF.R.S32.HI UR22, URZ, 0x1f, UR18 ;  /* 0x0000001f3f167899 */ /* 0x000fe20008011412 */
[----:B------:R-:W-:Y:S01]  /*0db0*/  IADD3 R144, -R6, UR15, RZ ;  /* 0x0000000f06907c10 */ /* 0x000fe2000fffe1ff */
[----:B------:R-:W-:Y:S01]  /*0dc0*/  UIMAD UR25, UR11, UR5, UR4 ;  /* 0x000000050b1972a4 */ /* 0x000fe2000f8e0204 */
[----:B------:R-:W-:Y:S01]  /*0dd0*/  LEA.HI R0, R0, R6, RZ, 0x2 ;  /* 0x0000000600007211 */ /* 0x000fe200078f10ff */
[----:B------:R-:W-:Y:S01]  /*0de0*/  USEL UR24, UR18, URZ, !UP3 ;  /* 0x0000003f12187287 */ /* 0x000fe2000d800000 */
[----:B-----5:R-:W-:Y:S01]  /*0df0*/  SHF.R.S32.HI R4, RZ, 0x1f, R10 ;  /* 0x0000001fff047819 */ /* 0x020fe2000001140a */
[----:B------:R-:W-:Y:S01]  /*0e00*/  USEL UR23, UR22, URZ, !UP3 ;  /* 0x0000003f16177287 */ /* 0x000fe2000d800000 */
[C---:B------:R-:W-:Y:S01]  /*0e10*/  IADD3 R108, P0, R6.reuse, R10, RZ ;  /* 0x0000000a066c7210 */ /* 0x040fe20007f1e0ff */
[----:B------:R-:W-:Y:S01]  /*0e20*/  ULDC.64 UR4, c[0x0][0x248] ;  /* 0x0000920000047ab9 */ /* 0x000fe20000000a00 */
[----:B------:R-:W-:Y:S01]  /*0e30*/  IMAD.U32 R10, RZ, RZ, UR11 ;  /* 0x0000000bff0a7e24 */ /* 0x000fe2000f8e00ff */
[----:B------:R-:W-:Y:S01]  /*0e40*/  UIMAD UR4, UR23, UR4, URZ ;  /* 0x00000004170472a4 */ /* 0x000fe2000f8e023f */
[----:B------:R-:W-:Y:S01]  /*0e50*/  LEA.HI.X.SX32 R109, R6, R4, 0x1, P0 ;  /* 0x00000004066d7211 */ /* 0x000fe200000f0eff */
[----:B------:R-:W-:Y:S01]  /*0e60*/  IMAD.MOV.U32 R27, RZ, RZ, c[0x0][0x238] ;  /* 0x00008e00ff1b7624 */ /* 0x000fe200078e00ff */
[----:B------:R-:W-:Y:S01]  /*0e70*/  LOP3.LUT R4, R5, 0x1ffffffc, RZ, 0xc0, !PT ;  /* 0x1ffffffc05047812 */ /* 0x000fe200078ec0ff */
[----:B------:R-:W-:Y:S01]  /*0e80*/  IMAD.MOV.U32 R150, RZ, RZ, 0x6 ;  /* 0x00000006ff967424 */ /* 0x000fe200078e00ff */
[----:B------:R-:W-:Y:S01]  /*0e90*/  UIMAD UR4, UR24, UR5, UR4 ;  /* 0x00000005180472a4 */ /* 0x000fe2000f8e0204 */
[----:B------:R-:W-:Y:S01]  /*0ea0*/  IMAD.U32 R14, RZ, RZ, UR24 ;  /* 0x00000018ff0e7e24 */ /* 0x000fe2000f8e00ff */
[----:B------:R-:W-:Y:S01]  /*0eb0*/  USHF.R.S32.HI UR5, URZ, 0x1f, UR19 ;  /* 0x0000001f3f057899 */ /* 0x000fe20008011413 */
[----:B------:R-:W-:Y:S01]  /*0ec0*/  IMAD.SHL.U32 R153, R27, 0x40, RZ ;  /* 0x000000401b997824 */ /* 0x000fe200078e00ff */
[----:B-1----:R-:W-:Y:S01]  /*0ed0*/  LEA.HI R2, R5, R6, RZ, 0x1 ;  /* 0x0000000605027211 */ /* 0x002fe200078f08ff */
[----:B------:R-:W-:Y:S01]  /*0ee0*/  IMAD.MOV.U32 R151, RZ, RZ, 0x5 ;  /* 0x00000005ff977424 */ /* 0x000fe200078e00ff */
[-C--:B------:R-:W-:Y:S01]  /*0ef0*/  LEA.HI R5, R8, R159.reuse, RZ, 0x3 ;  /* 0x0000009f08057211 */ /* 0x080fe200078f18ff */
[----:B------:R-:W-:Y:S01]  /*0f00*/  IMAD.SHL.U32 R156, R27, 0x20, RZ ;  /* 0x000000201b9c7824 */ /* 0x000fe200078e00ff */
[----:B------:R-:W-:Y:S01]  /*0f10*/  LOP3.LUT R3, R2, 0x7fffffe, RZ, 0xc0, !PT ;  /* 0x07fffffe02037812 */ /* 0x000fe200078ec0ff */
[----:B------:R-:W-:Y:S01]  /*0f20*/  IMAD.MOV.U32 R154, RZ, RZ, c[0x0][0x280] ;  /* 0x0000a000ff9a7624 */ /* 0x000fe200078e00ff */
[----:B------:R-:W-:Y:S01]  /*0f30*/  LOP3.LUT R2, R0, 0xfffffffc, RZ, 0xc0, !PT ;  /* 0xfffffffc00027812 */ /* 0x000fe200078ec0ff */
[----:B------:R-:W-:Y:S01]  /*0f40*/  IMAD R0, R7, -0x40, R144 ;  /* 0xffffffc007007824 */ /* 0x000fe200078e0290 */
[----:B------:R-:W-:Y:S01]  /*0f50*/  SHF.R.S32.HI R5, RZ, 0x3, R5 ;  /* 0x00000003ff057819 */ /* 0x000fe20000011405 */
[----:B------:R-:W-:Y:S01]  /*0f60*/  IMAD.IADD R9, R6, 0x1, -R3 ;  /* 0x0000000106097824 */ /* 0x000fe200078e0a03 */
[----:B------:R-:W-:Y:S01]  /*0f70*/  LEA.HI R3, R12, R92, RZ, 0x1 ;  /* 0x0000005c0c037211 */ /* 0x000fe200078f08ff */
[----:B------:R-:W-:Y:S01]  /*0f80*/  IMAD.IADD R28, R6, 0x1, -R2 ;  /* 0x00000001061c7824 */ /* 0x000fe200078e0a02 */
[-C--:B------:R-:W-:Y:S01]  /*0f90*/  LEA.HI R2, R8, R159.reuse, RZ, 0x4 ;  /* 0x0000009f08027211 */ /* 0x080fe200078f20ff */
[----:B------:R-:W-:Y:S01]  /*0fa0*/  IMAD.MOV.U32 R155, RZ, RZ, c[0x0][0x290] ;  /* 0x0000a400ff9b7624 */ /* 0x000fe200078e00ff */
[C---:B------:R-:W-:Y:S01]  /*0fb0*/  ISETP.GE.AND P1, PT, R0.reuse, 0x1, PT ;  /* 0x000000010000780c */ /* 0x040fe20003f26270 */
[----:B------:R-:W-:Y:S01]  /*0fc0*/  IMAD.MOV.U32 R158, RZ, RZ, c[0x0][0x2b8] ;  /* 0x0000ae00ff9e7624 */ /* 0x000fe200078e00ff */
[----:B------:R-:W-:Y:S01]  /*0fd0*/  ISETP.GT.AND P0, PT, R0, 0x20, PT ;  /* 0x000000200000780c */ /* 0x000fe20003f04270 */
[----:B------:R-:W-:Y:S01]  /*0fe0*/  IMAD.SHL.U32 R0, R2, 0x10, RZ ;  /* 0x0000001002007824 */ /* 0x000fe200078e00ff */
[----:B------:R-:W-:Y:S01]  /*0ff0*/  LOP3.LUT R2, R3, 0x7fffffe, RZ, 0xc0, !PT ;  /* 0x07fffffe03027812 */ /* 0x000fe200078ec0ff */
[----:B------:R-:W-:Y:S01]  /*1000*/  IMAD.MOV.U32 R157, RZ, RZ, c[0x0][0x27c] ;  /* 0x00009f00ff9d7624 */ /* 0x000fe200078e00ff */
[----:B------:R-:W-:Y:S01]  /*1010*/  LEA.HI R6, R8, R159, RZ, 0x5 ;  /* 0x0000009f08067211 */ /* 0x000fe200078f28ff */
[----:B------:R-:W-:Y:S01]  /*1020*/  IMAD.MOV.U32 R148, RZ, RZ, c[0x0][0x27c] ;  /* 0x00009f00ff947624 */ /* 0x000fe200078e00ff */
[----:B------:R-:W-:Y:S01]  /*1030*/  LOP3.LUT R3, R0, 0xffffff00, RZ, 0xc0, !PT ;  /* 0xffffff0000037812 */ /* 0x000fe200078ec0ff */
[----:B------:R-:W-:Y:S01]  /*1040*/  IMAD.IADD R0, R92, 0x1, -R2 ;  /* 0x000000015c007824 */ /* 0x000fe200078e0a02 */
[-C--:B------:R-:W-:Y:S01]  /*1050*/  SHF.L.U64.HI R152, R27, R150.reuse, c[0x0][0x23c] ;  /* 0x00008f001b987619 */ /* 0x080fe20000010296 */
[----:B------:R-:W-:Y:S01]  /*1060*/  IMAD.IADD R2, R159, 0x1, -R4 ;  /* 0x000000019f027824 */ /* 0x000fe200078e0a04 */
[----:B------:R-:W-:Y:S01]  /*1070*/  SHF.L.U64.HI R151, R27, R151, c[0x0][0x23c] ;  /* 0x00008f001b977619 */ /* 0x000fe20000010297 */
[----:B------:R-:W-:Y:S01]  /*1080*/  IMAD.SHL.U32 R4, R6, 0x8, RZ ;  /* 0x0000000806047824 */ /* 0x000fe200078e00ff */
[-C--:B------:R-:W-:Y:S01]  /*1090*/  SHF.L.U64.HI R149, R154, R150.reuse, c[0x0][0x284] ;  /* 0x0000a1009a957619 */ /* 0x080fe20000010296 */
[----:B------:R-:W-:Y:S01]  /*10a0*/  IMAD R105, R0, 0x20, R3 ;  /* 0x0000002000697824 */ /* 0x000fe200078e0203 */
[----:B------:R-:W-:Y:S01]  /*10b0*/  SHF.L.U64.HI R150, R155, R150, c[0x0][0x294] ;  /* 0x0000a5009b967619 */ /* 0x000fe20000010296 */
[----:B------:R-:W-:Y:S01]  /*10c0*/  IMAD.SHL.U32 R2, R2, 0x8, RZ ;  /* 0x0000000802027824 */ /* 0x000fe200078e00ff */
[----:B------:R-:W-:Y:S01]  /*10d0*/  LOP3.LUT R0, R4, 0xffffff00, RZ, 0xc0, !PT ;  /* 0xffffff0004007812 */ /* 0x000fe200078ec0ff */
[----:B------:R-:W-:Y:S01]  /*10e0*/  IMAD.SHL.U32 R4, R5, 0x40, RZ ;  /* 0x0000004005047824 */ /* 0x000fe200078e00ff */
[----:B------:R-:W-:Y:S01]  /*10f0*/  IADD3 R141, R29, UR16, RZ ;  /* 0x000000101d8d7c10 */ /* 0x000fe2000fffe0ff */
[----:B------:R-:W-:Y:S01]  /*1100*/  IMAD R6, R109, c[0x0][0x238], RZ ;  /* 0x00008e006d067a24 */ /* 0x000fe200078e02ff */
[----:B------:R-:W-:Y:S01]  /*1110*/  SHF.R.S32.HI R3, RZ, 0x1f, R2 ;  /* 0x0000001fff037819 */ /* 0x000fe20000011402 */
[----:B------:R-:W-:Y:S01]  /*1120*/  IMAD R9, R9, 0x20, R0 ;  /* 0x0000002009097824 */ /* 0x000fe200078e0200 */
[----:B------:R-:W-:Y:S01]  /*1130*/  LOP3.LUT R0, R4, 0xc0, RZ, 0xc0, !PT ;  /* 0x000000c004007812 */ /* 0x000fe200078ec0ff */
[----:B------:R-:W-:Y:S01]  /*1140*/  IMAD R6, R108, c[0x0][0x23c], R6 ;  /* 0x00008f006c067a24 */ /* 0x000fe200078e0206 */
[----:B------:R-:W-:Y:S01]  /*1150*/  ISETP.GE.AND P4, PT, R2, c[0x0][0x1d4], PT ;  /* 0x0000750002007a0c */ /* 0x000fe20003f86270 */
[----:B------:R-:W-:Y:S01]  /*1160*/  IMAD.WIDE.U32 R4, R108, c[0x0][0x238], R2 ;  /* 0x00008e006c047a25 */ /* 0x000fe200078e0002 */
[----:B------:R-:W-:-:S02]  /*1170*/  LOP3.LUT R8, R0, 0x18, R2, 0xf8, !PT ;  /* 0x0000001800087812 */ /* 0x000fc400078ef802 */
[----:B------:R-:W-:Y:S01]  /*1180*/  SHF.R.U32.HI R7, RZ, 0x3, R0 ;  /* 0x00000003ff077819 */ /* 0x000fe20000011600 */
[----:B------:R-:W-:Y:S01]  /*1190*/  IMAD.IADD R5, R5, 0x1, R6 ;  /* 0x0000000105057824 */ /* 0x000fe200078e0206 */
[----:B------:R-:W-:Y:S01]  /*11a0*/  IADD3 R0, R2, 0x20, RZ ;  /* 0x0000002002007810 */ /* 0x000fe20007ffe0ff */
[----:B------:R-:W-:Y:S01]  /*11b0*/  IMAD.U32 R6, RZ, RZ, UR11 ;  /* 0x0000000bff067e24 */ /* 0x000fe2000f8e00ff */
[----:B------:R-:W-:Y:S01]  /*11c0*/  LOP3.LUT R7, R8, R7, RZ, 0x3c, !PT ;  /* 0x0000000708077212 */ /* 0x000fe200078e3cff */
[----:B------:R-:W-:Y:S01]  /*11d0*/  IMAD.WIDE.U32 R10, R10, c[0x0][0x260], R2 ;  /* 0x000098000a0a7a25 */ /* 0x000fe200078e0002 */
[----:B------:R-:W-:Y:S02]  /*11e0*/  ISETP.GE.AND P6, PT, R0, c[0x0][0x1d4], PT ;  /* 0x0000750000007a0c */ /* 0x000fe40003fc6270 */
[----:B------:R-:W-:Y:S01]  /*11f0*/  IADD3 R0, R2, 0x40, RZ ;  /* 0x0000004002007810 */ /* 0x000fe20007ffe0ff */
[----:B------:R-:W-:Y:S01]  /*1200*/  IMAD.WIDE.U32 R4, R6, c[0x0][0x240], R4 ;  /* 0x0000900006047a25 */ /* 0x000fe200078e0004 */
[----:B------:R-:W-:-:S02]  /*1210*/  SHF.R.S32.HI R2, RZ, 0x1f, R92 ;  /* 0x0000001fff027819 */ /* 0x000fc4000001145c */
[----:B------:R-:W-:Y:S01]  /*1220*/  ISETP.GE.AND P5, PT, R0, c[0x0][0x1d4], PT ;  /* 0x0000750000007a0c */ /* 0x000fe20003fa6270 */
[----:B------:R-:W-:Y:S01]  /*1230*/  IMAD.IADD R80, R9, 0x1, R7 ;  /* 0x0000000109507824 */ /* 0x000fe200078e0207 */
[----:B------:R-:W-:Y:S01]  /*1240*/  LOP3.LUT R0, R12, 0xfffffffe, RZ, 0xc0, !PT ;  /* 0xfffffffe0c007812 */ /* 0x000fe200078ec0ff */
[----:B------:R-:W-:Y:S01]  /*1250*/  IMAD R12, R152, UR19, RZ ;  /* 0x00000013980c7c24 */ /* 0x000fe2000f8e02ff */
[----:B------:R-:W-:Y:S01]  /*1260*/  IADD3 R5, R5, UR25, RZ ;  /* 0x0000001905057c10 */ /* 0x000fe2000fffe0ff */
[----:B------:R-:W-:Y:S01]  /*1270*/  IMAD.SHL.U32 R80, R80, 0x2, RZ ;  /* 0x0000000250507824 */ /* 0x000fe200078e00ff */
[----:B------:R-:W-:Y:S01]  /*1280*/  P2R R112, PR, RZ, 0x10 ;  /* 0x00000010ff707803 */ /* 0x000fe20000000000 */
[----:B------:R-:W-:Y:S02]  /*1290*/  IMAD.IADD R15, R159, 0x1, -R0 ;  /* 0x000000019f0f7824 */ /* 0x000fe400078e0a00 */
[----:B------:R-:W-:-:S04]  /*12a0*/  IMAD.WIDE.U32 R116, R14, c[0x0][0x248], R4 ;  /* 0x000092000e747a25 */ /* 0x000fc800078e0004 */
[----:B------:R-:W-:Y:S01]  /*12b0*/  IMAD.SHL.U32 R32, R15, 0x4, RZ ;  /* 0x000000040f207824 */ /* 0x000fe200078e00ff */
[----:B------:R-:W-:Y:S01]  /*12c0*/  IADD3 R115, R117, UR4, RZ ;  /* 0x0000000475737c10 */ /* 0x000fe2000fffe0ff */
[C---:B------:R-:W-:Y:S02]  /*12d0*/  IMAD R0, R2.reuse, c[0x0][0x280], RZ ;  /* 0x0000a00002007a24 */ /* 0x040fe400078e02ff */
[----:B------:R-:W-:Y:S01]  /*12e0*/  IMAD R2, R2, c[0x0][0x290], RZ ;  /* 0x0000a40002027a24 */ /* 0x000fe200078e02ff */
[----:B------:R-:W-:Y:S01]  /*12f0*/  SHF.R.S32.HI R33, RZ, 0x1f, R32 ;  /* 0x0000001fff217819 */ /* 0x000fe20000011420 */
[----:B------:R-:W-:Y:S01]  /*1300*/  IMAD.MOV.U32 R114, RZ, RZ, R116 ;  /* 0x000000ffff727224 */ /* 0x000fe200078e0074 */
[----:B------:R-:W-:Y:S01]  /*1310*/  IADD3 R34, R32, 0x10, RZ ;  /* 0x0000001020227810 */ /* 0x000fe20007ffe0ff */
[----:B------:R-:W-:Y:S01]  /*1320*/  IMAD R13, R92, c[0x0][0x284], R0 ;  /* 0x0000a1005c0d7a24 */ /* 0x000fe200078e0200 */
[C---:B------:R-:W-:Y:S01]  /*1330*/  IADD3 R31, R32.reuse, 0x20, RZ ;  /* 0x00000020201f7810 */ /* 0x040fe20007ffe0ff */
[----:B------:R-:W-:Y:S01]  /*1340*/  IMAD.SHL.U32 R24, R15, 0x8, RZ ;  /* 0x000000080f187824 */ /* 0x000fe200078e00ff */
[----:B------:R-:W-:Y:S01]  /*1350*/  IADD3 R37, R32, 0x28, RZ ;  /* 0x0000002820257810 */ /* 0x000fe20007ffe0ff */
[----:B------:R-:W-:Y:S01]  /*1360*/  IMAD R0, R92, c[0x0][0x294], R2 ;  /* 0x0000a5005c007a24 */ /* 0x000fe200078e0202 */
[----:B------:R-:W-:Y:S01]  /*1370*/  IADD3 R36, R32, 0x8, RZ ;  /* 0x0000000820247810 */ /* 0x000fe20007ffe0ff */
[----:B------:R-:W-:Y:S01]  /*1380*/  IMAD.WIDE.U32 R2, R92, c[0x0][0x290], R32 ;  /* 0x0000a4005c027a25 */ /* 0x000fe200078e0020 */
[----:B------:R-:W-:-:S02]  /*1390*/  SHF.R.S32.HI R25, RZ, 0x1f, R24 ;  /* 0x0000001fff197819 */ /* 0x000fc40000011418 */
[C---:B------:R-:W-:Y:S01]  /*13a0*/  IADD3 R95, R24.reuse, 0x30, RZ ;  /* 0x00000030185f7810 */ /* 0x040fe20007ffe0ff */
[C---:B------:R-:W-:Y:S01]  /*13b0*/  IMAD R12, R153.reuse, UR5, R12 ;  /* 0x00000005990c7c24 */ /* 0x040fe2000f8e020c */
[----:B------:R-:W-:Y:S01]  /*13c0*/  ULDC.64 UR4, c[0x0][0x260] ;  /* 0x0000980000047ab9 */ /* 0x000fe20000000a00 */
[----:B------:R-:W-:Y:S01]  /*13d0*/  IMAD.WIDE.U32 R4, R153, UR19, R114 ;  /* 0x0000001399047c25 */ /* 0x000fe2000f8e0072 */
[----:B------:R-:W-:Y:S01]  /*13e0*/  UIMAD UR4, UR10, UR4, URZ ;  /* 0x000000040a0472a4 */ /* 0x000fe2000f8e023f */
[----:B------:R-:W-:Y:S02]  /*13f0*/  IADD3 R94, R24, 0x40, RZ ;  /* 0x00000040185e7810 */ /* 0x000fe40007ffe0ff */
[----:B------:R-:W-:Y:S01]  /*1400*/  IMAD.WIDE.U32 R6, R92, c[0x0][0x280], R32 ;  /* 0x0000a0005c067a25 */ /* 0x000fe200078e0020 */
[----:B------:R-:W-:Y:S01]  /*1410*/  UIMAD UR4, UR11, UR5, UR4 ;  /* 0x000000050b0472a4 */ /* 0x000fe2000f8e0204 */
[----:B------:R-:W-:Y:S02]  /*1420*/  IADD3 R93, R24, 0x50, RZ ;  /* 0x00000050185d7810 */ /* 0x000fe40007ffe0ff */
[----:B------:R-:W-:Y:S01]  /*1430*/  IMAD.MOV.U32 R20, RZ, RZ, R2 ;  /* 0x000000ffff147224 */ /* 0x000fe200078e0002 */
[C---:B------:R-:W-:Y:S01]  /*1440*/  @P1 LEA R2, P3, R4.reuse, c[0x0][0x220], 0x1 ;  /* 0x0000880004021a11 */ /* 0x040fe200078608ff */
[----:B------:R-:W-:Y:S01]  /*1450*/  IMAD.IADD R12, R5, 0x1, R12 ;  /* 0x00000001050c7824 */ /* 0x000fe200078e020c */
[----:B------:R-:W-:Y:S01]  /*1460*/  IADD3 R5, R11, UR4, RZ ;  /* 0x000000040b057c10 */ /* 0x000fe2000fffe0ff */
[----:B------:R-:W-:Y:S01]  /*1470*/  IMAD.IADD R23, R7, 0x1, R13 ;  /* 0x0000000107177824 */ /* 0x000fe200078e020d */
[----:B------:R-:W-:Y:S01]  /*1480*/  ULDC.64 UR4, c[0x0][0x1e8] ;  /* 0x00007a0000047ab9 */ /* 0x000fe20000000a00 */
[----:B------:R-:W-:Y:S01]  /*1490*/  IMAD.IADD R21, R3, 0x1, R0 ;  /* 0x0000000103157824 */ /* 0x000fe200078e0200 */
[----:B------:R-:W-:Y:S01]  /*14a0*/  @P1 LEA.HI.X R3, R4, c[0x0][0x224], R12, 0x1, P3 ;  /* 0x0000890004031a11 */ /* 0x000fe200018f0c0c */
[----:B------:R-:W-:Y:S01]  /*14b0*/  IMAD.MOV.U32 R22, RZ, RZ, R6 ;  /* 0x000000ffff167224 */ /* 0x000fe200078e0006 */
[----:B------:R-:W-:Y:S01]  /*14c0*/  ISETP.GE.AND P3, PT, R24, c[0x0][0x27c], PT ;  /* 0x00009f0018007a0c */ /* 0x000fe20003f66270 */
[----:B------:R-:W-:Y:S01]  /*14d0*/  IMAD.WIDE.U32 R6, R92, c[0x0][0x290], R24 ;  /* 0x0000a4005c067a25 */ /* 0x000fe200078e0018 */
[----:B------:R-:W-:Y:S01]  /*14e0*/  UIMAD UR25, UR10, UR4, URZ ;  /* 0x000000040a1972a4 */ /* 0x000fe2000f8e023f */
[----:B------:R-:W-:Y:S01]  /*14f0*/  @!PT LDS RZ, [RZ] ;  /* 0x00000000fffff984 */ /* 0x000fe20000000800 */
[----:B------:R-:W-:Y:S01]  /*1500*/  @!PT LDS RZ, [RZ] ;  /* 0x00000000fffff984 */ /* 0x000fe20000000800 */
[----:B------:R-:W-:Y:S01]  /*1510*/  @!PT LDS RZ, [RZ] ;  /* 0x00000000fffff984 */ /* 0x000fe20000000800 */
[----:B------:R1:W-:Y:S01]  /*1520*/  @P1 LDGSTS.E.BYPASS.LTC128B.128 [R80+0x3100], [R2.64], !P4 ;  /* 0x0310000002501fae */ /* 0x0003e2000e101d54 */
[----:B------:R-:W-:Y:S01]  /*1530*/  P2R R145, PR, RZ, 0x8 ;  /* 0x00000008ff917803 */ /* 0x000fe20000000000 */
[----:B------:R-:W-:Y:S01]  /*1540*/  IMAD.IADD R17, R0, 0x1, R7 ;  /* 0x0000000100117824 */ /* 0x000fe200078e0207 */
[----:B------:R-:W-:Y:S01]  /*1550*/  SEL R0, RZ, c[0x0][0x27c], !P3 ;  /* 0x00009f00ff007a07 */ /* 0x000fe20005800000 */
[----:B------:R-:W-:Y:S01]  /*1560*/  IMAD.MOV.U32 R16, RZ, RZ, R6 ;  /* 0x000000ffff107224 */ /* 0x000fe200078e0006 */
[----:B------:R1:W-:Y:S01]  /*1570*/  @P1 LDGSTS.E.BYPASS.LTC128B.128 [R80+0x4100], [R2.64+0x40], !P6 ;  /* 0x0410004002501fae */ /* 0x0003e2000f101d54 */
[----:B------:R-:W-:Y:S01]  /*1580*/  IMAD.IADD R27, R32, 0x1, R34 ;  /* 0x00000001201b7824 */ /* 0x000fe200078e0222 */
[----:B------:R-:W-:Y:S01]  /*1590*/  UIMAD.WIDE.U32 UR28, UR11, UR4, URZ ;  /* 0x000000040b1c72a5 */ /* 0x000fe2000f8e003f */
[----:B------:R-:W-:Y:S01]  /*15a0*/  IMAD.IADD R6, R24, 0x1, R0 ;  /* 0x0000000118067824 */ /* 0x000fe200078e0200 */
[----:B------:R1:W-:Y:S01]  /*15b0*/  @P1 LDGSTS.E.BYPASS.LTC128B.128 [R80+0x5100], [R2.64+0x80], !P5 ;  /* 0x0510008002501fae */ /* 0x0003e2000e901d54 */
[----:B------:R-:W-:Y:S01]  /*15c0*/  @P0 IADD3 R0, P1, R156, R4, RZ ;  /* 0x000000049c000210 */ /* 0x000fe20007f3e0ff */
[----:B------:R-:W-:Y:S01]  /*15d0*/  IMAD.MOV.U32 R4, RZ, RZ, R10 ;  /* 0x000000ffff047224 */ /* 0x000fe200078e000a */
[----:B------:R-:W-:Y:S01]  /*15e0*/  ISETP.GE.AND P3, PT, R27, c[0x0][0x27c], PT ;  /* 0x00009f001b007a0c */ /* 0x000fe20003f66270 */
[----:B------:R-:W-:Y:S01]  /*15f0*/  IMAD.WIDE.U32 R8, R92, c[0x0][0x280], R24 ;  /* 0x0000a0005c087a25 */ /* 0x000fe200078e0018 */
[----:B------:R-:W-:Y:S01]  /*1600*/  SHF.R.S32.HI R7, RZ, 0x1f, R6 ;  /* 0x0000001fff077819 */ /* 0x000fe20000011406 */
[----:B------:R-:W-:Y:S01]  /*1610*/  UIMAD UR25, UR11, UR5, UR25 ;  /* 0x000000050b1972a4 */ /* 0x000fe2000f8e0219 */
[----:B------:R-:W-:Y:S01]  /*1620*/  P2R R143, PR, RZ, 0x8 ;  /* 0x00000008ff8f7803 */ /* 0x000fe20000000000 */
[----:B------:R-:W-:Y:S01]  /*1630*/  IMAD.WIDE.U32 R106, R14, c[0x0][0x268], R4 ;  /* 0x00009a000e6a7a25 */ /* 0x000fe200078e0004 */
[CC--:B------:R-:W-:Y:S01]  /*1640*/  LEA.HI R11, R7.reuse, R6.reuse, RZ, 0x3 ;  /* 0x00000006070b7211 */ /* 0x0c0fe200078f18ff */
[----:B------:R-:W-:Y:S01]  /*1650*/  ULDC.64 UR4, c[0x0][0x210] ;  /* 0x0000840000047ab9 */ /* 0x000fe20000000a00 */
[----:B------:R-:W-:Y:S01]  /*1660*/  LEA.HI R6, R7, R6, RZ, 0x5 ;  /* 0x0000000607067211 */ /* 0x000fe200078f28ff */
[----:B------:R-:W-:Y:S01]  /*1670*/  IMAD.IADD R19, R13, 0x1, R9 ;  /* 0x000000010d137824 */ /* 0x000fe200078e0209 */
[----:B------:R-:W-:Y:S01]  /*1680*/  UIMAD UR27, UR10, UR4, URZ ;  /* 0x000000040a1b72a4 */ /* 0x000fe2000f8e023f */
[----:B------:R-:W-:Y:S01]  /*1690*/  IMAD.MOV.U32 R18, RZ, RZ, R8 ;  /* 0x000000ffff127224 */ /* 0x000fe200078e0008 */
[----:B------:R-:W-:Y:S01]  /*16a0*/  UIMAD.WIDE.U32 UR30, UR11, UR4, URZ ;  /* 0x000000040b1e72a5 */ /* 0x000fe2000f8e003f */
[C---:B------:R-:W-:Y:S01]  /*16b0*/  IMAD.WIDE.U32 R124, R147.reuse, c[0x0][0x280], R22 ;  /* 0x0000a000937c7a25 */ /* 0x040fe200078e0016 */
[----:B------:R-:W-:Y:S01]  /*16c0*/  UIMAD UR27, UR11, UR5, UR27 ;  /* 0x000000050b1b72a4 */ /* 0x000fe2000f8e021b */
[----:B------:R-:W-:Y:S01]  /*16d0*/  SHF.R.S32.HI R8, RZ, 0x1f, R27 ;  /* 0x0000001fff087819 */ /* 0x000fe2000001141b */
[----:B------:R-:W-:Y:S01]  /*16e0*/  UIADD3 UR25, UR29, UR25, URZ ;  /* 0x000000191d197290 */ /* 0x000fe2000fffe03f */
[C---:B------:R-:W-:Y:S01]  /*16f0*/  IMAD.WIDE.U32 R122, R147.reuse, c[0x0][0x290], R20 ;  /* 0x0000a400937a7a25 */ /* 0x040fe200078e0014 */
[----:B------:R-:W-:Y:S01]  /*1700*/  ULDC.64 UR4, c[0x0][0x268] ;  /* 0x00009a0000047ab9 */ /* 0x000fe20000000a00 */
[----:B------:R-:W-:Y:S01]  /*1710*/  LEA.HI R8, R8, R27, RZ, 0x3 ;  /* 0x0000001b08087211 */ /* 0x000fe200078f18ff */
[----:B------:R-:W-:Y:S01]  /*1720*/  UIMAD UR4, UR23, UR4, URZ ;  /* 0x00000004170472a4 */ /* 0x000fe2000f8e023f */
[----:B------:R-:W-:Y:S01]  /*1730*/  IMAD.WIDE.U32 R120, R147, c[0x0][0x280], R18 ;  /* 0x0000a00093787a25 */ /* 0x000fe200078e0012 */
[----:B------:R-:W-:Y:S01]  /*1740*/  IADD3 R35, R32, 0x18, RZ ;  /* 0x0000001820237810 */ /* 0x000fe20007ffe0ff */
[----:B------:R-:W-:Y:S01]  /*1750*/  UIADD3 UR27, UR31, UR27, URZ ;  /* 0x0000001b1f1b7290 */ /* 0x000fe2000fffe03f */
[----:B------:R-:W-:Y:S01]  /*1760*/  LOP3.LUT R88, R8, 0xfffffff8, RZ, 0xc0, !PT ;  /* 0xfffffff808587812 */ /* 0x000fe200078ec0ff */
[----:B-1----:R-:W-:Y:S01]  /*1770*/  @P0 IMAD.X R3, R151, 0x1, R12, P1 ;  /* 0x0000000197030824 */ /* 0x002fe200008e060c */
[----:B------:R-:W-:Y:S01]  /*1780*/  @P0 LEA R2, P1, R0, c[0x0][0x220], 0x1 ;  /* 0x0000880000020a11 */ /* 0x000fe200078208ff */
[----:B------:R-:W-:Y:S01]  /*1790*/  IMAD.WIDE.U32 R118, R147, c[0x0][0x290], R16 ;  /* 0x0000a40093767a25 */ /* 0x000fe200078e0010 */
[----:B------:R-:W-:Y:S01]  /*17a0*/  UIMAD UR24, UR24, UR5, UR4 ;  /* 0x00000005181872a4 */ /* 0x000fe2000f8e0204 */
[----:B------:R-:W-:-:S02]  /*17b0*/  SHF.R.S32.HI R140, RZ, 0x3, R11 ;  /* 0x00000003ff8c7819 */ /* 0x000fc4000001140b */
[----:B------:R-:W-:Y:S01]  /*17c0*/  @P0 LEA.HI.X R3, R0, c[0x0][0x224], R3, 0x1, P1 ;  /* 0x0000890000030a11 */ /* 0x000fe200008f0c03 */
[----:B------:R-:W-:Y:S01]  /*17d0*/  ULDC.64 UR4, c[0x0][0x2b0] ;  /* 0x0000ac0000047ab9 */ /* 0x000fe20000000a00 */
[----:B------:R-:W-:Y:S01]  /*17e0*/  SEL R0, RZ, c[0x0][0x27c], !P3 ;  /* 0x00009f00ff007a07 */ /* 0x000fe20005800000 */
[----:B------:R-:W-:Y:S01]  /*17f0*/  IMAD.SHL.U32 R154, R154, 0x40, RZ ;  /* 0x000000409a9a7824 */ /* 0x000fe200078e00ff */
[----:B------:R-:W-:Y:S01]  /*1800*/  SHF.R.S32.HI R101, RZ, 0x1f, R88 ;  /* 0x0000001fff657819 */ /* 0x000fe20000011458 */
[----:B------:R1:W-:Y:S01]  /*1810*/  @P0 LDGSTS.E.BYPASS.LTC128B.128 [R80+0x3900], [R2.64], !P4 ;  /* 0x0390000002500fae */ /* 0x0003e2000e101d54 */
[----:B------:R-:W-:Y:S01]  /*1820*/  IMAD.SHL.U32 R155, R155, 0x40, RZ ;  /* 0x000000409b9b7824 */ /* 0x000fe200078e00ff */
[----:B------:R-:W-:Y:S01]  /*1830*/  IADD3 R110, R107, UR24, RZ ;  /* 0x000000186b6e7c10 */ /* 0x000fe2000fffe0ff */
[----:B------:R-:W-:Y:S01]  /*1840*/  IMAD.IADD R0, R0, 0x1, R27 ;  /* 0x0000000100007824 */ /* 0x000fe200078e021b */
[----:B------:R1:W-:Y:S01]  /*1850*/  @P0 LDGSTS.E.BYPASS.LTC128B.128 [R80+0x4900], [R2.64+0x40], !P6 ;  /* 0x0490004002500fae */ /* 0x0003e2000f101d54 */
[----:B------:R-:W-:-:S02]  /*1860*/  IMAD.SHL.U32 R148, R148, 0x2, RZ ;  /* 0x0000000294947824 */ /* 0x000fc400078e00ff */
[----:B------:R-:W-:Y:S01]  /*1870*/  IMAD.U32 R79, RZ, RZ, UR19 ;  /* 0x00000013ff4f7e24 */ /* 0x000fe2000f8e00ff */
[----:B------:R1:W-:Y:S01]  /*1880*/  @P0 LDGSTS.E.BYPASS.LTC128B.128 [R80+0x5900], [R2.64+0x80], !P5 ;  /* 0x0590008002500fae */ /* 0x0003e2000e901d54 */
[C---:B------:R-:W-:Y:S01]  /*1890*/  LOP3.LUT P0, RZ, R28.reuse, 0x2, RZ, 0xc0, !PT ;  /* 0x000000021cff7812 */ /* 0x040fe2000780c0ff */
[----:B------:R-:W-:Y:S02]  /*18a0*/  IMAD R111, R15, 0x40, R92 ;  /* 0x000000400f6f7824 */ /* 0x000fe400078e025c */
[----:B------:R-:W0:Y:S01]  /*18b0*/  LDGDEPBAR ;  /* 0x00000000000079af */ /* 0x000e220000000000 */
[----:B-1----:R-:W-:Y:S01]  /*18c0*/  IMAD.SHL.U32 R3, R28, 0x40, RZ ;  /* 0x000000401c037824 */ /* 0x002fe200078e00ff */
[----:B------:R-:W-:-:S04]  /*18d0*/  SHF.R.S32.HI R2, RZ, 0x1f, R0 ;  /* 0x0000001fff027819 */ /* 0x000fc80000011400 */
[----:B------:R-:W-:Y:S02]  /*18e0*/  LOP3.LUT R98, R3, 0xc0, RZ, 0xc0, !PT ;  /* 0x000000c003627812 */ /* 0x000fe400078ec0ff */
[CC--:B------:R-:W-:Y:S02]  /*18f0*/  LEA.HI R10, R2.reuse, R0.reuse, RZ, 0x3 ;  /* 0x00000000020a7211 */ /* 0x0c0fe400078f18ff */
[----:B------:R-:W-:Y:S02]  /*1900*/  LEA.HI R5, R2, R0, RZ, 0x5 ;  /* 0x0000000002057211 */ /* 0x000fe400078f28ff */
[----:B------:R-:W-:Y:S02]  /*1910*/  SHF.R.U32.HI R99, RZ, 0x3, R98 ;  /* 0x00000003ff637819 */ /* 0x000fe40000011662 */
[----:B------:R-:W-:Y:S02]  /*1920*/  LOP3.LUT R4, R98, 0x18, R11, 0xf8, !PT ;  /* 0x0000001862047812 */ /* 0x000fe400078ef80b */
[----:B------:R-:W-:Y:S01]  /*1930*/  SHF.R.S32.HI R133, RZ, 0x3, R10 ;  /* 0x00000003ff857819 */ /* 0x000fe2000001140a */
[----:B--2---:R1:W2:Y:S02]  /*1940*/  @P2 R2UR UR26, R26 ;  /* 0x000000001a1a23c2 */ /* 0x0042a400000e0000 */
[----:B-1----:R-:W-:Y:S01]  /*1950*/  IMAD.IADD R26, R32, 0x1, R31 ;  /* 0x00000001201a7824 */ /* 0x002fe200078e021f */
[----:B--2---:R-:W-:-:S02]  /*1960*/  @UP0 USHF.R.S32.HI UR33, URZ, 0x1f, UR26 ;  /* 0x0000001f3f210899 */ /* 0x004fc4000801141a */
[----:B------:R-:W-:Y:S01]  /*1970*/  @UP0 UMOV UR32, UR26 ;  /* 0x0000001a00200c82 */ /* 0x000fe20008000000 */
[----:B------:R-:W-:Y:S01]  /*1980*/  BAR.SYNC.DEFER_BLOCKING 0x0 ;  /* 0x0000000000007b1d */ /* 0x000fe20000010000 */
[----:B------:R-:W-:Y:S02]  /*1990*/  ISETP.GE.AND P1, PT, R26, c[0x0][0x27c], PT ;  /* 0x00009f001a007a0c */ /* 0x000fe40003f26270 */
[--C-:B------:R-:W-:Y:S02]  /*19a0*/  SHF.R.S32.HI R7, RZ, 0x1f, R26.reuse ;  /* 0x0000001fff077819 */ /* 0x100fe4000001141a */
[----:B------:R-:W-:Y:S01]  /*19b0*/  SEL R3, RZ, c[0x0][0x27c], !P1 ;  /* 0x00009f00ff037a07 */ /* 0x000fe20004800000 */
[----:B------:R-:W-:Y:S01]  /*19c0*/  @!UP0 UMOV UR33, UR22 ;  /* 0x0000001600218c82 */ /* 0x000fe20008000000 */
[----:B------:R-:W-:Y:S01]  /*19d0*/  LEA.HI R7, R7, R26, RZ, 0x3 ;  /* 0x0000001a07077211 */ /* 0x000fe200078f18ff */
[----:B------:R-:W-:Y:S01]  /*19e0*/  UIMAD UR22, UR33, UR4, URZ ;  /* 0x00000004211672a4 */ /* 0x000fe2000f8e023f */
[----:B------:R-:W-:Y:S01]  /*19f0*/  P2R R142, PR, RZ, 0x2 ;  /* 0x00000002ff8e7803 */ /* 0x000fe20000000000 */
[----:B------:R-:W-:Y:S01]  /*1a00*/  IMAD.IADD R0, R3, 0x1, R26 ;  /* 0x0000000103007824 */ /* 0x000fe200078e021a */
[----:B------:R-:W-:Y:S01]  /*1a10*/  LOP3.LUT R87, R7, 0xfffffff8, RZ, 0xc0, !PT ;  /* 0xfffffff807577812 */ /* 0x000fe200078ec0ff */
[----:B------:R-:W-:Y:S01]  /*1a20*/  IMAD.SHL.U32 R3, R6, 0x40, RZ ;  /* 0x0000004006037824 */ /* 0x000fe200078e00ff */
[----:B------:R-:W-:Y:S01]  /*1a30*/  @!UP0 UMOV UR32, UR18 ;  /* 0x0000001200208c82 */ /* 0x000fe20008000000 */
[----:B------:R-:W-:Y:S01]  /*1a40*/  ISETP.NE.AND P1, PT, R158, 0x1, PT ;  /* 0x000000019e00780c */ /* 0x000fe20003f25270 */
[----:B------:R-:W-:Y:S01]  /*1a50*/  UIMAD.WIDE.U32 UR34, UR32, UR4, URZ ;  /* 0x00000004202272a5 */ /* 0x000fe2000f8e003f */
[----:B------:R-:W-:Y:S01]  /*1a60*/  SHF.R.S32.HI R2, RZ, 0x1f, R0 ;  /* 0x0000001fff027819 */ /* 0x000fe20000011400 */
[----:B------:R-:W-:Y:S01]  /*1a70*/  UIMAD UR5, UR32, UR5, UR22 ;  /* 0x00000005200572a4 */ /* 0x000fe2000f8e0216 */
[----:B------:R-:W-:Y:S01]  /*1a80*/  LOP3.LUT R6, R3, 0x7ffff800, RZ, 0xc0, !PT ;  /* 0x7ffff80003067812 */ /* 0x000fe200078ec0ff */
[----:B------:R-:W-:Y:S01]  /*1a90*/  ULDC.U8 UR4, c[0x0][0x298] ;  /* 0x0000a60000047ab9 */ /* 0x000fe20000000000 */
[----:B------:R-:W-:Y:S01]  /*1aa0*/  LOP3.LUT R3, R4, R99, RZ, 0x3c, !PT ;  /* 0x0000006304037212 */ /* 0x000fe200078e3cff */
[----:B------:R-:W-:Y:S01]  /*1ab0*/  UIADD3 UR5, UR35, UR5, URZ ;  /* 0x0000000523057290 */ /* 0x000fe2000fffe03f */
[----:B------:R-:W-:-:S02]  /*1ac0*/  LEA.HI R9, R2, R0, RZ, 0x3 ;  /* 0x0000000002097211 */ /* 0x000fc400078f18ff */
[----:B------:R-:W-:Y:S01]  /*1ad0*/  LEA.HI R0, R2, R0, RZ, 0x5 ;  /* 0x0000000002007211 */ /* 0x000fe200078f28ff */
[----:B------:R-:W-:Y:S01]  /*1ae0*/  IMAD.SHL.U32 R2, R5, 0x40, RZ ;  /* 0x0000004005027824 */ /* 0x000fe200078e00ff */
[----:B------:R-:W-:Y:S02]  /*1af0*/  IADD3 R14, R3, R6, R105 ;  /* 0x00000006030e7210 */ /* 0x000fe40007ffe069 */
[----:B------:R-:W-:Y:S01]  /*1b00*/  LOP3.LUT R3, R98, 0x18, R10, 0xf8, !PT ;  /* 0x0000001862037812 */ /* 0x000fe200078ef80a */
[----:B------:R-:W-:Y:S01]  /*1b10*/  IMAD.SHL.U32 R0, R0, 0x40, RZ ;  /* 0x0000004000007824 */ /* 0x000fe200078e00ff */
[----:B------:R-:W-:Y:S01]  /*1b20*/  LOP3.LUT R4, R98, 0x18, R9, 0xf8, !PT ;  /* 0x0000001862047812 */ /* 0x000fe200078ef809 */
[----:B------:R-:W-:Y:S01]  /*1b30*/  IMAD.SHL.U32 R131, R14, 0x2, RZ ;  /* 0x000000020e837824 */ /* 0x000fe200078e00ff */
[----:B------:R-:W-:Y:S02]  /*1b40*/  LOP3.LUT R5, R2, 0x7ffff800, RZ, 0xc0, !PT ;  /* 0x7ffff80002057812 */ /* 0x000fe400078ec0ff */
[----:B------:R-:W-:-:S02]  /*1b50*/  LOP3.LUT R3, R3, R99, RZ, 0x3c, !PT ;  /* 0x0000006303037212 */ /* 0x000fc400078e3cff */
[----:B------:R-:W-:Y:S02]  /*1b60*/  LOP3.LUT R2, R0, 0x7ffff800, RZ, 0xc0, !PT ;  /* 0x7ffff80000027812 */ /* 0x000fe400078ec0ff */
[----:B------:R-:W-:Y:S02]  /*1b70*/  LOP3.LUT R0, R4, R99, RZ, 0x3c, !PT ;  /* 0x0000006304007212 */ /* 0x000fe400078e3cff */
[----:B------:R-:W-:Y:S02]  /*1b80*/  IADD3 R13, R3, R5, R105 ;  /* 0x00000005030d7210 */ /* 0x000fe40007ffe069 */
[----:B------:R-:W-:Y:S02]  /*1b90*/  SHF.R.S32.HI R4, RZ, 0x1f, R95 ;  /* 0x0000001fff047819 */ /* 0x000fe4000001145f */
[----:B------:R-:W-:Y:S01]  /*1ba0*/  SHF.R.S32.HI R3, RZ, 0x1f, R94 ;  /* 0x0000001fff037819 */ /* 0x000fe2000001145e */
[----:B------:R-:W-:Y:S01]  /*1bb0*/  IMAD.SHL.U32 R126, R13, 0x2, RZ ;  /* 0x000000020d7e7824 */ /* 0x000fe200078e00ff */
[----:B------:R-:W-:-:S02]  /*1bc0*/  SHF.R.S32.HI R5, RZ, 0x1f, R93 ;  /* 0x0000001fff057819 */ /* 0x000fc4000001145d */
[----:B------:R-:W-:Y:S02]  /*1bd0*/  LEA.HI R6, R4, R95, RZ, 0x3 ;  /* 0x0000005f04067211 */ /* 0x000fe400078f18ff */
[----:B------:R-:W-:Y:S02]  /*1be0*/  LEA.HI R4, R3, R94, RZ, 0x3 ;  /* 0x0000005e03047211 */ /* 0x000fe400078f18ff */
[----:B------:R-:W-:Y:S02]  /*1bf0*/  LEA.HI R3, R5, R93, RZ, 0x3 ;  /* 0x0000005d05037211 */ /* 0x000fe400078f18ff */
[----:B------:R-:W-:Y:S02]  /*1c00*/  IADD3 R12, R0, R2, R105 ;  /* 0x00000002000c7210 */ /* 0x000fe40007ffe069 */
[----:B------:R-:W-:Y:S02]  /*1c10*/  SHF.R.S32.HI R0, RZ, 0x1f, R147 ;  /* 0x0000001fff007819 */ /* 0x000fe40000011493 */
[----:B------:R-:W-:Y:S01]  /*1c20*/  LOP3.LUT R86, R3, 0xfffffff8, RZ, 0xc0, !PT ;  /* 0xfffffff803567812 */ /* 0x000fe200078ec0ff */
[----:B------:R-:W-:Y:S01]  /*1c30*/  IMAD.SHL.U32 R113, R12, 0x2, RZ ;  /* 0x000000020c717824 */ /* 0x000fe200078e00ff */
[----:B------:R-:W-:Y:S01]  /*1c40*/  LOP3.LUT R3, R98, 0x8, R24, 0xf8, !PT ;  /* 0x0000000862037812 */ /* 0x000fe200078ef818 */
[----:B------:R-:W-:Y:S01]  /*1c50*/  IMAD R2, R0, c[0x0][0x280], RZ ;  /* 0x0000a00000027a24 */ /* 0x000fe200078e02ff */
[----:B------:R-:W-:Y:S01]  /*1c60*/  LOP3.LUT R89, R4, 0xfffffff8, RZ, 0xc0, !PT ;  /* 0xfffffff804597812 */ /* 0x000fe200078ec0ff */
[----:B------:R-:W-:Y:S01]  /*1c70*/  IMAD R0, R0, c[0x0][0x290], RZ ;  /* 0x0000a40000007a24 */ /* 0x000fe200078e02ff */
[----:B------:R-:W-:Y:S01]  /*1c80*/  LOP3.LUT R81, R3, R99, RZ, 0x3c, !PT ;  /* 0x0000006303517212 */ /* 0x000fe200078e3cff */
[----:B------:R-:W-:Y:S01]  /*1c90*/  IMAD R2, R147, c[0x0][0x284], R2 ;  /* 0x0000a10093027a24 */ /* 0x000fe200078e0202 */
[----:B------:R-:W-:Y:S01]  /*1ca0*/  LOP3.LUT R3, R11, 0xfffffff8, RZ, 0xc0, !PT ;  /* 0xfffffff80b037812 */ /* 0x000fe200078ec0ff */
[----:B------:R-:W-:Y:S01]  /*1cb0*/  IMAD R0, R147, c[0x0][0x294], R0 ;  /* 0x0000a50093007a24 */ /* 0x000fe200078e0200 */
[----:B------:R-:W-:Y:S01]  /*1cc0*/  LOP3.LUT R90, R6, 0xfffffff8, RZ, 0xc0, !PT ;  /* 0xfffffff8065a7812 */ /* 0x000fe200078ec0ff */
[----:B------:R-:W-:Y:S01]  /*1cd0*/  IMAD.IADD R81, R105, 0x1, R81 ;  /* 0x0000000169517824 */ /* 0x000fe200078e0251 */
[----:B------:R-:W-:Y:S01]  /*1ce0*/  SHF.R.S32.HI R4, RZ, 0x1f, R3 ;  /* 0x0000001fff047819 */ /* 0x000fe20000011403 */
[----:B------:R-:W-:Y:S01]  /*1cf0*/  IMAD.IADD R139, R125, 0x1, R2 ;  /* 0x000000017d8b7824 */ /* 0x000fe200078e0202 */
[----:B------:R-:W-:Y:S01]  /*1d00*/  SHF.R.S32.HI R104, RZ, 0x1f, R90 ;  /* 0x0000001fff687819 */ /* 0x000fe2000001145a */
[----:B------:R-:W-:Y:S01]  /*1d10*/  IMAD.IADD R137, R2, 0x1, R121 ;  /* 0x0000000102897824 */ /* 0x000fe200078e0279 */
[----:B------:R-:W-:Y:S01]  /*1d20*/  LOP3.LUT R2, R10, 0xfffffff8, RZ, 0xc0, !PT ;  /* 0xfffffff80a027812 */ /* 0x000fe200078ec0ff */
[----:B------:R-:W-:Y:S01]  /*1d30*/  IMAD.IADD R138, R123, 0x1, R0 ;  /* 0x000000017b8a7824 */ /* 0x000fe200078e0200 */
[----:B------:R-:W-:Y:S01]  /*1d40*/  LEA R81, R81, 0x100, 0x1 ;  /* 0x0000010051517811 */ /* 0x000fe200078e08ff */
[----:B------:R-:W-:Y:S01]  /*1d50*/  IMAD.IADD R136, R0, 0x1, R119 ;  /* 0x0000000100887824 */ /* 0x000fe200078e0277 */
[----:B------:R-:W-:Y:S01]  /*1d60*/  LOP3.LUT R0, R9, 0xfffffff8, RZ, 0xc0, !PT ;  /* 0xfffffff809007812 */ /* 0x000fe200078ec0ff */
[C---:B------:R-:W-:Y:S01]  /*1d70*/  IMAD.SHL.U32 R134, R3.reuse, 0x2, RZ ;  /* 0x0000000203867824 */ /* 0x040fe200078e00ff */
[----:B------:R-:W-:Y:S01]  /*1d80*/  SHF.L.U64.HI R135, R3, 0x1, R4 ;  /* 0x0000000103877819 */ /* 0x000fe20000010204 */
[----:B------:R-:W-:Y:S01]  /*1d90*/  IMAD.SHL.U32 R129, R2, 0x2, RZ ;  /* 0x0000000202817824 */ /* 0x000fe200078e00ff */
[----:B------:R-:W-:Y:S01]  /*1da0*/  SHF.R.S32.HI R3, RZ, 0x1f, R2 ;  /* 0x0000001fff037819 */ /* 0x000fe20000011402 */
[----:B------:R-:W-:Y:S01]  /*1db0*/  IMAD.SHL.U32 R127, R0, 0x2, RZ ;  /* 0x00000002007f7824 */ /* 0x000fe200078e00ff */
[----:B------:R-:W-:-:S02]  /*1dc0*/  SHF.R.S32.HI R4, RZ, 0x1f, R0 ;  /* 0x0000001fff047819 */ /* 0x000fc40000011400 */
[C---:B------:R-:W-:Y:S02]  /*1dd0*/  IADD3 R82, R81.reuse, 0x20, RZ ;  /* 0x0000002051527810 */ /* 0x040fe40007ffe0ff */
[----:B------:R-:W-:Y:S02]  /*1de0*/  @P0 IADD3 R82, R81, -0x20, RZ ;  /* 0xffffffe051520810 */ /* 0x000fe40007ffe0ff */
[----:B------:R-:W-:Y:S02]  /*1df0*/  SHF.R.S32.HI R103, RZ, 0x1f, R89 ;  /* 0x0000001fff677819 */ /* 0x000fe40000011459 */
[----:B------:R-:W-:Y:S02]  /*1e00*/  SHF.R.S32.HI R102, RZ, 0x1f, R86 ;  /* 0x0000001fff667819 */ /* 0x000fe40000011456 */
[----:B------:R-:W-:Y:S02]  /*1e10*/  SHF.R.S32.HI R100, RZ, 0x1f, R87 ;  /* 0x0000001fff647819 */ /* 0x000fe40000011457 */
[----:B------:R-:W-:-:S02]  /*1e20*/  SHF.R.S32.HI R132, RZ, 0x3, R9 ;  /* 0x00000003ff847819 */ /* 0x000fc40000011409 */
[----:B------:R-:W-:Y:S02]  /*1e30*/  SHF.L.U64.HI R130, R2, 0x1, R3 ;  /* 0x0000000102827819 */ /* 0x000fe40000010203 */
[----:B------:R-:W-:Y:S02]  /*1e40*/  SHF.L.U64.HI R128, R0, 0x1, R4 ;  /* 0x0000000100807819 */ /* 0x000fe40000010204 */
[----:B------:R-:W-:Y:S02]  /*1e50*/  ISETP.GE.AND P0, PT, R157, 0x1, PT ;  /* 0x000000019d00780c */ /* 0x000fe40003f06270 */
.L_x_776:
[----:B------:R-:W-:Y:S01]  /*1e60*/  IMAD.SHL.U32 R91, R79, 0x40, RZ ;  /* 0x000000404f5b7824 */ /* 0x000fe200078e00ff */
[----:B------:R-:W-:Y:S04]  /*1e70*/  DEPBAR.LE SB0, 0x0 ;  /* 0x000080000000791a */ /* 0x000fe80000000000 */
[----:B-1----:R-:W-:Y:S01]  /*1e80*/  IMAD.IADD R2, R111, 0x1, R91 ;  /* 0x000000016f027824 */ /* 0x002fe200078e025b */
[----:B------:R-:W-:Y:S01]  /*1e90*/  ISETP.NE.AND P1, PT, R158, 0x1, PT ;  /* 0x000000019e00780c */ /* 0x000fe20003f25270 */
[----:B------:R-:W-:Y:S01]  /*1ea0*/  IMAD.MOV.U32 R83, RZ, RZ, RZ ;  /* 0x000000ffff537224 */ /* 0x000fe200078e00ff */
[----:B------:R-:W-:Y:S01]  /*1eb0*/  ISETP.GE.AND P2, PT, R157, 0x1, PT ;  /* 0x000000019d00780c */ /* 0x000fe20003f46270 */
[----:B------:R-:W-:Y:S01]  /*1ec0*/  IMAD.IADD R0, R141, 0x1, R2 ;  /* 0x000000018d007824 */ /* 0x000fe200078e0202 */
[----:B------:R-:W-:Y:S01]  /*1ed0*/  ISETP.GE.AND P0, PT, R2, UR15, PT ;  /* 0x0000000f02007c0c */ /* 0x000fe2000bf06270 */
[----:B------:R-:W-:Y:S02]  /*1ee0*/  BSSY B1, `(.L_x_752) ;  /* 0x00003d8000017945 */ /* 0x000fe40003800000 */
[----:B------:R-:W-:Y:S01]  /*1ef0*/  IMAD.MOV.U32 R2, RZ, RZ, R0 ;  /* 0x000000ffff027224 */ /* 0x000fe200078e0000 */
[----:B------:R-:W-:Y:S05]  /*1f00*/  ISETP.GT.OR P0, PT, R111, 0x3f, P0 ;  /* 0x0000003f6f00780c */ /* 0x000fea0000704670 */
[----:B------:R-:W-:Y:S05]  /*1f10*/  @P1 IMAD.HI.U32 R3, R0, c[0x0][0x2bc], RZ ;  /* 0x0000af0000031a27 */ /* 0x000fea00078e00ff */
[----:B------:R-:W-:Y:S04]  /*1f20*/  @P1 SHF.R.U32.HI R2, RZ, c[0x0][0x2c0], R3 ;  /* 0x0000b000ff021a19 */ /* 0x000fe80000011603 */
[C---:B------:R-:W-:Y:S04]  /*1f30*/  @!P0 IADD3 R3, P1, R2.reuse, UR34, RZ ;  /* 0x0000002202038c10 */ /* 0x040fe8000ff3e0ff */
[----:B------:R-:W-:Y:S01]  /*1f40*/  @!P0 LEA.HI.X.SX32 R5, R2, UR5, 0x1, P1 ;  /* 0x0000000502058c11 */ /* 0x000fe200088f0eff */
        /* <DEDUP_REMOVED lines=25> */
[----:B------:R-:W-:Y:S03]  /*20e0*/  IADD3 R4, -R91, UR15, RZ ;  /* 0x0000000f5b047c10 */ /* 0x000fe6000fffe1ff */
        /* <DEDUP_REMOVED lines=66> */
.L_x_756:
[----:B------:R-:W-:Y:S05]  /*2510*/  BSYNC B0 ;  /* 0x0000000000007941 */ /* 0x000fea0003800000 */
.L_x_755:
        /* <DEDUP_REMOVED lines=94> */
.L_x_759:
[----:B------:R-:W-:Y:S05]  /*2b00*/  BSYNC B0 ;  /* 0x0000000000007941 */ /* 0x000fea0003800000 */
.L_x_758:
        /* <DEDUP_REMOVED lines=58> */
.L_x_761:
[----:B------:R-:W-:Y:S05]  /*2eb0*/  BSYNC B0 ;  /* 0x0000000000007941 */ /* 0x000fea0003800000 */
.L_x_760:
        /* <DEDUP_REMOVED lines=58> */
.L_x_763:
[----:B------:R-:W-:Y:S05]  /*3260*/  BSYNC B0 ;  /* 0x0000000000007941 */ /* 0x000fea0003800000 */
.L_x_762:
        /* <DEDUP_REMOVED lines=58> */
.L_x_765:
[----:B------:R-:W-:Y:S05]  /*3610*/  BSYNC B0 ;  /* 0x0000000000007941 */ /* 0x000fea0003800000 */
.L_x_764:
        /* <DEDUP_REMOVED lines=58> */
.L_x_767:
[----:B------:R-:W-:Y:S05]  /*39c0*/  BSYNC B0 ;  /* 0x0000000000007941 */ /* 0x000fea0003800000 */
.L_x_766:
        /* <DEDUP_REMOVED lines=58> */
.L_x_754:
        /* <DEDUP_REMOVED lines=47> */
.L_x_769:
[----:B------:R-:W-:Y:S05]  /*4060*/  BSYNC B0 ;  /* 0x0000000000007941 */ /* 0x000fea0003800000 */
.L_x_768:
        /* <DEDUP_REMOVED lines=57> */
[----:B------:R-:W-:Y:S01]  /*4400*/  @!P0 SHF.R.U64 R5, R6, 0x10, R7 ;  /* 0x0000001006058819 */ /* 0x000fe20000001207 */
        /* <DEDUP_REMOVED lines=100> */
.L_x_771:
[----:B------:R-:W-:Y:S05]  /*4a50*/  BSYNC B0 ;  /* 0x0000000000007941 */ /* 0x000fea0003800000 */
.L_x_770:
        /* <DEDUP_REMOVED lines=123> */
.L_x_773:
[----:B------:R-:W-:Y:S05]  /*5210*/  BSYNC B0 ;  /* 0x0000000000007941 */ /* 0x000fea0003800000 */
.L_x_772:
        /* <DEDUP_REMOVED lines=126> */
.L_x_753:
[----:B------:R1:W2:Y:S01]  /*5a00*/  SHFL.IDX PT, R2, R14, RZ, 0x1e1f ;  /* 0x001e1fff0e027589 */ /* 0x0002a200000e0000 */
[----:B------:R-:W-:Y:S03]  /*5a10*/  IADD3 R3, -R91, UR15, RZ ;  /* 0x0000000f5b037c10 */ /* 0x000fe6000fffe1ff */
[----:B------:R1:W3:Y:S01]  /*5a20*/  SHFL.IDX PT, R0, R15, RZ, 0x1e1f ;  /* 0x001e1fff0f007589 */ /* 0x0002e200000e0000 */
        /* <DEDUP_REMOVED lines=35> */
.L_x_757:
[----:B------:R-:W-:Y:S05]  /*5c60*/  BSYNC B1 ;  /* 0x0000000000017941 */ /* 0x000fea0003800000 */
.L_x_752:
[----:B---3--:R-:W-:Y:S01]  /*5c70*/  IMAD.IADD R0, R144, 0x1, -R91 ;  /* 0x0000000190007824 */ /* 0x008fe200078e0a5b */
[C---:B-12--5:R-:W-:Y:S01]  /*5c80*/  LEA R2, P0, R79.reuse, R108, 0x6 ;  /* 0x0000006c4f027211 */ /* 0x066fe200078030ff */
        /* <DEDUP_REMOVED lines=13> */
[----:B------:R-:W-:Y:S04]  /*5d60*/  IADD3 R8, P1, R4, UR30, RZ ;  /* 0x0000001e04087c10 */ /* 0x000fe8000ff3e0ff */
[----:B------:R-:W-:Y:S02]  /*5d70*/  IADD3.X R9, R5, UR27, R6, P1, !PT ;  /* 0x0000001b05097c10 */ /* 0x000fe40008ffe406 */
        /* <DEDUP_REMOVED lines=41> */
[C---:B-1----:R-:W-:Y:S04]  /*6010*/  @!P2 LEA R6, P0, R24.reuse, R0, 0x1 ;  /* 0x000000001806a211 */ /* 0x042fe800078008ff */
[----:B---3--:R-:W-:Y:S02]  /*6020*/  @!P2 LEA.HI.X R7, R24, R2, R25, 0x1, P0 ;  /* 0x000000021807a211 */ /* 0x008fe400000f0c19 */
[C---:B------:R-:W-:Y:S04]  /*6030*/  @!P1 LEA R4, P0, R88.reuse, R0, 0x1 ;  /* 0x0000000058049211 */ /* 0x040fe800078008ff */
        /* <DEDUP_REMOVED lines=23> */
.L_x_775:
[----:B--2---:R-:W-:Y:S05]  /*61b0*/  BSYNC B0 ;  /* 0x0000000000007941 */ /* 0x004fea0003800000 */
.L_x_774:
[C---:B------:R-:W-:Y:S02]  /*61c0*/  ISETP.GT.AND P0, PT, R79.reuse, UR6, PT ;  /* 0x000000064f007c0c */ /* 0x040fe4000bf04270 */
        /* <DEDUP_REMOVED lines=25> */
.L_x_751:
[----:B-1----:R-:W-:Y:S01]  /*6360*/  UIADD3 UR6, UR12, 0x7f, URZ ;  /* 0x0000007f0c067890 */ /* 0x002fe2000fffe03f */
[----:B------:R-:W-:Y:S01]  /*6370*/  PLOP3.LUT P4, PT, PT, PT, PT, 0x80, 0x0 ;  /* 0x000000000000781c */ /* 0x000fe20003f8f070 */
[----:B------:R-:W-:Y:S01]  /*6380*/  ULDC.64 UR4, c[0x0][0x2c8] ;  /* 0x0000b20000047ab9 */ /* 0x000fe20000000a00 */
[----:B------:R-:W-:Y:S01]  /*6390*/  CS2R R94, SRZ ;  /* 0x00000000005e7805 */ /* 0x000fe2000001ff00 */
[----:B------:R-:W-:Y:S01]  /*63a0*/  UIMAD.WIDE.U32 UR22, UR6, UR4, URZ ;  /* 0x00000004061672a5 */ /* 0x000fe2000f8e003f */
[----:B------:R-:W-:Y:S01]  /*63b0*/  CS2R R92, SRZ ;  /* 0x00000000005c7805 */ /* 0x000fe2000001ff00 */
[----:B------:R-:W-:Y:S01]  /*63c0*/  CS2R R98, SRZ ;  /* 0x0000000000627805 */ /* 0x000fe2000001ff00 */
[----:B------:R-:W-:Y:S01]  /*63d0*/  CS2R R96, SRZ ;  /* 0x0000000000607805 */ /* 0x000fe2000001ff00 */
[----:B------:R-:W-:Y:S01]  /*63e0*/  @UP2 USHF.R.U32.HI UR6, URZ, UR5, UR23 ;  /* 0x000000053f062299 */ /* 0x000fe20008011617 */
[----:B------:R-:W-:Y:S01]  /*63f0*/  CS2R R90, SRZ ;  /* 0x00000000005a7805 */ /* 0x000fe2000001ff00 */
[----:B------:R-:W-:Y:S01]  /*6400*/  CS2R R88, SRZ ;  /* 0x0000000000587805 */ /* 0x000fe2000001ff00 */
[----:B------:R-:W-:Y:S01]  /*6410*/  IMAD.MOV.U32 R11, RZ, RZ, RZ ;  /* 0x000000ffff0b7224 */ /* 0x000fe200078e00ff */
[----:B------:R-:W-:Y:S01]  /*6420*/  UIADD3 UR6, UR7, UR6, URZ ;  /* 0x0000000607067290 */ /* 0x000fe2000fffe03f */
[----:B------:R-:W-:Y:S01]  /*6430*/  IMAD.MOV.U32 R86, RZ, RZ, RZ ;  /* 0x000000ffff567224 */ /* 0x000fe200078e00ff */
[----:B------:R-:W-:Y:S01]  /*6440*/  MOV R12, RZ ;  /* 0x000000ff000c7202 */ /* 0x000fe20000000f00 */
[----:B------:R-:W-:Y:S01]  /*6450*/  IMAD.MOV.U32 R84, RZ, RZ, RZ ;  /* 0x000000ffff547224 */ /* 0x000fe200078e00ff */
[----:B------:R-:W-:Y:S01]  /*6460*/  USHF.R.S32.HI UR4, URZ, 0x1f, UR6 ;  /* 0x0000001f3f047899 */ /* 0x000fe20008011406 */
[----:B------:R-:W-:Y:S01]  /*6470*/  CS2R R14, SRZ ;  /* 0x00000000000e7805 */ /* 0x000fe2000001ff00 */
[----:B------:R-:W-:Y:S01]  /*6480*/  MOV R78, RZ ;  /* 0x000000ff004e7202 */ /* 0x000fe20000000f00 */
[----:B------:R-:W-:Y:S01]  /*6490*/  IMAD.MOV.U32 R76, RZ, RZ, RZ ;  /* 0x000000ffff4c7224 */ /* 0x000fe200078e00ff */
[----:B------:R-:W-:Y:S01]  /*64a0*/  ULEA.HI UR4, UR4, UR6, URZ, 0x6 ;  /* 0x0000000604047291 */ /* 0x000fe2000f8f303f */
[----:B------:R-:W-:Y:S01]  /*64b0*/  CS2R R16, SRZ ;  /* 0x0000000000107805 */ /* 0x000fe2000001ff00 */
[----:B------:R-:W-:Y:S01]  /*64c0*/  MOV R82, RZ ;  /* 0x000000ff00527202 */ /* 0x000fe20000000f00 */
[----:B------:R-:W-:Y:S01]  /*64d0*/  IMAD.MOV.U32 R80, RZ, RZ, RZ ;  /* 0x000000ffff507224 */ /* 0x000fe200078e00ff */
[----:B------:R-:W-:Y:S01]  /*64e0*/  USHF.R.S32.HI UR4, URZ, 0x6, UR4 ;  /* 0x000000063f047899 */ /* 0x000fe20008011404 */
[----:B------:R-:W-:Y:S01]  /*64f0*/  MOV R18, RZ ;  /* 0x000000ff00127202 */ /* 0x000fe20000000f00 */
[----:B------:R-:W-:Y:S01]  /*6500*/  IMAD.MOV.U32 R74, RZ, RZ, RZ ;  /* 0x000000ffff4a7224 */ /* 0x000fe200078e00ff */
[----:B------:R-:W-:Y:S01]  /*6510*/  CS2R R20, SRZ ;  /* 0x0000000000147805 */ /* 0x000fe2000001ff00 */
[----:B------:R-:W-:Y:S01]  /*6520*/  UISETP.LT.AND UP0, UPT, UR8, UR4, UPT ;  /* 0x000000040800728c */ /* 0x000fe2000bf01270 */
[----:B------:R-:W-:Y:S01]  /*6530*/  MOV R72, RZ ;  /* 0x000000ff00487202 */ /* 0x000fe20000000f00 */
[----:B------:R-:W-:Y:S01]  /*6540*/  IMAD.MOV.U32 R70, RZ, RZ, RZ ;  /* 0x000000ffff467224 */ /* 0x000fe200078e00ff */
[----:B------:R-:W-:Y:S01]  /*6550*/  CS2R R22, SRZ ;  /* 0x0000000000167805 */ /* 0x000fe2000001ff00 */
[----:B------:R-:W-:Y:S01]  /*6560*/  USEL UR8, UR8, UR4, UP0 ;  /* 0x0000000408087287 */ /* 0x000fe20008000000 */
[----:B----4-:R-:W-:Y:S01]  /*6570*/  MOV R68, RZ ;  /* 0x000000ff00447202 */ /* 0x010fe20000000f00 */
[----:B------:R-:W-:Y:S01]  /*6580*/  IMAD.MOV.U32 R170, RZ, RZ, RZ ;  /* 0x000000ffffaa7224 */ /* 0x000fe200078e00ff */
[----:B------:R-:W-:Y:S01]  /*6590*/  CS2R R24, SRZ ;  /* 0x0000000000187805 */ /* 0x000fe2000001ff00 */
[----:B------:R-:W-:Y:S01]  /*65a0*/  UISETP.GE.AND UP0, UPT, UR8, 0x1, UPT ;  /* 0x000000010800788c */ /* 0x000fe2000bf06270 */
[----:B------:R-:W-:Y:S01]  /*65b0*/  MOV R168, RZ ;  /* 0x000000ff00a87202 */ /* 0x000fe20000000f00 */
[----:B------:R-:W-:Y:S01]  /*65c0*/  IMAD.MOV.U32 R174, RZ, RZ, RZ ;  /* 0x000000ffffae7224 */ /* 0x000fe200078e00ff */
[----:B------:R-:W-:Y:S01]  /*65d0*/  CS2R R26, SRZ ;  /* 0x00000000001a7805 */ /* 0x000fe2000001ff00 */
[----:B------:R-:W-:Y:S01]  /*65e0*/  MOV R172, RZ ;  /* 0x000000ff00ac7202 */ /* 0x000fe20000000f00 */
[----:B------:R-:W-:Y:S01]  /*65f0*/  CS2R R166, SRZ ;  /* 0x0000000000a67805 */ /* 0x000fe2000001ff00 */
[----:B------:R-:W-:Y:S01]  /*6600*/  PLOP3.LUT P0, PT, PT, PT, UP0, 0x80, 0x0 ;  /* 0x000000000000781c */ /* 0x000fe20003f0f008 */
[----:B------:R-:W-:Y:S01]  /*6610*/  IMAD.MOV.U32 R164, RZ, RZ, RZ ;  /* 0x000000ffffa47224 */ /* 0x000fe200078e00ff */
[----:B-----5:R-:W-:Y:S01]  /*6620*/  CS2R R28, SRZ ;  /* 0x00000000001c7805 */ /* 0x020fe2000001ff00 */
        /* <DEDUP_REMOVED lines=49> */
[----:B------:R-:W-:Y:S01]  /*6940*/  USHF.R.S32.HI UR6, URZ, 0x1f, UR14 ;  /* 0x0000001f3f067899 */ /* 0x000fe2000801140e */
[----:B------:R-:W-:Y:S01]  /*6950*/  SHF.R.S32.HI R8, RZ, 0x1f, R159 ;  /* 0x0000001fff087819 */ /* 0x000fe2000001149f */
[----:B------:R-:W-:Y:S02]  /*6960*/  ULDC.64 UR4, c[0x0][0x178] ;  /* 0x00005e0000047ab9 */ /* 0x000fe40000000a00 */
        /* <DEDUP_REMOVED lines=9> */
[----:B------:R-:W-:Y:S01]  /*6a00*/  LEA.HI R154, R8, R159, RZ, 0x5 ;  /* 0x0000009f089a7211 */ /* 0x000fe200078f28ff */
[----:B------:R-:W-:Y:S01]  /*6a10*/  UISETP.NE.U32.AND UP0, UPT, URZ, UR6, UPT ;  /* 0x000000063f00728c */ /* 0x000fe2000bf05070 */
[----:B------:R-:W-:Y:S01]  /*6a20*/  SHF.R.S32.HI R112, RZ, 0x3, R113 ;  /* 0x00000003ff707819 */ /* 0x000fe20000011471 */
[----:B------:R-:W-:Y:S01]  /*6a30*/  ULDC.64 UR4, c[0x0][0x1b8] ;  /* 0x00006e0000047ab9 */ /* 0x000fe20000000a00 */
[----:B------:R-:W-:Y:S01]  /*6a40*/  SHF.R.S32.HI R153, RZ, 0x5, R154 ;  /* 0x00000005ff997819 */ /* 0x000fe2000001149a */
[----:B------:R-:W-:-:S02]  /*6a50*/  UISETP.NE.AND.EX UP0, UPT, URZ, UR7, UPT, UP0 ;  /* 0x000000073f00728c */ /* 0x000fc4000bf05300 */
[----:B------:R-:W-:Y:S02]  /*6a60*/  USHF.R.S32.HI UR7, URZ, 0x1f, UR18 ;  /* 0x0000001f3f077899 */ /* 0x000fe40008011412 */
[----:B------:R-:W-:Y:S02]  /*6a70*/  UIADD3 UR23, UR23, UR14, URZ ;  /* 0x0000000e17177290 */ /* 0x000fe4000fffe03f */
[----:B------:R-:W-:Y:S02]  /*6a80*/  UIMAD UR6, UR10, UR4, URZ ;  /* 0x000000040a0672a4 */ /* 0x000fe4000f8e023f */
[----:B------:R-:W-:Y:S02]  /*6a90*/  USEL UR7, UR7, URZ, !UP0 ;  /* 0x0000003f07077287 */ /* 0x000fe4000c000000 */
[----:B------:R-:W-:Y:S01]  /*6aa0*/  UIMAD UR6, UR11, UR5, UR6 ;  /* 0x000000050b0672a4 */ /* 0x000fe2000f8e0206 */
[----:B-1----:R-:W-:Y:S01]  /*6ab0*/  LEA.HI R2, R8, R159, RZ, 0x2 ;  /* 0x0000009f08027211 */ /* 0x002fe200078f10ff */
[----:B------:R-:W-:-:S02]  /*6ac0*/  UIMAD.WIDE.U32 UR22, UR11, UR4, UR22 ;  /* 0x000000040b1672a5 */ /* 0x000fc4000f8e0016 */
[----:B------:R-:W-:Y:S01]  /*6ad0*/  USEL UR14, UR18, URZ, !UP0 ;  /* 0x0000003f120e7287 */ /* 0x000fe2000c000000 */
[----:B------:R-:W-:Y:S01]  /*6ae0*/  LOP3.LUT R0, R2, 0xfffffffc, RZ, 0xc0, !PT ;  /* 0xfffffffc02007812 */ /* 0x000fe200078ec0ff */
[----:B------:R-:W-:Y:S01]  /*6af0*/  ULDC.64 UR4, c[0x0][0x1c0] ;  /* 0x0000700000047ab9 */ /* 0x000fe20000000a00 */
[----:B------:R-:W-:Y:S01]  /*6b00*/  SHF.R.S32.HI R47, RZ, 0x2, R2 ;  /* 0x00000002ff2f7819 */ /* 0x000fe20000011402 */
[----:B------:R-:W-:Y:S02]  /*6b10*/  UIMAD UR7, UR7, UR4, URZ ;  /* 0x00000004070772a4 */ /* 0x000fe4000f8e023f */
[----:B------:R-:W-:Y:S01]  /*6b20*/  IMAD.IADD R152, R159, 0x1, -R0 ;  /* 0x000000019f987824 */ /* 0x000fe200078e0a00 */
[----:B------:R-:W-:Y:S01]  /*6b30*/  UIADD3 UR23, UR23, UR6, URZ ;  /* 0x0000000617177290 */ /* 0x000fe2000fffe03f */
[----:B------:R-:W-:Y:S01]  /*6b40*/  IADD3 R11, R47, UR12, RZ ;  /* 0x0000000c2f0b7c10 */ /* 0x000fe2000fffe0ff */
[----:B------:R-:W-:Y:S01]  /*6b50*/  UIMAD UR5, UR14, UR5, UR7 ;  /* 0x000000050e0572a4 */ /* 0x000fe2000f8e0207 */
[C---:B------:R-:W-:Y:S01]  /*6b60*/  IMAD R163, R152.reuse, 0x20, R47 ;  /* 0x0000002098a37824 */ /* 0x040fe200078e022f */
[----:B------:R-:W-:Y:S01]  /*6b70*/  UIMAD.WIDE.U32 UR14, UR14, UR4, UR22 ;  /* 0x000000040e0e72a5 */ /* 0x000fe2000f8e0016 */
[----:B------:R-:W-:Y:S01]  /*6b80*/  IMAD.SHL.U32 R161, R152, 0x8, RZ ;  /* 0x0000000898a17824 */ /* 0x000fe200078e00ff */
[----:B------:R-:W-:-:S02]  /*6b90*/  ULDC UR7, c[0x0][0x2c4] ;  /* 0x0000b10000077ab9 */ /* 0x000fc40000000800 */
[----:B------:R-:W-:Y:S01]  /*6ba0*/  IADD3 R4, R163, UR12, RZ ;  /* 0x0000000ca3047c10 */ /* 0x000fe2000fffe0ff */
[----:B------:R-:W-:Y:S01]  /*6bb0*/  UIADD3 UR5, UR15, UR5, URZ ;  /* 0x000000050f057290 */ /* 0x000fe2000fffe03f */
[----:B------:R-:W-:Y:S01]  /*6bc0*/  IMAD.U32 R3, RZ, RZ, UR15 ;  /* 0x0000000fff037e24 */ /* 0x000fe2000f8e00ff */
[----:B------:R1:W-:Y:S01]  /*6bd0*/  STL [R1+0x54], R163 ;  /* 0x000054a301007387 */ /* 0x0003e20000100800 */
[----:B------:R-:W-:Y:S01]  /*6be0*/  UIMAD UR7, UR17, UR7, URZ ;  /* 0x00000007110772a4 */ /* 0x000fe2000f8e023f */
[----:B------:R-:W-:Y:S01]  /*6bf0*/  @P1 IMAD.HI.U32 R2, R4, c[0x0][0x2c8], RZ ;  /* 0x0000b20004021a27 */ /* 0x000fe200078e00ff */
[C---:B------:R-:W-:Y:S01]  /*6c00*/  IADD3 R97, R161.reuse, 0x20, RZ ;  /* 0x00000020a1617810 */ /* 0x040fe20007ffe0ff */
[----:B------:R1:W-:Y:S01]  /*6c10*/  STL [R1+0x20], R161 ;  /* 0x000020a101007387 */ /* 0x0003e20000100800 */
[C---:B------:R-:W-:Y:S01]  /*6c20*/  IADD3 R96, R161.reuse, 0x40, RZ ;  /* 0x00000040a1607810 */ /* 0x040fe20007ffe0ff */
[----:B------:R-:W-:Y:S01]  /*6c30*/  IMAD.MOV.U32 R0, RZ, RZ, R4 ;  /* 0x000000ffff007224 */ /* 0x000fe200078e0004 */
[----:B------:R-:W-:Y:S01]  /*6c40*/  @P0 SHF.R.U32.HI R0, RZ, c[0x0][0x2cc], R2 ;  /* 0x0000b300ff000a19 */ /* 0x000fe20000011602 */
[----:B------:R-:W-:Y:S01]  /*6c50*/  IMAD.U32 R2, RZ, RZ, UR14 ;  /* 0x0000000eff027e24 */ /* 0x000fe2000f8e00ff */
[----:B------:R-:W-:Y:S01]  /*6c60*/  ISETP.GE.AND P4, PT, R161, c[0x0][0x198], PT ;  /* 0x00006600a1007a0c */ /* 0x000fe20003f86270 */
[----:B------:R-:W-:Y:S01]  /*6c70*/  IMAD.U32 R3, RZ, RZ, UR5 ;  /* 0x00000005ff037e24 */ /* 0x000fe2000f8e00ff */
[--C-:B------:R-:W-:Y:S01]  /*6c80*/  SHF.R.S32.HI R6, RZ, 0x1f, R0.reuse ;  /* 0x0000001fff067819 */ /* 0x100fe20000011400 */
[----:B------:R-:W-:Y:S01]  /*6c90*/  IMAD.MOV R5, RZ, RZ, -R0 ;  /* 0x000000ffff057224 */ /* 0x000fe200078e0a00 */
[----:B------:R-:W-:Y:S01]  /*6ca0*/  ISETP.GE.AND P3, PT, R97, c[0x0][0x198], PT ;  /* 0x0000660061007a0c */ /* 0x000fe20003f66270 */
[----:B------:R-:W-:-:S04]  /*6cb0*/  IMAD.WIDE.U32 R2, R0, c[0x0][0x1b0], R2 ;  /* 0x00006c0000027a25 */ /* 0x000fc800078e0002 */
[----:B------:R-:W-:Y:S02]  /*6cc0*/  IMAD R6, R6, c[0x0][0x1b0], RZ ;  /* 0x00006c0006067a24 */ /* 0x000fe400078e02ff */
[----:B------:R-:W-:Y:S02]  /*6cd0*/  IMAD R4, R5, c[0x0][0x2c4], R4 ;  /* 0x0000b10005047a24 */ /* 0x000fe400078e0204 */
[----:B------:R-:W-:Y:S01]  /*6ce0*/  IMAD R5, R0, c[0x0][0x1b4], R6 ;  /* 0x00006d0000057a24 */ /* 0x000fe200078e0206 */
[----:B------:R-:W-:Y:S02]  /*6cf0*/  LEA.HI R6, R8, R159, RZ, 0x4 ;  /* 0x0000009f08067211 */ /* 0x000fe400078f20ff */
[----:B------:R-:W-:Y:S01]  /*6d00*/  SHF.R.S32.HI R0, RZ, 0x1f, R4 ;  /* 0x0000001fff007819 */ /* 0x000fe20000011404 */
[----:B------:R-:W-:Y:S01]  /*6d10*/  IMAD.IADD R3, R3, 0x1, R5 ;  /* 0x0000000103037824 */ /* 0x000fe200078e0205 */
[----:B------:R-:W-:-:S03]  /*6d20*/  LOP3.LUT R6, R6, 0xfffffff0, RZ, 0xc0, !PT ;  /* 0xfffffff006067812 */ /* 0x000fc600078ec0ff */
[----:B------:R-:W-:Y:S02]  /*6d30*/  IMAD R5, R0, c[0x0][0x1a8], RZ ;  /* 0x00006a0000057a24 */ /* 0x000fe400078e02ff */
[----:B------:R-:W-:Y:S02]  /*6d40*/  IMAD.SHL.U32 R0, R112, 0x40, RZ ;  /* 0x0000004070007824 */ /* 0x000fe400078e00ff */
[----:B------:R-:W-:Y:S02]  /*6d50*/  IMAD.IADD R102, R159, 0x1, -R6 ;  /* 0x000000019f667824 */ /* 0x000fe400078e0a06 */
[----:B------:R-:W-:Y:S01]  /*6d60*/  IMAD R5, R4, c[0x0][0x1ac], R5 ;  /* 0x00006b0004057a24 */ /* 0x000fe200078e0205 */
[----:B------:R-:W-:Y:S01]  /*6d70*/  LOP3.LUT R0, R0, 0xc0, RZ, 0xc0, !PT ;  /* 0x000000c000007812 */ /* 0x000fe200078ec0ff */
[----:B------:R-:W-:Y:S01]  /*6d80*/  IMAD.WIDE.U32 R2, R4, c[0x0][0x1a8], R2 ;  /* 0x00006a0004027a25 */ /* 0x000fe200078e0002 */
[----:B------:R-:W-:Y:S02]  /*6d90*/  LEA.HI R108, R102, R102, RZ, 0x1 ;  /* 0x00000066666c7211 */ /* 0x000fe400078f08ff */
[----:B------:R-:W-:Y:S01]  /*6da0*/  SHF.R.U32.HI R4, RZ, 0x3, R0 ;  /* 0x00000003ff047819 */ /* 0x000fe20000011600 */
[----:B------:R-:W-:Y:S01]  /*6db0*/  IMAD.IADD R5, R3, 0x1, R5 ;  /* 0x0000000103057824 */ /* 0x000fe200078e0205 */
[----:B------:R-:W-:-:S02]  /*6dc0*/  LOP3.LUT R0, R0, 0x18, R161, 0xf8, !PT ;  /* 0x0000001800007812 */ /* 0x000fc400078ef8a1 */
[--C-:B------:R-:W-:Y:S02]  /*6dd0*/  SHF.R.S32.HI R3, RZ, 0x1, R108.reuse ;  /* 0x00000001ff037819 */ /* 0x100fe4000001146c */
[----:B------:R-:W-:Y:S02]  /*6de0*/  LOP3.LUT R6, R0, R4, RZ, 0x3c, !PT ;  /* 0x0000000400067212 */ /* 0x000fe400078e3cff */
        /* <DEDUP_REMOVED lines=22> */
[----:B------:R-:W-:Y:S01]  /*6f50*/  IMAD.WIDE R8, R161, 0x2, R4 ;  /* 0x00000002a1087825 */ /* 0x000fe200078e0204 */
[----:B------:R-:W-:Y:S02]  /*6f60*/  SHF.R.S32.HI R0, RZ, 0x1f, R96 ;  /* 0x0000001fff007819 */ /* 0x000fe40000011460 */
[----:B------:R-:W-:Y:S02]  /*6f70*/  LEA.HI R3, R3, R97, RZ, 0x3 ;  /* 0x0000006103037211 */ /* 0x000fe400078f18ff */
[----:B------:R-:W-:-:S02]  /*6f80*/  LEA.HI R0, R0, R96, RZ, 0x3 ;  /* 0x0000006000007211 */ /* 0x000fc400078f18ff */
[----:B------:R-:W-:Y:S02]  /*6f90*/  LOP3.LUT R3, R3, 0xfffffff8, RZ, 0xc0, !PT ;  /* 0xfffffff803037812 */ /* 0x000fe400078ec0ff */
[----:B------:R-:W-:Y:S01]  /*6fa0*/  LOP3.LUT R10, R0, 0xfffffff8, RZ, 0xc0, !PT ;  /* 0xfffffff8000a7812 */ /* 0x000fe200078ec0ff */
[----:B------:R-:W-:Y:S02]  /*6fb0*/  IMAD.SHL.U32 R0, R92, 0x2, RZ ;  /* 0x000000025c007824 */ /* 0x000fe400078e00ff */
[----:B-1----:R-:W-:-:S03]  /*6fc0*/  IMAD.WIDE R6, R3, 0x2, R4 ;  /* 0x0000000203067825 */ /* 0x002fc600078e0204 */
[----:B------:R-:W-:Y:S01]  /*6fd0*/  @!PT LDS RZ, [RZ] ;  /* 0x00000000fffff984 */ /* 0x000fe20000000800 */
[----:B------:R1:W-:Y:S01]  /*6fe0*/  LDGSTS.E.BYPASS.LTC128B.128 [R0+0x6100], [R8.64], !P4 ;  /* 0x0610000008007fae */ /* 0x0003e2000e101d54 */
[----:B------:R-:W-:-:S03]  /*6ff0*/  IMAD.WIDE R4, R10, 0x2, R4 ;  /* 0x000000020a047825 */ /* 0x000fc600078e0204 */
[----:B------:R1:W-:Y:S04]  /*7000*/  LDGSTS.E.BYPASS.LTC128B.128 [R0+0x8100], [R6.64], !P3 ;  /* 0x0810000006007fae */ /* 0x0003e8000d901d54 */
[----:B------:R1:W-:Y:S02]  /*7010*/  LDGSTS.E.BYPASS.LTC128B.128 [R0+0xa100], [R4.64], !P2 ;  /* 0x0a10000004007fae */ /* 0x0003e4000d101d54 */
.L_x_779:
[----:B---34-:R-:W-:Y:S05]  /*7020*/  BSYNC B0 ;  /* 0x0000000000007941 */ /* 0x018fea0003800000 */
.L_x_778:
        /* <DEDUP_REMOVED lines=20> */
.L_x_781:
[----:B------:R-:W-:Y:S05]  /*7170*/  BSYNC B0 ;  /* 0x0000000000007941 */ /* 0x000fea0003800000 */
.L_x_780:
        /* <DEDUP_REMOVED lines=20> */
.L_x_783:
[----:B------:R-:W-:Y:S05]  /*72c0*/  BSYNC B0 ;  /* 0x0000000000007941 */ /* 0x000fea0003800000 */
.L_x_782:
[----:B------:R-:W-:Y:S01]  /*72d0*/  IMAD.MOV.U32 R164, RZ, RZ, c[0x0][0x2b8] ;  /* 0x0000ae00ffa47624 */ /* 0x000fe200078e00ff */
[----:B---3--:R-:W-:Y:S01]  /*72e0*/  IADD3 R6, R11, 0x60, RZ ;  /* 0x000000600b067810 */ /* 0x008fe20007ffe0ff */
[----:B------:R-:W-:Y:S01]  /*72f0*/  IMAD.U32 R3, RZ, RZ, UR8 ;  /* 0x00000008ff037e24 */ /* 0x000fe2000f8e00ff */
[----:B------:R-:W-:Y:S01]  /*7300*/  SHFL.IDX PT, R4, R13, 0x3, 0x1c1f ;  /* 0x007c1f000d047f89 */ /* 0x000fe200000e0000 */
[----:B------:R-:W-:Y:S01]  /*7310*/  USHF.R.S32.HI UR6, URZ, 0x1f, UR16 ;  /* 0x0000001f3f067899 */ /* 0x000fe20008011410 */
[----:B------:R-:W-:Y:S01]  /*7320*/  ISETP.NE.AND P5, PT, R164, 0x1, PT ;  /* 0x00000001a400780c */ /* 0x000fe20003fa5270 */
[----:B------:R-:W-:Y:S01]  /*7330*/  IMAD R3, R3, 0x40, R163 ;  /* 0x0000004003037824 */ /* 0x000fe200078e02a3 */
[----:B------:R-:W-:Y:S01]  /*7340*/  ISETP.GE.AND P0, PT, R6, UR7, PT ;  /* 0x0000000706007c0c */ /* 0x000fe2000bf06270 */
[----:B----4-:R-:W3:Y:S01]  /*7350*/  SHFL.IDX PT, R5, R12, 0x3, 0x1c1f ;  /* 0x007c1f000c057f89 */ /* 0x010ee200000e0000 */
[----:B------:R-:W-:Y:S01]  /*7360*/  ULDC.64 UR4, c[0x0][0x2b0] ;  /* 0x0000ac0000047ab9 */ /* 0x000fe20000000a00 */
[----:B------:R-:W-:Y:S01]  /*7370*/  IMAD.MOV.U32 R114, RZ, RZ, RZ ;  /* 0x000000ffff727224 */ /* 0x000fe200078e00ff */
[----:B------:R-:W-:Y:S01]  /*7380*/  IADD3 R3, R3, -0x40, RZ ;  /* 0xffffffc003037810 */ /* 0x000fe20007ffe0ff */
[----:B------:R-:W-:-:S02]  /*7390*/  UIMAD UR6, UR6, UR4, URZ ;  /* 0x00000004060672a4 */ /* 0x000fc4000f8e023f */
[----:B------:R-:W-:Y:S01]  /*73a0*/  UIMAD.WIDE.U32 UR14, UR16, UR4, URZ ;  /* 0x00000004100e72a5 */ /* 0x000fe2000f8e003f */
[C---:B------:R-:W-:Y:S01]  /*73b0*/  IADD3 R11, R3.reuse, UR13, RZ ;  /* 0x0000000d030b7c10 */ /* 0x040fe2000fffe0ff */
[----:B------:R-:W-:Y:S01]  /*73c0*/  UIMAD UR6, UR16, UR5, UR6 ;  /* 0x00000005100672a4 */ /* 0x000fe2000f8e0206 */
[----:B------:R-:W-:Y:S02]  /*73d0*/  ISETP.GE.AND P1, PT, R3, UR9, PT ;  /* 0x0000000903007c0c */ /* 0x000fe4000bf26270 */
[----:B------:R-:W-:Y:S01]  /*73e0*/  ULDC.64 UR4, c[0x0][0x1e8] ;  /* 0x00007a0000047ab9 */ /* 0x000fe20000000a00 */
[----:B------:R-:W-:Y:S01]  /*73f0*/  @P5 IMAD.HI.U32 R3, R11, c[0x0][0x2bc], RZ ;  /* 0x0000af000b035a27 */ /* 0x000fe200078e00ff */
[----:B------:R-:W-:Y:S01]  /*7400*/  @!P0 SHF.R.S32.HI R8, RZ, 0x1f, R96 ;  /* 0x0000001fff088819 */ /* 0x000fe20000011460 */
[----:B------:R-:W-:Y:S01]  /*7410*/  UIADD3 UR6, UR15, UR6, URZ ;  /* 0x000000060f067290 */ /* 0x000fe2000fffe03f */
[----:B------:R-:W-:Y:S01]  /*7420*/  ISETP.GT.OR P1, PT, R163, 0x3f, P1 ;  /* 0x0000003fa300780c */ /* 0x000fe20000f24670 */
[----:B------:R-:W-:Y:S01]  /*7430*/  IMAD.MOV.U32 R0, RZ, RZ, R11 ;  /* 0x000000ffff007224 */ /* 0x000fe200078e000b */
[----:B------:R-:W-:Y:S01]  /*7440*/  @P5 SHF.R.U32.HI R0, RZ, c[0x0][0x2c0], R3 ;  /* 0x0000b000ff005a19 */ /* 0x000fe20000011603 */
[----:B------:R-:W-:Y:S01]  /*7450*/  @!P0 IMAD.SHL.U32 R10, R92, 0x2, RZ ;  /* 0x000000025c0a8824 */ /* 0x000fe200078e00ff */
[----:B------:R-:W-:-:S02]  /*7460*/  @!P0 SHF.R.S32.HI R3, RZ, 0x1f, R97 ;  /* 0x0000001fff038819 */ /* 0x000fc40000011461 */
[----:B------:R-:W-:Y:S02]  /*7470*/  @!P0 LEA.HI R9, R8, R96, RZ, 0x3 ;  /* 0x0000006008098211 */ /* 0x000fe400078f18ff */
[----:B------:R-:W-:Y:S01]  /*7480*/  @!P0 LEA.HI R3, R3, R97, RZ, 0x3 ;  /* 0x0000006103038211 */ /* 0x000fe200078f18ff */
[--C-:B---3--:R-:W-:Y:S01]  /*7490*/  @!P0 IMAD.WIDE R6, R161, 0x2, R4.reuse ;  /* 0x00000002a1068825 */ /* 0x108fe200078e0204 */
[----:B-12---:R-:W-:Y:S02]  /*74a0*/  @!P0 LOP3.LUT R12, R9, 0xfffffff8, RZ, 0xc0, !PT ;  /* 0xfffffff8090c8812 */ /* 0x006fe400078ec0ff */
[----:B------:R-:W-:Y:S02]  /*74b0*/  @!P0 LOP3.LUT R8, R3, 0xfffffff8, RZ, 0xc0, !PT ;  /* 0xfffffff803088812 */ /* 0x000fe400078ec0ff */
[----:B------:R-:W-:Y:S01]  /*74c0*/  @!PT LDS RZ, [RZ] ;  /* 0x00000000fffff984 */ /* 0x000fe20000000800 */
[----:B------:R1:W-:Y:S01]  /*74d0*/  @!P0 LDGSTS.E.BYPASS.LTC128B.128 [R10+0x7900], [R6.64], !P4 ;  /* 0x07900000060a8fae */ /* 0x0003e2000e101d54 */
[----:B------:R-:W-:Y:S02]  /*74e0*/  @!P1 IADD3 R3, P5, R0, UR14, RZ ;  /* 0x0000000e00039c10 */ /* 0x000fe4000ffbe0ff */
[----:B------:R-:W-:-:S04]  /*74f0*/  @!P0 IMAD.WIDE R8, R8, 0x2, R4 ;  /* 0x0000000208088825 */ /* 0x000fc800078e0204 */
[----:B------:R-:W-:Y:S01]  /*7500*/  @!P0 IMAD.WIDE R4, R12, 0x2, R4 ;  /* 0x000000020c048825 */ /* 0x000fe200078e0204 */
[----:B------:R2:W-:Y:S04]  /*7510*/  @!P0 LDGSTS.E.BYPASS.LTC128B.128 [R10+0x9900], [R8.64], !P3 ;  /* 0x09900000080a8fae */ /* 0x0005e8000d901d54 */
[----:B------:R3:W-:Y:S04]  /*7520*/  @!P0 LDGSTS.E.BYPASS.LTC128B.128 [R10+0xb900], [R4.64], !P2 ;  /* 0x0b900000040a8fae */ /* 0x0007e8000d101d54 */
[----:B------:R-:W0:Y:S01]  /*7530*/  LDGDEPBAR ;  /* 0x00000000000079af */ /* 0x000e220000000000 */
[----:B-1----:R-:W-:-:S02]  /*7540*/  @!P1 LEA.HI.X.SX32 R7, R0, UR6, 0x1, P5 ;  /* 0x0000000600079c11 */ /* 0x002fc4000a8f0eff */
[----:B------:R-:W-:-:S04]  /*7550*/  @!P1 LEA R6, P4, R3, c[0x0][0x2a0], 0x2 ;  /* 0x0000a80003069a11 */ /* 0x000fc800078810ff */
[----:B------:R-:W-:Y:S01]  /*7560*/  @!P1 LEA.HI.X R7, R3, c[0x0][0x2a4], R7, 0x2, P4 ;  /* 0x0000a90003079a11 */ /* 0x000fe200020f1407 */
[----:B------:R-:W-:Y:S06]  /*7570*/  BAR.SYNC.DEFER_BLOCKING 0x0 ;  /* 0x0000000000007b1d */ /* 0x000fec0000010000 */
[----:B------:R-:W4:Y:S01]  /*7580*/  @!P1 LDG.E R114, [R6.64] ;  /* 0x0000001406729981 */ /* 0x000f22000c1e1900 */
[----:B------:R-:W-:Y:S01]  /*7590*/  IMAD.MOV R0, RZ, RZ, -R0 ;  /* 0x000000ffff007224 */ /* 0x000fe200078e0a00 */
[----:B------:R-:W-:Y:S01]  /*75a0*/  UIMAD UR16, UR10, UR4, URZ ;  /* 0x000000040a1072a4 */ /* 0x000fe2000f8e023f */
[----:B------:R-:W-:Y:S01]  /*75b0*/  ISETP.GE.AND P5, PT, R161, c[0x0][0x1d4], PT ;  /* 0x00007500a1007a0c */ /* 0x000fe20003fa6270 */
[----:B------:R-:W-:Y:S01]  /*75c0*/  UIMAD.WIDE.U32 UR22, UR11, UR4, URZ ;  /* 0x000000040b1672a5 */ /* 0x000fe2000f8e003f */
[----:B------:R-:W-:Y:S01]  /*75d0*/  IMAD R115, R0, c[0x0][0x2b8], R11 ;  /* 0x0000ae0000737a24 */ /* 0x000fe200078e020b */
[----:B------:R-:W-:Y:S01]  /*75e0*/  UIMAD UR16, UR11, UR5, UR16 ;  /* 0x000000050b1072a4 */ /* 0x000fe2000f8e0210 */
[----:B------:R-:W-:Y:S01]  /*75f0*/  ISETP.GE.AND P6, PT, R97, c[0x0][0x1d4], PT ;  /* 0x0000750061007a0c */ /* 0x000fe20003fc6270 */
[----:B------:R-:W-:Y:S01]  /*7600*/  ULEA UR19, UR8, 0xffffffc0, 0x6 ;  /* 0xffffffc008137891 */ /* 0x000fe2000f8e303f */
[----:B---3--:R-:W-:Y:S01]  /*7610*/  IMAD.WIDE.U32 R4, R115, c[0x0][0x1e0], RZ ;  /* 0x0000780073047a25 */ /* 0x008fe200078e00ff */
[----:B------:R-:W-:Y:S01]  /*7620*/  SHF.R.S32.HI R109, RZ, 0x1f, R115 ;  /* 0x0000001fff6d7819 */ /* 0x000fe20000011473 */
[----:B------:R-:W-:Y:S01]  /*7630*/  UIADD3 UR16, UR23, UR16, URZ ;  /* 0x0000001017107290 */ /* 0x000fe2000fffe03f */
[----:B------:R-:W-:Y:S01]  /*7640*/  ISETP.GE.AND P4, PT, R96, c[0x0][0x1d4], PT ;  /* 0x0000750060007a0c */ /* 0x000fe20003f86270 */
[----:B------:R-:W-:Y:S01]  /*7650*/  UIADD3 UR19, UR9, -UR19, URZ ;  /* 0x8000001309137290 */ /* 0x000fe2000fffe03f */
[----:B------:R-:W-:Y:S01]  /*7660*/  STL [R1+0x10], R115 ;  /* 0x0000107301007387 */ /* 0x000fe20000100800 */
[----:B------:R-:W-:Y:S01]  /*7670*/  IMAD R0, R109, c[0x0][0x1e0], RZ ;  /* 0x000078006d007a24 */ /* 0x000fe200078e02ff */
[----:B------:R-:W-:Y:S01]  /*7680*/  ULDC.64 UR4, c[0x0][0x210] ;  /* 0x0000840000047ab9 */ /* 0x000fe20000000a00 */
[----:B------:R-:W-:Y:S01]  /*7690*/  ISETP.GT.AND P3, PT, R163, 0x3f, PT ;  /* 0x0000003fa300780c */ /* 0x000fe20003f64270 */
[----:B------:R-:W-:Y:S01]  /*76a0*/  UIMAD UR10, UR10, UR4, URZ ;  /* 0x000000040a0a72a4 */ /* 0x000fe2000f8e023f */
[----:B------:R-:W-:Y:S01]  /*76b0*/  IMAD R0, R115, c[0x0][0x1e4], R0 ;  /* 0x0000790073007a24 */ /* 0x000fe200078e0200 */
[----:B------:R-:W-:Y:S01]  /*76c0*/  IADD3 R104, -R47, UR19, RZ ;  /* 0x000000132f687c10 */ /* 0x000fe2000fffe1ff */
[----:B------:R-:W-:Y:S01]  /*76d0*/  UIMAD.WIDE.U32 UR24, UR11, UR4, URZ ;  /* 0x000000040b1872a5 */ /* 0x000fe2000f8e003f */
[----:B------:R-:W-:Y:S01]  /*76e0*/  SEL R151, RZ, 0x10, P4 ;  /* 0x00000010ff977807 */ /* 0x000fe20002000000 */
[----:B------:R-:W-:Y:S01]  /*76f0*/  IMAD.IADD R5, R5, 0x1, R0 ;  /* 0x0000000105057824 */ /* 0x000fe200078e0200 */
[----:B------:R-:W-:Y:S01]  /*7700*/  ISETP.GE.AND P1, PT, R104, 0x1, PT ;  /* 0x000000016800780c */ /* 0x000fe20003f26270 */
[----:B------:R-:W-:-:S04]  /*7710*/  UIMAD UR10, UR11, UR5, UR10 ;  /* 0x000000050b0a72a4 */ /* 0x000fc8000f8e020a */
[----:B------:R-:W-:-:S08]  /*7720*/  UIADD3 UR10, UR25, UR10, URZ ;  /* 0x0000000a190a7290 */ /* 0x000fd0000fffe03f */
[----:B------:R-:W-:Y:S01]  /*7730*/  @P1 IMAD.SHL.U32 R17, R92, 0x2, RZ ;  /* 0x000000025c111824 */ /* 0x000fe200078e00ff */
[----:B----4-:R-:W-:Y:S01]  /*7740*/  SHF.R.S32.HI R110, RZ, 0x1f, R114 ;  /* 0x0000001fff6e7819 */ /* 0x010fe20000011472 */
[----:B------:R-:W-:Y:S01]  /*7750*/  IMAD.WIDE.U32 R4, R114, c[0x0][0x1f0], R4 ;  /* 0x00007c0072047a25 */ /* 0x000fe200078e0004 */
[----:B------:R-:W-:Y:S03]  /*7760*/  STL [R1+0xc], R114 ;  /* 0x00000c7201007387 */ /* 0x000fe60000100800 */
[----:B------:R-:W-:Y:S01]  /*7770*/  IMAD R3, R110, c[0x0][0x1f0], RZ ;  /* 0x00007c006e037a24 */ /* 0x000fe200078e02ff */
[----:B------:R-:W-:-:S03]  /*7780*/  IADD3 R0, P0, R4, UR22, RZ ;  /* 0x0000001604007c10 */ /* 0x000fc6000ff1e0ff */
[----:B------:R-:W-:-:S05]  /*7790*/  IMAD R3, R114, c[0x0][0x1f4], R3 ;  /* 0x00007d0072037a24 */ /* 0x000fca00078e0203 */
[----:B------:R-:W-:Y:S02]  /*77a0*/  IADD3.X R4, R5, UR16, R3, P0, !PT ;  /* 0x0000001005047c10 */ /* 0x000fe400087fe403 */
[C---:B------:R-:W-:Y:S02]  /*77b0*/  LEA R5, P0, R0.reuse, c[0x0][0x1c8], 0x1 ;  /* 0x0000720000057a11 */ /* 0x040fe400078008ff */
[--C-:B------:R-:W-:Y:S02]  /*77c0*/  @P1 SHF.R.S32.HI R3, RZ, 0x1f, R97.reuse ;  /* 0x0000001fff031819 */ /* 0x100fe40000011461 */
[----:B------:R-:W-:Y:S01]  /*77d0*/  LEA.HI.X R0, R0, c[0x0][0x1cc], R4, 0x1, P0 ;  /* 0x0000730000007a11 */ /* 0x000fe200000f0c04 */
[----:B------:R-:W-:Y:S01]  /*77e0*/  SHFL.IDX PT, R6, R5, RZ, 0x1c1f ;  /* 0x001c1fff05067589 */ /* 0x000fe200000e0000 */
[----:B------:R-:W-:Y:S02]  /*77f0*/  ISETP.GE.AND P0, PT, R104, 0x21, PT ;  /* 0x000000216800780c */ /* 0x000fe40003f06270 */
[----:B--2---:R-:W-:Y:S01]  /*7800*/  @P1 LEA.HI R9, R3, R97, RZ, 0x3 ;  /* 0x0000006103091211 */ /* 0x004fe200078f18ff */
[----:B------:R-:W1:Y:S03]  /*7810*/  SHFL.IDX PT, R7, R0, RZ, 0x1c1f ;  /* 0x001c1fff00077589 */ /* 0x000e6600000e0000 */
[----:B------:R-:W-:Y:S01]  /*7820*/  @P1 LOP3.LUT R9, R9, 0xfffffff8, RZ, 0xc0, !PT ;  /* 0xfffffff809091812 */ /* 0x000fe200078ec0ff */
[----:B------:R-:W-:Y:S04]  /*7830*/  SHFL.IDX PT, R4, R5, 0x1, 0x1c1f ;  /* 0x003c1f0005047f89 */ /* 0x000fe800000e0000 */
[----:B------:R2:W3:Y:S02]  /*7840*/  SHFL.IDX PT, R5, R0, 0x1, 0x1c1f ;  /* 0x003c1f0000057f89 */ /* 0x0004e400000e0000 */
[----:B------:R-:W-:Y:S01]  /*7850*/  @P0 SHF.R.S32.HI R10, RZ, 0x1f, R97 ;  /* 0x0000001fff0a0819 */ /* 0x000fe20000011461 */
[----:B------:R-:W-:Y:S01]  /*7860*/  @P0 IMAD.SHL.U32 R16, R92, 0x2, RZ ;  /* 0x000000025c100824 */ /* 0x000fe200078e00ff */
[----:B------:R-:W-:-:S02]  /*7870*/  @P0 SHF.R.S32.HI R11, RZ, 0x1f, R96 ;  /* 0x0000001fff0b0819 */ /* 0x000fc40000011460 */
[----:B------:R-:W-:-:S04]  /*7880*/  @P0 LEA.HI R3, R10, R97, RZ, 0x3 ;  /* 0x000000610a030211 */ /* 0x000fc800078f18ff */
[----:B------:R-:W-:Y:S01]  /*7890*/  @P0 LOP3.LUT R3, R3, 0xfffffff8, RZ, 0xc0, !PT ;  /* 0xfffffff803030812 */ /* 0x000fe200078ec0ff */
        /* <DEDUP_REMOVED lines=8> */
[----:B------:R-:W-:-:S03]  /*7920*/  @P1 IMAD.WIDE R12, R8, 0x2, R6 ;  /* 0x00000002080c1825 */ /* 0x000fc600078e0206 */
[----:B------:R1:W-:Y:S01]  /*7930*/  @P1 LDGSTS.E.BYPASS.LTC128B.128 [R17+0x4100], [R14.64], !P6 ;  /* 0x041000000e111fae */ /* 0x0003e2000f101d54 */
[----:B---3--:R-:W-:-:S03]  /*7940*/  @P0 IMAD.WIDE R8, R161, 0x2, R4 ;  /* 0x00000002a1080825 */ /* 0x008fc600078e0204 */
[----:B------:R1:W-:Y:S01]  /*7950*/  @P1 LDGSTS.E.BYPASS.LTC128B.128 [R17+0x5100], [R12.64], !P4 ;  /* 0x051000000c111fae */ /* 0x0003e2000e101d54 */
[----:B------:R-:W-:-:S03]  /*7960*/  @P0 IMAD.WIDE R6, R3, 0x2, R4 ;  /* 0x0000000203060825 */ /* 0x000fc600078e0204 */
[----:B------:R1:W-:Y:S01]  /*7970*/  @P0 LDGSTS.E.BYPASS.LTC128B.128 [R16+0x3900], [R8.64], !P5 ;  /* 0x0390000008100fae */ /* 0x0003e2000e901d54 */
[----:B------:R-:W-:Y:S01]  /*7980*/  @P0 IMAD.WIDE R4, R0, 0x2, R4 ;  /* 0x0000000200040825 */ /* 0x000fe200078e0204 */
[----:B------:R-:W-:Y:S02]  /*7990*/  SHF.R.S32.HI R0, RZ, 0x1f, R159 ;  /* 0x0000001fff007819 */ /* 0x000fe4000001149f */
[----:B------:R1:W-:Y:S02]  /*79a0*/  @P0 LDGSTS.E.BYPASS.LTC128B.128 [R16+0x4900], [R6.64], !P6 ;  /* 0x0490000006100fae */ /* 0x0003e4000f101d54 */
[----:B------:R-:W-:Y:S02]  /*79b0*/  LEA.HI R0, R0, R159, RZ, 0x4 ;  /* 0x0000009f00007211 */ /* 0x000fe400078f20ff */
[----:B------:R1:W-:Y:S01]  /*79c0*/  @P0 LDGSTS.E.BYPASS.LTC128B.128 [R16+0x5900], [R4.64], !P4 ;  /* 0x0590000004100fae */ /* 0x0003e2000e101d54 */
[----:B------:R-:W-:Y:S02]  /*79d0*/  ISETP.LT.AND P0, PT, RZ, c[0x0][0x27c], PT ;  /* 0x00009f00ff007a0c */ /* 0x000fe40003f01270 */
[----:B------:R-:W-:Y:S01]  /*79e0*/  SHF.R.S32.HI R90, RZ, 0x4, R0 ;  /* 0x00000004ff5a7819 */ /* 0x000fe20000011400 */
[----:B------:R-:W0:Y:S10]  /*79f0*/  LDGDEPBAR ;  /* 0x00000000000079af */ /* 0x000e340000000000 */
[----:B------:R-:W-:Y:S05]  /*7a00*/  @P0 BRA `(.L_x_784) ;  /* 0x0000002000000947 */ /* 0x000fea0003800000 */
[----:B------:R-:W-:-:S04]  /*7a10*/  DEPBAR.LE SB0, 0x1 ;  /* 0x000080400000791a */ /* 0x000fc80000000000 */
[----:B------:R-:W-:Y:S05]  /*7a20*/  BRA `(.L_x_785) ;  /* 0x0000766000007947 */ /* 0x000fea0003800000 */
.L_x_784:
[----:B------:R-:W-:Y:S01]  /*7a30*/  ULDC.U8 UR4, c[0x0][0x298] ;  /* 0x0000a60000047ab9 */ /* 0x000fe20000000000 */
[----:B------:R-:W-:Y:S01]  /*7a40*/  SHF.R.S32.HI R0, RZ, 0x1f, R147 ;  /* 0x0000001fff007819 */ /* 0x000fe20000011493 */
[----:B-1----:R-:W-:Y:S01]  /*7a50*/  IMAD.WIDE.U32 R10, R147, c[0x0][0x280], RZ ;  /* 0x0000a000930a7a25 */ /* 0x002fe200078e00ff */
[----:B------:R-:W-:Y:S01]  /*7a60*/  ISETP.NE.AND P0, PT, RZ, UR4, PT ;  /* 0x00000004ff007c0c */ /* 0x000fe2000bf05270 */
[----:B------:R-:W-:Y:S01]  /*7a70*/  BSSY B2, `(.L_x_785) ;  /* 0x0000761000027945 */ /* 0x000fe20003800000 */
[-C--:B------:R-:W-:Y:S01]  /*7a80*/  LEA.HI R4, R159, R159.reuse, RZ, 0x1 ;  /* 0x0000009f9f047211 */ /* 0x080fe200078f08ff */
[C---:B------:R-:W-:Y:S02]  /*7a90*/  IMAD R3, R0.reuse, c[0x0][0x280], RZ ;  /* 0x0000a00000037a24 */ /* 0x040fe400078e02ff */
[----:B------:R-:W-:Y:S01]  /*7aa0*/  IMAD R0, R0, c[0x0][0x290], RZ ;  /* 0x0000a40000007a24 */ /* 0x000fe200078e02ff */
[----:B------:R-:W-:Y:S01]  /*7ab0*/  SHF.R.S32.HI R56, RZ, 0x1, R4 ;  /* 0x00000001ff387819 */ /* 0x000fe20000011404 */
[C---:B------:R-:W-:Y:S01]  /*7ac0*/  IMAD R3, R147.reuse, c[0x0][0x284], R3 ;  /* 0x0000a10093037a24 */ /* 0x040fe200078e0203 */
[----:B------:R-:W-:Y:S01]  /*7ad0*/  LOP3.LUT R4, R4, 0xfffffffe, RZ, 0xc0, !PT ;  /* 0xfffffffe04047812 */ /* 0x000fe200078ec0ff */
[C---:B------:R-:W-:Y:S01]  /*7ae0*/  IMAD R0, R147.reuse, c[0x0][0x294], R0 ;  /* 0x0000a50093007a24 */ /* 0x040fe200078e0200 */
[----:B------:R-:W-:Y:S01]  /*7af0*/  IADD3 R24, R56, UR12, RZ ;  /* 0x0000000c38187c10 */ /* 0x000fe2000fffe0ff */
[----:B------:R-:W-:Y:S01]  /*7b00*/  IMAD.WIDE.U32 R8, R147, c[0x0][0x290], RZ ;  /* 0x0000a40093087a25 */ /* 0x000fe200078e00ff */
[----:B------:R-:W-:-:S02]  /*7b10*/  IADD3 R46, -R4, R159, RZ ;  /* 0x0000009f042e7210 */ /* 0x000fc40007ffe1ff */
[----:B------:R-:W-:Y:S01]  /*7b20*/  IADD3 R7, R3, R11, RZ ;  /* 0x0000000b03077210 */ /* 0x000fe20007ffe0ff */
[----:B------:R-:W-:Y:S01]  /*7b30*/  IMAD.IADD R5, R0, 0x1, R9 ;  /* 0x0000000100057824 */ /* 0x000fe200078e0209 */
[C---:B------:R-:W-:Y:S01]  /*7b40*/  SHF.L.U32 R57, R46.reuse, 0x3, RZ ;  /* 0x000000032e397819 */ /* 0x040fe200000006ff */
[----:B------:R-:W-:Y:S01]  /*7b50*/  IMAD R0, R46, 0x40, R24 ;  /* 0x000000402e007824 */ /* 0x000fe200078e0218 */
[----:B------:R-:W-:Y:S05]  /*7b60*/  @!P0 BRA `(.L_x_786) ;  /* 0x0000388000008947 */ /* 0x000fea0003800000 */
[----:B------:R-:W-:Y:S01]  /*7b70*/  PLOP3.LUT P1, PT, PT, PT, UP2, 0x80, 0x0 ;  /* 0x000000000000781c */ /* 0x000fe20003f2f028 */
[----:B------:R-:W-:Y:S01]  /*7b80*/  IMAD.MOV.U32 R6, RZ, RZ, R10 ;  /* 0x000000ffff067224 */ /* 0x000fe200078e000a */
[----:B------:R-:W-:Y:S01]  /*7b90*/  PLOP3.LUT P0, PT, PT, PT, UP2, 0x80, 0x0 ;  /* 0x000000000000781c */ /* 0x000fe20003f0f028 */
[----:B------:R-:W-:Y:S01]  /*7ba0*/  BSSY B0, `(.L_x_787) ;  /* 0x0000063000007945 */ /* 0x000fe20003800000 */
[----:B------:R-:W-:Y:S01]  /*7bb0*/  MOV R4, R8 ;  /* 0x0000000800047202 */ /* 0x000fe20000000f00 */
[----:B------:R-:W-:Y:S01]  /*7bc0*/  IMAD.SHL.U32 R17, R46, 0x4, RZ ;  /* 0x000000042e117824 */ /* 0x000fe200078e00ff */
[----:B------:R-:W-:Y:S01]  /*7bd0*/  CS2R R68, SRZ ;  /* 0x0000000000447805 */ /* 0x000fe2000001ff00 */
[----:B------:R-:W-:Y:S01]  /*7be0*/  CS2R R40, SRZ ;  /* 0x0000000000287805 */ /* 0x000fe2000001ff00 */
[----:B------:R-:W-:Y:S01]  /*7bf0*/  CS2R R36, SRZ ;  /* 0x0000000000247805 */ /* 0x000fe2000001ff00 */
[----:B------:R-:W-:Y:S01]  /*7c00*/  CS2R R32, SRZ ;  /* 0x0000000000207805 */ /* 0x000fe2000001ff00 */
[----:B------:R-:W-:Y:S01]  /*7c10*/  CS2R R30, SRZ ;  /* 0x00000000001e7805 */ /* 0x000fe2000001ff00 */
[----:B------:R-:W-:Y:S01]  /*7c20*/  CS2R R20, SRZ ;  /* 0x0000000000147805 */ /* 0x000fe2000001ff00 */
[----:B------:R-:W-:Y:S01]  /*7c30*/  CS2R R14, SRZ ;  /* 0x00000000000e7805 */ /* 0x000fe2000001ff00 */
[----:B------:R-:W-:Y:S01]  /*7c40*/  @P1 IMAD.HI.U32 R3, R0, c[0x0][0x2c8], RZ ;  /* 0x0000b20000031a27 */ /* 0x000fe200078e00ff */
[----:B------:R-:W-:Y:S01]  /*7c50*/  CS2R R42, SRZ ;  /* 0x00000000002a7805 */ /* 0x000fe2000001ff00 */
[----:B------:R-:W-:Y:S01]  /*7c60*/  CS2R R38, SRZ ;  /* 0x0000000000267805 */ /* 0x000fe2000001ff00 */
[----:B------:R-:W-:Y:S01]  /*7c70*/  CS2R R34, SRZ ;  /* 0x0000000000227805 */ /* 0x000fe2000001ff00 */
[----:B------:R-:W-:Y:S01]  /*7c80*/  CS2R R28, SRZ ;  /* 0x00000000001c7805 */ /* 0x000fe2000001ff00 */
[----:B------:R-:W-:Y:S01]  /*7c90*/  @P0 SHF.R.U32.HI R0, RZ, c[0x0][0x2cc], R3 ;  /* 0x0000b300ff000a19 */ /* 0x000fe20000011603 */
[----:B------:R-:W-:Y:S01]  /*7ca0*/  CS2R R22, SRZ ;  /* 0x0000000000167805 */ /* 0x000fe2000001ff00 */
[----:B------:R-:W-:-:S02]  /*7cb0*/  CS2R R18, SRZ ;  /* 0x0000000000127805 */ /* 0x000fc4000001ff00 */
[----:B------:R-:W-:Y:S01]  /*7cc0*/  SHF.R.S32.HI R3, RZ, 0x1f, R0 ;  /* 0x0000001fff037819 */ /* 0x000fe20000011400 */
[----:B------:R-:W-:-:S04]  /*7cd0*/  IMAD.WIDE.U32 R6, R0, c[0x0][0x280], R6 ;  /* 0x0000a00000067a25 */ /* 0x000fc800078e0006 */
[C---:B------:R-:W-:Y:S01]  /*7ce0*/  IMAD R9, R3.reuse, c[0x0][0x280], RZ ;  /* 0x0000a00003097a24 */ /* 0x040fe200078e02ff */
[----:B------:R-:W-:Y:S01]  /*7cf0*/  LEA R26, P1, R6, c[0x0][0x270], 0x1 ;  /* 0x00009c00061a7a11 */ /* 0x000fe200078208ff */
[----:B------:R-:W-:Y:S02]  /*7d00*/  IMAD R8, R3, c[0x0][0x290], RZ ;  /* 0x0000a40003087a24 */ /* 0x000fe400078e02ff */
[----:B------:R-:W-:-:S04]  /*7d10*/  IMAD.WIDE.U32 R4, R0, c[0x0][0x290], R4 ;  /* 0x0000a40000047a25 */ /* 0x000fc800078e0004 */
[----:B------:R-:W-:Y:S01]  /*7d20*/  IMAD R3, R0, c[0x0][0x284], R9 ;  /* 0x0000a10000037a24 */ /* 0x000fe200078e0209 */
[----:B------:R-:W-:Y:S01]  /*7d30*/  LEA R27, P0, R4, c[0x0][0x288], 0x1 ;  /* 0x0000a200041b7a11 */ /* 0x000fe200078008ff */
[----:B------:R-:W-:Y:S02]  /*7d40*/  IMAD R0, R0, c[0x0][0x294], R8 ;  /* 0x0000a50000007a24 */ /* 0x000fe400078e0208 */
[----:B------:R-:W-:-:S03]  /*7d50*/  IMAD.IADD R3, R7, 0x1, R3 ;  /* 0x0000000107037824 */ /* 0x000fc600078e0203 */
[----:B------:R-:W-:Y:S02]  /*7d60*/  IADD3 R0, R5, R0, RZ ;  /* 0x0000000005007210 */ /* 0x000fe40007ffe0ff */
[----:B------:R-:W-:Y:S02]  /*7d70*/  LEA.HI.X R25, R6, c[0x0][0x274], R3, 0x1, P1 ;  /* 0x00009d0006197a11 */ /* 0x000fe400008f0c03 */
[----:B------:R-:W-:Y:S01]  /*7d80*/  LEA.HI.X R16, R4, c[0x0][0x28c], R0, 0x1, P0 ;  /* 0x0000a30004107a11 */ /* 0x000fe200000f0c00 */
[----:B------:R1:W2:Y:S01]  /*7d90*/  SHFL.IDX PT, R6, R27, RZ, 0x1e1f ;  /* 0x001e1fff1b067589 */ /* 0x0002a200000e0000 */
[----:B------:R-:W-:-:S03]  /*7da0*/  ISETP.GE.AND P0, PT, R24, UR7, PT ;  /* 0x0000000718007c0c */ /* 0x000fc6000bf06270 */
[----:B------:R1:W3:Y:S04]  /*7db0*/  SHFL.IDX PT, R4, R26, RZ, 0x1e1f ;  /* 0x001e1fff1a047589 */ /* 0x0002e800000e0000 */
[----:B------:R1:W4:Y:S04]  /*7dc0*/  SHFL.IDX PT, R5, R25, RZ, 0x1e1f ;  /* 0x001e1fff19057589 */ /* 0x00032800000e0000 */
[----:B------:R1:W1:Y:S02]  /*7dd0*/  SHFL.IDX PT, R7, R16, RZ, 0x1e1f ;  /* 0x001e1fff10077589 */ /* 0x00026400000e0000 */
[----:B------:R-:W-:Y:S05]  /*7de0*/  @P0 BRA `(.L_x_788) ;  /* 0x000003e000000947 */ /* 0x000fea0003800000 */
[C---:B------:R-:W-:Y:S01]  /*7df0*/  IADD3 R3, R17.reuse, 0x8, RZ ;  /* 0x0000000811037810 */ /* 0x040fe20007ffe0ff */
[----:B------:R-:W-:Y:S01]  /*7e00*/  CS2R R14, SRZ ;  /* 0x00000000000e7805 */ /* 0x000fe2000001ff00 */
[----:B------:R-:W-:Y:S01]  /*7e10*/  ISETP.GE.AND P0, PT, R17, c[0x0][0x27c], PT ;  /* 0x00009f0011007a0c */ /* 0x000fe20003f06270 */
[----:B------:R-:W-:Y:S01]  /*7e20*/  CS2R R18, SRZ ;  /* 0x0000000000127805 */ /* 0x000fe2000001ff00 */
[----:B------:R-:W-:-:S02]  /*7e30*/  ISETP.GE.AND P2, PT, R3, c[0x0][0x27c], PT ;  /* 0x00009f0003007a0c */ /* 0x000fc40003f46270 */
[----:B------:R-:W-:-:S09]  /*7e40*/  IADD3 R12, R17, 0x18, RZ ;  /* 0x00000018110c7810 */ /* 0x000fd20007ffe0ff */
[C---:B---34-:R-:W-:Y:S02]  /*7e50*/  @!P0 IMAD.WIDE R10, R17.reuse, 0x2, R4 ;  /* 0x00000002110a8825 */ /* 0x058fe400078e0204 */
[----:B------:R-:W-:Y:S02]  /*7e60*/  @!P2 SHF.R.S32.HI R0, RZ, 0x1f, R3 ;  /* 0x0000001fff00a819 */ /* 0x000fe40000011403 */
[C---:B-12---:R-:W-:Y:S01]  /*7e70*/  @!P0 IMAD.WIDE R8, R17.reuse, 0x2, R6 ;  /* 0x0000000211088825 */ /* 0x046fe200078e0206 */
[----:B------:R1:W5:Y:S01]  /*7e80*/  @!P0 LD.E.64 R14, [R10.64] ;  /* 0x000000140a0e8980 */ /* 0x000362000c101b00 */
[----:B------:R-:W-:Y:S02]  /*7e90*/  @!P2 LEA.HI R0, R0, R3, RZ, 0x2 ;  /* 0x000000030000a211 */ /* 0x000fe400078f10ff */
[----:B------:R-:W-:Y:S01]  /*7ea0*/  IADD3 R3, R17, 0x10, RZ ;  /* 0x0000001011037810 */ /* 0x000fe20007ffe0ff */
[----:B------:R2:W5:Y:S03]  /*7eb0*/  @!P0 LD.E.64 R18, [R8.64] ;  /* 0x0000001408128980 */ /* 0x000566000c101b00 */
[----:B------:R-:W-:-:S02]  /*7ec0*/  ISETP.GE.AND P1, PT, R3, c[0x0][0x27c], PT ;  /* 0x00009f0003007a0c */ /* 0x000fc40003f26270 */
[----:B------:R-:W-:Y:S01]  /*7ed0*/  ISETP.GE.AND P0, PT, R12, c[0x0][0x27c], PT ;  /* 0x00009f000c007a0c */ /* 0x000fe20003f06270 */
[----:B------:R-:W-:Y:S01]  /*7ee0*/  CS2R R22, SRZ ;  /* 0x0000000000167805 */ /* 0x000fe2000001ff00 */
[----:B------:R-:W-:Y:S01]  /*7ef0*/  CS2R R30, SRZ ;  /* 0x00000000001e7805 */ /* 0x000fe2000001ff00 */
[----:B--2---:R-:W-:-:S08]  /*7f00*/  @!P2 LOP3.LUT R8, R0, 0xfffffffc, RZ, 0xc0, !PT ;  /* 0xfffffffc0008a812 */ /* 0x004fd000078ec0ff */
[----:B------:R-:W-:-:S04]  /*7f10*/  @!P1 SHF.R.S32.HI R0, RZ, 0x1f, R3 ;  /* 0x0000001fff009819 */ /* 0x000fc80000011403 */
[----:B------:R-:W-:Y:S01]  /*7f20*/  @!P1 LEA.HI R0, R0, R3, RZ, 0x2 ;  /* 0x0000000300009211 */ /* 0x000fe200078f10ff */
[----:B-1----:R-:W-:-:S03]  /*7f30*/  @!P2 IMAD.WIDE R10, R8, 0x2, R4 ;  /* 0x00000002080aa825 */ /* 0x002fc600078e0204 */
[----:B------:R-:W-:Y:S01]  /*7f40*/  @!P1 LOP3.LUT R0, R0, 0xfffffffc, RZ, 0xc0, !PT ;  /* 0xfffffffc00009812 */ /* 0x000fe200078ec0ff */
[----:B------:R-:W-:Y:S01]  /*7f50*/  @!P2 IMAD.WIDE R8, R8, 0x2, R6 ;  /* 0x000000020808a825 */ /* 0x000fe200078e0206 */
[----:B------:R-:W-:-:S04]  /*7f60*/  @!P0 SHF.R.S32.HI R3, RZ, 0x1f, R12 ;  /* 0x0000001fff038819 */ /* 0x000fc8000001140c */
[----:B------:R1:W5:Y:S01]  /*7f70*/  @!P2 LD.E.64 R22, [R8.64] ;  /* 0x000000140816a980 */ /* 0x000362000c101b00 */
[----:B------:R-:W-:Y:S01]  /*7f80*/  @!P0 LEA.HI R3, R3, R12, RZ, 0x2 ;  /* 0x0000000c03038211 */ /* 0x000fe200078f10ff */
[----:B------:R-:W-:Y:S01]  /*7f90*/  CS2R R20, SRZ ;  /* 0x0000000000147805 */ /* 0x000fe2000001ff00 */
[----:B------:R-:W-:Y:S01]  /*7fa0*/  CS2R R28, SRZ ;  /* 0x00000000001c7805 */ /* 0x000fe2000001ff00 */
[C---:B------:R-:W-:Y:S01]  /*7fb0*/  @!P1 IMAD.WIDE R12, R0.reuse, 0x2, R6 ;  /* 0x00000002000c9825 */ /* 0x040fe200078e0206 */
[----:B------:R-:W-:Y:S01]  /*7fc0*/  CS2R R32, SRZ ;  /* 0x0000000000207805 */ /* 0x000fe2000001ff00 */
[----:B------:R-:W-:Y:S02]  /*7fd0*/  CS2R R34, SRZ ;  /* 0x0000000000227805 */ /* 0x000fe4000001ff00 */
[----:B------:R2:W5:Y:S04]  /*7fe0*/  @!P2 LD.E.64 R20, [R10.64] ;  /* 0x000000140a14a980 */ /* 0x000568000c101b00 */
[----:B------:R3:W5:Y:S01]  /*7ff0*/  @!P1 LD.E.64 R28, [R12.64] ;  /* 0x000000140c1c9980 */ /* 0x000762000c101b00 */
[----:B-1----:R-:W-:-:S05]  /*8000*/  @!P1 IMAD.WIDE R8, R0, 0x2, R4 ;  /* 0x0000000200089825 */ /* 0x002fca00078e0204 */
[----:B------:R1:W5:Y:S01]  /*8010*/  @!P1 LD.E.64 R30, [R8.64] ;  /* 0x00000014081e9980 */ /* 0x000362000c101b00 */
[C---:B---3--:R-:W-:Y:S02]  /*8020*/  IADD3 R12, R17.reuse, 0x20, RZ ;  /* 0x00000020110c7810 */ /* 0x048fe40007ffe0ff */
[----:B------:R-:W-:Y:S02]  /*8030*/  IADD3 R13, R17, 0x28, RZ ;  /* 0x00000028110d7810 */ /* 0x000fe40007ffe0ff */
[----:B------:R-:W-:Y:S02]  /*8040*/  ISETP.GE.AND P1, PT, R12, c[0x0][0x27c], PT ;  /* 0x00009f000c007a0c */ /* 0x000fe40003f26270 */
[----:B-1----:R-:W-:-:S05]  /*8050*/  @!P0 LOP3.LUT R8, R3, 0xfffffffc, RZ, 0xc0, !PT ;  /* 0xfffffffc03088812 */ /* 0x002fca00078ec0ff */
[----:B--2---:R-:W-:-:S04]  /*8060*/  @!P0 IMAD.WIDE R10, R8, 0x2, R4 ;  /* 0x00000002080a8825 */ /* 0x004fc800078e0204 */
[----:B------:R-:W-:Y:S01]  /*8070*/  @!P0 IMAD.WIDE R8, R8, 0x2, R6 ;  /* 0x0000000208088825 */ /* 0x000fe200078e0206 */
[----:B------:R1:W5:Y:S04]  /*8080*/  @!P0 LD.E.64 R32, [R10.64] ;  /* 0x000000140a208980 */ /* 0x000368000c101b00 */
[----:B------:R2:W5:Y:S01]  /*8090*/  @!P0 LD.E.64 R34, [R8.64] ;  /* 0x0000001408228980 */ /* 0x000562000c101b00 */
[----:B------:R-:W-:Y:S02]  /*80a0*/  ISETP.GE.AND P0, PT, R13, c[0x0][0x27c], PT ;  /* 0x00009f000d007a0c */ /* 0x000fe40003f06270 */
[----:B------:R-:W-:-:S11]  /*80b0*/  @!P1 SHF.R.S32.HI R3, RZ, 0x1f, R12 ;  /* 0x0000001fff039819 */ /* 0x000fd6000001140c */
[----:B------:R-:W-:Y:S02]  /*80c0*/  @!P0 SHF.R.S32.HI R0, RZ, 0x1f, R13 ;  /* 0x0000001fff008819 */ /* 0x000fe4000001140d */
[----:B--2---:R-:W-:Y:S02]  /*80d0*/  @!P1 LEA.HI R8, R3, R12, RZ, 0x2 ;  /* 0x0000000c03089211 */ /* 0x004fe400078f10ff */
[----:B------:R-:W-:Y:S02]  /*80e0*/  @!P0 LEA.HI R3, R0, R13, RZ, 0x2 ;  /* 0x0000000d00038211 */ /* 0x000fe400078f10ff */
[----:B------:R-:W-:Y:S02]  /*80f0*/  @!P1 LOP3.LUT R0, R8, 0xfffffffc, RZ, 0xc0, !PT ;  /* 0xfffffffc08009812 */ /* 0x000fe400078ec0ff */
[----:B------:R-:W-:Y:S01]  /*8100*/  @!P0 LOP3.LUT R3, R3, 0xfffffffc, RZ, 0xc0, !PT ;  /* 0xfffffffc03038812 */ /* 0x000fe200078ec0ff */
[----:B------:R-:W-:Y:S01]  /*8110*/  CS2R R36, SRZ ;  /* 0x0000000000247805 */ /* 0x000fe2000001ff00 */
[----:B------:R-:W-:Y:S01]  /*8120*/  CS2R R40, SRZ ;  /* 0x0000000000287805 */ /* 0x000fe2000001ff00 */
[----:B-1----:R-:W-:Y:S01]  /*8130*/  @!P1 IMAD.WIDE R10, R0, 0x2, R4 ;  /* 0x00000002000a9825 */ /* 0x002fe200078e0204 */
[----:B------:R-:W-:Y:S01]  /*8140*/  CS2R R38, SRZ ;  /* 0x0000000000267805 */ /* 0x000fe2000001ff00 */
[----:B------:R-:W-:-:S02]  /*8150*/  CS2R R42, SRZ ;  /* 0x00000000002a7805 */ /* 0x000fc4000001ff00 */
[C---:B------:R-:W-:Y:S01]  /*8160*/  @!P0 IMAD.WIDE R8, R3.reuse, 0x2, R4 ;  /* 0x0000000203088825 */ /* 0x040fe200078e0204 */
[----:B------:R1:W5:Y:S03]  /*8170*/  @!P1 LD.E.64 R36, [R10.64] ;  /* 0x000000140a249980 */ /* 0x000366000c101b00 */
[--C-:B------:R-:W-:Y:S01]  /*8180*/  @!P1 IMAD.WIDE R4, R0, 0x2, R6.reuse ;  /* 0x0000000200049825 */ /* 0x100fe200078e0206 */
[----:B------:R1:W5:Y:S03]  /*8190*/  @!P0 LD.E.64 R40, [R8.64] ;  /* 0x0000001408288980 */ /* 0x000366000c101b00 */
[----:B------:R-:W-:Y:S01]  /*81a0*/  @!P0 IMAD.WIDE R6, R3, 0x2, R6 ;  /* 0x0000000203068825 */ /* 0x000fe200078e0206 */
[----:B------:R1:W5:Y:S04]  /*81b0*/  @!P1 LD.E.64 R38, [R4.64] ;  /* 0x0000001404269980 */ /* 0x000368000c101b00 */
[----:B------:R1:W5:Y:S02]  /*81c0*/  @!P0 LD.E.64 R42, [R6.64] ;  /* 0x00000014062a8980 */ /* 0x000364000c101b00 */
.L_x_788:
[----:B------:R-:W-:Y:S05]  /*81d0*/  BSYNC B0 ;  /* 0x0000000000007941 */ /* 0x000fea0003800000 */
.L_x_787:
[----:B------:R-:W-:Y:S01]  /*81e0*/  IADD3 R3, R24, 0x40, RZ ;  /* 0x0000004018037810 */ /* 0x000fe20007ffe0ff */
[----:B-----5:R-:W-:Y:S01]  /*81f0*/  IMAD.MOV.U32 R0, RZ, RZ, R40 ;  /* 0x000000ffff007224 */ /* 0x020fe200078e0028 */
[----:B-1----:R1:W4:Y:S02]  /*8200*/  SHFL.IDX PT, R7, R16, 0x1, 0x1e1f ;  /* 0x003e1f0010077f89 */ /* 0x00232400000e0000 */
[----:B----4-:R-:W-:Y:S01]  /*8210*/  IMAD.MOV.U32 R5, RZ, RZ, R41 ;  /* 0x000000ffff057224 */ /* 0x010fe200078e0029 */
[----:B------:R-:W-:Y:S01]  /*8220*/  ISETP.GE.AND P0, PT, R3, UR7, PT ;  /* 0x0000000703007c0c */ /* 0x000fe2000bf06270 */
[----:B---3--:R-:W-:Y:S01]  /*8230*/  IMAD.MOV.U32 R4, RZ, RZ, R36 ;  /* 0x000000ffff047224 */ /* 0x008fe200078e0024 */
[----:B--2---:R-:W2:Y:S01]  /*8240*/  SHFL.IDX PT, R6, R27, 0x1, 0x1e1f ;  /* 0x003e1f001b067f89 */ /* 0x004ea200000e0000 */
[----:B------:R-:W-:Y:S01]  /*8250*/  IMAD.MOV.U32 R3, RZ, RZ, R37 ;  /* 0x000000ffff037224 */ /* 0x000fe200078e0025 */
[----:B------:R-:W-:Y:S01]  /*8260*/  PRMT R80, R5, 0x5410, R0 ;  /* 0x0000541005507816 */ /* 0x000fe20000000000 */
[----:B------:R-:W-:Y:S01]  /*8270*/  IMAD.MOV.U32 R0, RZ, RZ, R32 ;  /* 0x000000ffff007224 */ /* 0x000fe200078e0020 */
[----:B------:R-:W-:Y:S01]  /*8280*/  BSSY B0, `(.L_x_789) ;  /* 0x000006f000007945 */ /* 0x000fe20003800000 */
[----:B------:R-:W-:Y:S01]  /*8290*/  IMAD.MOV.U32 R5, RZ, RZ, R33 ;  /* 0x000000ffff057224 */ /* 0x000fe200078e0021 */
[----:B------:R-:W-:Y:S01]  /*82a0*/  PRMT R77, R3, 0x5410, R4 ;  /* 0x00005410034d7816 */ /* 0x000fe20000000004 */
        /* <DEDUP_REMOVED lines=20> */
[----:B------:R-:W-:Y:S01]  /*83f0*/  CS2R R62, SRZ ;  /* 0x00000000003e7805 */ /* 0x000fe2000001ff00 */
[----:B------:R-:W-:Y:S01]  /*8400*/  PRMT R79, R5, 0x7610, R79 ;  /* 0x00007610054f7816 */ /* 0x000fe2000000004f */
[----:B------:R-:W-:Y:S01]  /*8410*/  CS2R R58, SRZ ;  /* 0x00000000003a7805 */ /* 0x000fe2000001ff00 */
[----:B------:R-:W-:Y:S01]  /*8420*/  PRMT R76, R3, 0x5410, R4 ;  /* 0x00005410034c7816 */ /* 0x000fe20000000004 */
[----:B------:R-:W-:Y:S01]  /*8430*/  IMAD.MOV.U32 R3, RZ, RZ, R28 ;  /* 0x000000ffff037224 */ /* 0x000fe200078e001c */
[----:B------:R-:W-:Y:S01]  /*8440*/  PRMT R74, R74, 0x5410, R0 ;  /* 0x000054104a4a7816 */ /* 0x000fe20000000000 */
[----:B------:R-:W-:Y:S01]  /*8450*/  IMAD.MOV.U32 R0, RZ, RZ, R29 ;  /* 0x000000ffff007224 */ /* 0x000fe200078e001d */
[----:B------:R-:W3:Y:S01]  /*8460*/  SHFL.IDX PT, R5, R25, 0x1, 0x1e1f ;  /* 0x003e1f0019057f89 */ /* 0x000ee200000e0000 */
[----:B------:R-:W-:Y:S01]  /*8470*/  CS2R R54, SRZ ;  /* 0x0000000000367805 */ /* 0x000fe2000001ff00 */
[----:B------:R-:W-:Y:S01]  /*8480*/  PRMT R74, R8, 0x7610, R74 ;  /* 0x00007610084a7816 */ /* 0x000fe2000000004a */
[----:B------:R-:W-:Y:S01]  /*8490*/  CS2R R48, SRZ ;  /* 0x0000000000307805 */ /* 0x000fe2000001ff00 */
[----:B------:R-:W-:Y:S01]  /*84a0*/  PRMT R72, R0, 0x5410, R3 ;  /* 0x0000541000487816 */ /* 0x000fe20000000003 */
[----:B------:R-:W-:Y:S01]  /*84b0*/  IMAD.MOV.U32 R3, RZ, RZ, R18 ;  /* 0x000000ffff037224 */ /* 0x000fe200078e0012 */
[----:B------:R-:W-:Y:S01]  /*84c0*/  MOV R8, R23 ;  /* 0x0000001700087202 */ /* 0x000fe20000000f00 */
[----:B------:R-:W-:Y:S01]  /*84d0*/  IMAD.MOV.U32 R0, RZ, RZ, R19 ;  /* 0x000000ffff007224 */ /* 0x000fe200078e0013 */
[----:B------:R4:W2:Y:S01]  /*84e0*/  SHFL.IDX PT, R4, R26, 0x1, 0x1e1f ;  /* 0x003e1f001a047f89 */ /* 0x0008a200000e0000 */
[----:B------:R-:W-:Y:S01]  /*84f0*/  CS2R R66, SRZ ;  /* 0x0000000000427805 */ /* 0x000fe2000001ff00 */
[----:B------:R-:W-:Y:S01]  /*8500*/  PRMT R70, R8, 0x5410, R9 ;  /* 0x0000541008467816 */ /* 0x000fe20000000009 */
[----:B------:R-:W-:Y:S01]  /*8510*/  CS2R R64, SRZ ;  /* 0x0000000000407805 */ /* 0x000fe2000001ff00 */
[----:B-1----:R-:W-:Y:S01]  /*8520*/  PRMT R16, R0, 0x5410, R3 ;  /* 0x0000541000107816 */ /* 0x002fe20000000003 */
[----:B------:R-:W-:Y:S01]  /*8530*/  CS2R R60, SRZ ;  /* 0x00000000003c7805 */ /* 0x000fe2000001ff00 */
[----:B------:R-:W-:Y:S01]  /*8540*/  CS2R R52, SRZ ;  /* 0x0000000000347805 */ /* 0x000fe2000001ff00 */
[----:B------:R-:W-:Y:S01]  /*8550*/  CS2R R50, SRZ ;  /* 0x0000000000327805 */ /* 0x000fe2000001ff00 */
[----:B------:R-:W-:Y:S01]  /*8560*/  CS2R R44, SRZ ;  /* 0x00000000002c7805 */ /* 0x000fe2000001ff00 */
[----:B----4-:R-:W-:Y:S01]  /*8570*/  CS2R R26, SRZ ;  /* 0x00000000001a7805 */ /* 0x010fe2000001ff00 */
[----:B------:R-:W-:Y:S05]  /*8580*/  @P0 BRA `(.L_x_790) ;  /* 0x000003e000000947 */ /* 0x000fea0003800000 */
[C---:B--23--:R-:W-:Y:S01]  /*8590*/  IADD3 R3, R17.reuse, 0x8, RZ ;  /* 0x0000000811037810 */ /* 0x04cfe20007ffe0ff */
[----:B------:R-:W-:Y:S01]  /*85a0*/  CS2R R26, SRZ ;  /* 0x00000000001a7805 */ /* 0x000fe2000001ff00 */
[----:B------:R-:W-:Y:S01]  /*85b0*/  ISETP.GE.AND P0, PT, R17, c[0x0][0x27c], PT ;  /* 0x00009f0011007a0c */ /* 0x000fe20003f06270 */
[----:B------:R-:W-:Y:S01]  /*85c0*/  CS2R R44, SRZ ;  /* 0x00000000002c7805 */ /* 0x000fe2000001ff00 */
[----:B------:R-:W-:-:S02]  /*85d0*/  ISETP.GE.AND P2, PT, R3, c[0x0][0x27c], PT ;  /* 0x00009f0003007a0c */ /* 0x000fc40003f46270 */
[----:B------:R-:W-:-:S09]  /*85e0*/  IADD3 R12, R17, 0x18, RZ ;  /* 0x00000018110c7810 */ /* 0x000fd20007ffe0ff */
[C---:B------:R-:W-:Y:S02]  /*85f0*/  @!P0 IMAD.WIDE R10, R17.reuse, 0x2, R4 ;  /* 0x00000002110a8825 */ /* 0x040fe400078e0204 */
[----:B------:R-:W-:Y:S02]  /*8600*/  @!P2 SHF.R.S32.HI R0, RZ, 0x1f, R3 ;  /* 0x0000001fff00a819 */ /* 0x000fe40000011403 */
[C---:B------:R-:W-:Y:S01]  /*8610*/  @!P0 IMAD.WIDE R8, R17.reuse, 0x2, R6 ;  /* 0x0000000211088825 */ /* 0x040fe200078e0206 */
[----:B------:R1:W5:Y:S01]  /*8620*/  @!P0 LD.E.64 R26, [R10.64] ;  /* 0x000000140a1a8980 */ /* 0x000362000c101b00 */
[----:B------:R-:W-:Y:S02]  /*8630*/  @!P2 LEA.HI R0, R0, R3, RZ, 0x2 ;  /* 0x000000030000a211 */ /* 0x000fe400078f10ff */
[----:B------:R-:W-:Y:S01]  /*8640*/  IADD3 R3, R17, 0x10, RZ ;  /* 0x0000001011037810 */ /* 0x000fe20007ffe0ff */
[----:B------:R2:W5:Y:S03]  /*8650*/  @!P0 LD.E.64 R44, [R8.64] ;  /* 0x00000014082c8980 */ /* 0x000566000c101b00 */
[----:B------:R-:W-:-:S02]  /*8660*/  ISETP.GE.AND P1, PT, R3, c[0x0][0x27c], PT ;  /* 0x00009f0003007a0c */ /* 0x000fc40003f26270 */
[----:B------:R-:W-:Y:S02]  /*8670*/  @!P2 LOP3.LUT R0, R0, 0xfffffffc, RZ, 0xc0, !PT ;  /* 0xfffffffc0000a812 */ /* 0x000fe400078ec0ff */
[----:B------:R-:W-:Y:S01]  /*8680*/  ISETP.GE.AND P0, PT, R12, c[0x0][0x27c], PT ;  /* 0x00009f000c007a0c */ /* 0x000fe20003f06270 */
[----:B------:R-:W-:Y:S02]  /*8690*/  CS2R R50, SRZ ;  /* 0x0000000000327805 */ /* 0x000fe4000001ff00 */
[----:B-1----:R-:W-:-:S04]  /*86a0*/  @!P2 IMAD.WIDE R10, R0, 0x2, R4 ;  /* 0x00000002000aa825 */ /* 0x002fc800078e0204 */
[----:B--2---:R-:W-:Y:S02]  /*86b0*/  @!P2 IMAD.WIDE R8, R0, 0x2, R6 ;  /* 0x000000020008a825 */ /* 0x004fe400078e0206 */
[----:B------:R-:W-:-:S04]  /*86c0*/  @!P1 SHF.R.S32.HI R0, RZ, 0x1f, R3 ;  /* 0x0000001fff009819 */ /* 0x000fc80000011403 */
[----:B------:R-:W-:Y:S01]  /*86d0*/  @!P1 LEA.HI R0, R0, R3, RZ, 0x2 ;  /* 0x0000000300009211 */ /* 0x000fe200078f10ff */
[----:B------:R1:W5:Y:S03]  /*86e0*/  @!P2 LD.E.64 R50, [R8.64] ;  /* 0x000000140832a980 */ /* 0x000366000c101b00 */
[----:B------:R-:W-:Y:S01]  /*86f0*/  @!P1 LOP3.LUT R0, R0, 0xfffffffc, RZ, 0xc0, !PT ;  /* 0xfffffffc00009812 */ /* 0x000fe200078ec0ff */
[----:B------:R-:W-:Y:S01]  /*8700*/  CS2R R54, SRZ ;  /* 0x0000000000367805 */ /* 0x000fe2000001ff00 */
[----:B------:R-:W-:Y:S01]  /*8710*/  @!P0 SHF.R.S32.HI R3, RZ, 0x1f, R12 ;  /* 0x0000001fff038819 */ /* 0x000fe2000001140c */
[----:B------:R-:W-:-:S03]  /*8720*/  CS2R R48, SRZ ;  /* 0x0000000000307805 */ /* 0x000fc6000001ff00 */
[----:B------:R-:W-:Y:S01]  /*8730*/  @!P0 LEA.HI R3, R3, R12, RZ, 0x2 ;  /* 0x0000000c03038211 */ /* 0x000fe200078f10ff */
[----:B------:R-:W-:Y:S01]  /*8740*/  CS2R R52, SRZ ;  /* 0x0000000000347805 */ /* 0x000fe2000001ff00 */
[C---:B------:R-:W-:Y:S01]  /*8750*/  @!P1 IMAD.WIDE R12, R0.reuse, 0x2, R6 ;  /* 0x00000002000c9825 */ /* 0x040fe200078e0206 */
[----:B------:R2:W5:Y:S01]  /*8760*/  @!P2 LD.E.64 R48, [R10.64] ;  /* 0x000000140a30a980 */ /* 0x000562000c101b00 */
[----:B------:R-:W-:Y:S01]  /*8770*/  CS2R R58, SRZ ;  /* 0x00000000003a7805 */ /* 0x000fe2000001ff00 */
[----:B------:R-:W-:Y:S02]  /*8780*/  CS2R R60, SRZ ;  /* 0x00000000003c7805 */ /* 0x000fe4000001ff00 */
[----:B------:R3:W5:Y:S01]  /*8790*/  @!P1 LD.E.64 R52, [R12.64] ;  /* 0x000000140c349980 */ /* 0x000762000c101b00 */
[----:B-1----:R-:W-:-:S05]  /*87a0*/  @!P1 IMAD.WIDE R8, R0, 0x2, R4 ;  /* 0x0000000200089825 */ /* 0x002fca00078e0204 */
[----:B------:R1:W5:Y:S01]  /*87b0*/  @!P1 LD.E.64 R54, [R8.64] ;  /* 0x0000001408369980 */ /* 0x000362000c101b00 */
[C---:B---3--:R-:W-:Y:S02]  /*87c0*/  IADD3 R12, R17.reuse, 0x20, RZ ;  /* 0x00000020110c7810 */ /* 0x048fe40007ffe0ff */
[----:B------:R-:W-:Y:S02]  /*87d0*/  IADD3 R13, R17, 0x28, RZ ;  /* 0x00000028110d7810 */ /* 0x000fe40007ffe0ff */
[----:B-1----:R-:W-:-:S05]  /*87e0*/  @!P0 LOP3.LUT R8, R3, 0xfffffffc, RZ, 0xc0, !PT ;  /* 0xfffffffc03088812 */ /* 0x002fca00078ec0ff */
[----:B--2---:R-:W-:-:S04]  /*87f0*/  @!P0 IMAD.WIDE R10, R8, 0x2, R4 ;  /* 0x00000002080a8825 */ /* 0x004fc800078e0204 */
[----:B------:R-:W-:Y:S01]  /*8800*/  @!P0 IMAD.WIDE R8, R8, 0x2, R6 ;  /* 0x0000000208088825 */ /* 0x000fe200078e0206 */
[----:B------:R1:W5:Y:S01]  /*8810*/  @!P0 LD.E.64 R58, [R10.64] ;  /* 0x000000140a3a8980 */ /* 0x000362000c101b00 */
[----:B------:R-:W-:-:S03]  /*8820*/  ISETP.GE.AND P1, PT, R12, c[0x0][0x27c], PT ;  /* 0x00009f000c007a0c */ /* 0x000fc60003f26270 */
[----:B------:R2:W5:Y:S01]  /*8830*/  @!P0 LD.E.64 R60, [R8.64] ;  /* 0x00000014083c8980 */ /* 0x000562000c101b00 */
[----:B------:R-:W-:-:S09]  /*8840*/  ISETP.GE.AND P0, PT, R13, c[0x0][0x27c], PT ;  /* 0x00009f000d007a0c */ /* 0x000fd20003f06270 */
[----:B------:R-:W-:-:S04]  /*8850*/  @!P1 SHF.R.S32.HI R3, RZ, 0x1f, R12 ;  /* 0x0000001fff039819 */ /* 0x000fc8000001140c */
        /* <DEDUP_REMOVED lines=17> */
.L_x_790:
[----:B--23--:R-:W-:Y:S05]  /*8970*/  BSYNC B0 ;  /* 0x0000000000007941 */ /* 0x00cfea0003800000 */
.L_x_789:
[----:B-----5:R-:W-:Y:S01]  /*8980*/  IMAD.MOV.U32 R0, RZ, RZ, R68 ;  /* 0x000000ffff007224 */ /* 0x020fe200078e0044 */
[----:B------:R-:W-:Y:S01]  /*8990*/  UIADD3 UR4, -UR12, UR7, URZ ;  /* 0x000000070c047290 */ /* 0x000fe2000fffe13f */
[----:B-1----:R-:W-:Y:S01]  /*89a0*/  IMAD.MOV.U32 R5, RZ, RZ, R69 ;  /* 0x000000ffff057224 */ /* 0x002fe200078e0045 */
[C---:B------:R-:W-:Y:S01]  /*89b0*/  LEA.HI R7, R56.reuse, R56, RZ, 0x1 ;  /* 0x0000003838077211 */ /* 0x040fe200078f08ff */
[----:B------:R-:W-:Y:S01]  /*89c0*/  IMAD.MOV.U32 R4, RZ, RZ, R62 ;  /* 0x000000ffff047224 */ /* 0x000fe200078e003e */
[----:B------:R-:W-:Y:S01]  /*89d0*/  UISETP.LT.AND UP0, UPT, UR4, 0x80, UPT ;  /* 0x000000800400788c */ /* 0x000fe2000bf01270 */
[----:B------:R-:W-:Y:S01]  /*89e0*/  IMAD.MOV.U32 R3, RZ, RZ, R63 ;  /* 0x000000ffff037224 */ /* 0x000fe200078e003f */
[----:B------:R-:W-:Y:S01]  /*89f0*/  PRMT R89, R5, 0x5410, R0 ;  /* 0x0000541005597816 */ /* 0x000fe20000000000 */
[----:B------:R-:W-:Y:S01]  /*8a00*/  IMAD.MOV.U32 R0, RZ, RZ, R58 ;  /* 0x000000ffff007224 */ /* 0x000fe200078e003a */
[----:B------:R-:W-:Y:S01]  /*8a10*/  USEL UR4, UR4, 0x80, UP0 ;  /* 0x0000008004047887 */ /* 0x000fe20008000000 */
[----:B------:R-:W-:Y:S01]  /*8a20*/  IMAD.MOV.U32 R5, RZ, RZ, R59 ;  /* 0x000000ffff057224 */ /* 0x000fe200078e003b */
[----:B------:R-:W-:Y:S01]  /*8a30*/  PRMT R87, R3, 0x5410, R4 ;  /* 0x0000541003577816 */ /* 0x000fe20000000004 */
[----:B------:R-:W-:Y:S01]  /*8a40*/  IMAD.MOV.U32 R4, RZ, RZ, R54 ;  /* 0x000000ffff047224 */ /* 0x000fe200078e0036 */
[----:B------:R-:W-:Y:S01]  /*8a50*/  PRMT R85, R85, 0x5410, R0 ;  /* 0x0000541055557816 */ /* 0x000fe20000000000 */
[----:B------:R-:W-:Y:S01]  /*8a60*/  IMAD.MOV.U32 R0, RZ, RZ, R48 ;  /* 0x000000ffff007224 */ /* 0x000fe200078e0030 */
[----:B------:R-:W-:Y:S01]  /*8a70*/  ISETP.GE.AND P0, PT, R56, UR4, PT ;  /* 0x0000000438007c0c */ /* 0x000fe2000bf06270 */
[----:B------:R-:W-:Y:S01]  /*8a80*/  IMAD.MOV.U32 R3, RZ, RZ, R55 ;  /* 0x000000ffff037224 */ /* 0x000fe200078e0037 */
[----:B------:R-:W-:Y:S01]  /*8a90*/  PRMT R85, R5, 0x7610, R85 ;  /* 0x0000761005557816 */ /* 0x000fe20000000055 */
[----:B------:R-:W-:-:S04]  /*8aa0*/  DEPBAR.LE SB0, 0x1 ;  /* 0x000080400000791a */ /* 0x000fc80000000000 */
[----:B------:R-:W-:Y:S01]  /*8ab0*/  PRMT R81, R81, 0x5410, R0 ;  /* 0x0000541051517816 */ /* 0x000fe20000000000 */
[----:B------:R-:W-:Y:S01]  /*8ac0*/  IMAD.MOV.U32 R0, RZ, RZ, R49 ;  /* 0x000000ffff007224 */ /* 0x000fe200078e0031 */
[----:B------:R-:W-:Y:S01]  /*8ad0*/  SHF.R.S32.HI R5, RZ, 0x1f, R47 ;  /* 0x0000001fff057819 */ /* 0x000fe2000001142f */
[----:B------:R-:W-:Y:S01]  /*8ae0*/  BSSY B1, `(.L_x_791) ;  /* 0x000015d000017945 */ /* 0x000fe20003800000 */
[----:B------:R-:W-:Y:S01]  /*8af0*/  PRMT R83, R3, 0x5410, R4 ;  /* 0x0000541003537816 */ /* 0x000fe20000000004 */
[----:B------:R-:W-:Y:S01]  /*8b00*/  IMAD.MOV.U32 R4, RZ, RZ, R26 ;  /* 0x000000ffff047224 */ /* 0x000fe200078e001a */
[----:B------:R-:W-:Y:S01]  /*8b10*/  PRMT R81, R0, 0x7610, R81 ;  /* 0x0000761000517816 */ /* 0x000fe20000000051 */
[----:B------:R-:W-:Y:S01]  /*8b20*/  IMAD.MOV.U32 R3, RZ, RZ, R27 ;  /* 0x000000ffff037224 */ /* 0x000fe200078e001b */
[----:B------:R-:W-:Y:S01]  /*8b30*/  LEA.HI R0, R5, R47, RZ, 0x2 ;  /* 0x0000002f05007211 */ /* 0x000fe200078f10ff */
[----:B------:R-:W-:-:S03]  /*8b40*/  IMAD.MOV.U32 R5, RZ, RZ, R66 ;  /* 0x000000ffff057224 */ /* 0x000fc600078e0042 */
[----:B------:R-:W-:Y:S01]  /*8b50*/  PRMT R78, R3, 0x5410, R4 ;  /* 0x00005410034e7816 */ /* 0x000fe20000000004 */
[----:B------:R-:W-:Y:S01]  /*8b60*/  IMAD.MOV.U32 R3, RZ, RZ, R67 ;  /* 0x000000ffff037224 */ /* 0x000fe200078e0043 */
[----:B------:R-:W-:Y:S01]  /*8b70*/  LOP3.LUT R4, R0, 0xfffffffc, RZ, 0xc0, !PT ;  /* 0xfffffffc00047812 */ /* 0x000fe200078ec0ff */
[----:B------:R-:W-:-:S03]  /*8b80*/  IMAD.MOV.U32 R0, RZ, RZ, R64 ;  /* 0x000000ffff007224 */ /* 0x000fc600078e0040 */
[----:B------:R-:W-:Y:S01]  /*8b90*/  PRMT R88, R3, 0x5410, R5 ;  /* 0x0000541003587816 */ /* 0x000fe20000000005 */
[----:B------:R-:W-:Y:S01]  /*8ba0*/  IMAD.IADD R6, R47, 0x1, -R4 ;  /* 0x000000012f067824 */ /* 0x000fe200078e0a04 */
[----:B------:R-:W-:Y:S01]  /*8bb0*/  PRMT R86, R86, 0x5410, R0 ;  /* 0x0000541056567816 */ /* 0x000fe20000000000 */
[----:B------:R-:W-:Y:S02]  /*8bc0*/  IMAD.MOV.U32 R0, RZ, RZ, R65 ;  /* 0x000000ffff007224 */ /* 0x000fe400078e0041 */
[----:B------:R-:W-:Y:S01]  /*8bd0*/  IMAD.SHL.U32 R3, R6, 0x40, RZ ;  /* 0x0000004006037824 */ /* 0x000fe200078e00ff */
[----:B------:R-:W-:Y:S01]  /*8be0*/  BAR.SYNC.DEFER_BLOCKING 0x0 ;  /* 0x0000000000007b1d */ /* 0x000fe20000010000 */
[----:B------:R-:W-:Y:S01]  /*8bf0*/  IMAD.MOV.U32 R5, RZ, RZ, R60 ;  /* 0x000000ffff057224 */ /* 0x000fe200078e003c */
[----:B------:R-:W-:Y:S01]  /*8c00*/  PRMT R86, R0, 0x7610, R86 ;  /* 0x0000761000567816 */ /* 0x000fe20000000056 */
[----:B------:R-:W-:Y:S01]  /*8c10*/  IMAD.MOV.U32 R4, RZ, RZ, R61 ;  /* 0x000000ffff047224 */ /* 0x000fe200078e003d */
[----:B------:R-:W-:Y:S01]  /*8c20*/  LOP3.LUT R0, R3, 0xc0, RZ, 0xc0, !PT ;  /* 0x000000c003007812 */ /* 0x000fe200078ec0ff */
[----:B------:R-:W-:Y:S01]  /*8c30*/  IMAD.MOV.U32 R3, RZ, RZ, R52 ;  /* 0x000000ffff037224 */ /* 0x000fe200078e0034 */
[----:B------:R-:W-:Y:S01]  /*8c40*/  LOP3.LUT P1, RZ, R6, 0x2, RZ, 0xc0, !PT ;  /* 0x0000000206ff7812 */ /* 0x000fe2000782c0ff */
[----:B------:R-:W-:Y:S01]  /*8c50*/  IMAD.MOV.U32 R6, RZ, RZ, R51 ;  /* 0x000000ffff067224 */ /* 0x000fe200078e0033 */
[----:B------:R-:W-:-:S02]  /*8c60*/  PRMT R84, R4, 0x5410, R5 ;  /* 0x0000541004547816 */ /* 0x000fc40000000005 */
[----:B------:R-:W-:Y:S02]  /*8c70*/  LOP3.LUT R4, R0, 0x8, R57, 0xf8, !PT ;  /* 0x0000000800047812 */ /* 0x000fe400078ef839 */
[----:B------:R-:W-:Y:S02]  /*8c80*/  SHF.R.U32.HI R0, RZ, 0x3, R0 ;  /* 0x00000003ff007819 */ /* 0x000fe40000011600 */
[----:B------:R-:W-:Y:S01]  /*8c90*/  PRMT R82, R82, 0x5410, R3 ;  /* 0x0000541052527816 */ /* 0x000fe20000000003 */
[----:B------:R-:W-:Y:S01]  /*8ca0*/  IMAD.MOV.U32 R3, RZ, RZ, R50 ;  /* 0x000000ffff037224 */ /* 0x000fe200078e0032 */
[----:B------:R-:W-:Y:S01]  /*8cb0*/  LOP3.LUT R5, R4, R0, RZ, 0x3c, !PT ;  /* 0x0000000004057212 */ /* 0x000fe200078e3cff */
[----:B------:R-:W-:Y:S01]  /*8cc0*/  IMAD.MOV.U32 R4, RZ, RZ, R53 ;  /* 0x000000ffff047224 */ /* 0x000fe200078e0035 */
[----:B------:R-:W-:Y:S02]  /*8cd0*/  LOP3.LUT R0, R7, 0x7fffffe, RZ, 0xc0, !PT ;  /* 0x07fffffe07007812 */ /* 0x000fe400078ec0ff */
[----:B------:R-:W-:-:S02]  /*8ce0*/  PRMT R57, R57, 0x5410, R3 ;  /* 0x0000541039397816 */ /* 0x000fc40000000003 */
[----:B------:R-:W-:Y:S01]  /*8cf0*/  PRMT R82, R4, 0x7610, R82 ;  /* 0x0000761004527816 */ /* 0x000fe20000000052 */
[----:B------:R-:W-:Y:S01]  /*8d00*/  IMAD.IADD R0, R56, 0x1, -R0 ;  /* 0x0000000138007824 */ /* 0x000fe200078e0a00 */
[----:B------:R-:W-:Y:S01]  /*8d10*/  PRMT R57, R6, 0x7610, R57 ;  /* 0x0000761006397816 */ /* 0x000fe20000000039 */
[----:B------:R-:W-:Y:S02]  /*8d20*/  IMAD.MOV.U32 R4, RZ, RZ, R45 ;  /* 0x000000ffff047224 */ /* 0x000fe400078e002d */
[----:B------:R-:W-:-:S04]  /*8d30*/  IMAD R0, R90, 0x8, R0 ;  /* 0x000000085a007824 */ /* 0x000fc800078e0200 */
[----:B------:R-:W-:Y:S02]  /*8d40*/  IMAD.U32 R0, R0, 0x20, R5 ;  /* 0x0000002000007824 */ /* 0x000fe400078e0005 */
[----:B------:R-:W-:-:S03]  /*8d50*/  IMAD.MOV.U32 R5, RZ, RZ, R44 ;  /* 0x000000ffff057224 */ /* 0x000fc600078e002c */
[C---:B------:R-:W-:Y:S02]  /*8d60*/  IADD3 R3, R0.reuse, 0x10, RZ ;  /* 0x0000001000037810 */ /* 0x040fe40007ffe0ff */
[----:B------:R-:W-:Y:S02]  /*8d70*/  @P1 IADD3 R3, R0, -0x10, RZ ;  /* 0xfffffff000031810 */ /* 0x000fe40007ffe0ff */
[----:B------:R-:W-:Y:S02]  /*8d80*/  PRMT R47, R4, 0x5410, R5 ;  /* 0x00005410042f7816 */ /* 0x000fe40000000005 */
[----:B------:R-:W-:Y:S02]  /*8d90*/  LEA R24, R0, 0x6100, 0x1 ;  /* 0x0000610000187811 */ /* 0x000fe400078e08ff */
[----:B------:R-:W-:Y:S01]  /*8da0*/  LEA R25, R3, 0x6100, 0x1 ;  /* 0x0000610003197811 */ /* 0x000fe200078e08ff */
        /* <DEDUP_REMOVED lines=15> */
[C---:B------:R-:W-:Y:S01]  /*8ea0*/  IMAD.U32 R16, R3.reuse, 0x10000, RZ ;  /* 0x0001000003107824 */ /* 0x040fe200078e00ff */
[----:B------:R-:W-:Y:S02]  /*8eb0*/  LOP3.LUT R18, R3, 0xffff0000, RZ, 0xc0, !PT ;  /* 0xffff000003127812 */ /* 0x000fe400078ec0ff */
[C---:B-1----:R-:W-:Y:S01]  /*8ec0*/  LOP3.LUT R8, R6.reuse, 0xffff0000, RZ, 0xc0, !PT ;  /* 0xffff000006087812 */ /* 0x042fe200078ec0ff */
[----:B------:R-:W-:Y:S01]  /*8ed0*/  IMAD.U32 R9, R6, 0x10000, RZ ;  /* 0x0001000006097824 */ /* 0x000fe200078e00ff */
[C---:B------:R-:W-:Y:S01]  /*8ee0*/  LOP3.LUT R6, R7.reuse, 0xffff0000, RZ, 0xc0, !PT ;  /* 0xffff000007067812 */ /* 0x040fe200078ec0ff */
[----:B------:R-:W-:Y:S01]  /*8ef0*/  IMAD.U32 R10, R7, 0x10000, RZ ;  /* 0x00010000070a7824 */ /* 0x000fe200078e00ff */
[----:B------:R-:W-:Y:S01]  /*8f00*/  SHF.L.U32 R13, R4, 0x10, RZ ;  /* 0x00000010040d7819 */ /* 0x000fe200000006ff */
[----:B------:R-:W-:Y:S01]  /*8f10*/  FMUL.FTZ R0, R8, R15 ;  /* 0x0000000f08007220 */ /* 0x000fe20000410000 */
[----:B------:R-:W-:Y:S01]  /*8f20*/  LOP3.LUT R7, R4, 0xffff0000, RZ, 0xc0, !PT ;  /* 0xffff000004077812 */ /* 0x000fe200078ec0ff */
[-C--:B------:R-:W-:Y:S01]  /*8f30*/  FMUL.FTZ R8, R8, R16.reuse ;  /* 0x0000001008087220 */ /* 0x080fe20000410000 */
[----:B------:R-:W-:Y:S01]  /*8f40*/  LOP3.LUT R4, R5, 0xffff0000, RZ, 0xc0, !PT ;  /* 0xffff000005047812 */ /* 0x000fe200078ec0ff */
[----:B------:R-:W-:Y:S01]  /*8f50*/  FFMA.FTZ R16, R9, R16, -R0 ;  /* 0x0000001009107223 */ /* 0x000fe20000010800 */
[----:B------:R-:W-:Y:S01]  /*8f60*/  SHF.L.U32 R14, R5, 0x10, RZ ;  /* 0x00000010050e7819 */ /* 0x000fe200000006ff */
[----:B------:R-:W-:-:S02]  /*8f70*/  FMUL.FTZ R3, R6, R19 ;  /* 0x0000001306037220 */ /* 0x000fc40000410000 */
[-C--:B------:R-:W-:Y:S02]  /*8f80*/  FMUL.FTZ R0, R6, R18.reuse ;  /* 0x0000001206007220 */ /* 0x080fe40000410000 */
[----:B------:R-:W-:Y:S01]  /*8f90*/  FFMA.FTZ R15, R9, R15, R8 ;  /* 0x0000000f090f7223 */ /* 0x000fe20000010008 */
[----:B------:R-:W-:Y:S01]  /*8fa0*/  SHF.L.U32 R8, R12, 0x10, RZ ;  /* 0x000000100c087819 */ /* 0x000fe200000006ff */
[C---:B------:R-:W-:Y:S01]  /*8fb0*/  IMAD.U32 R6, R11.reuse, 0x10000, RZ ;  /* 0x000100000b067824 */ /* 0x040fe200078e00ff */
[----:B------:R-:W-:Y:S01]  /*8fc0*/  LOP3.LUT R11, R11, 0xffff0000, RZ, 0xc0, !PT ;  /* 0xffff00000b0b7812 */ /* 0x000fe200078ec0ff */
[----:B------:R-:W-:Y:S01]  /*8fd0*/  FFMA.FTZ R9, R10, R18, -R3 ;  /* 0x000000120a097223 */ /* 0x000fe20000010803 */
[----:B------:R-:W-:Y:S01]  /*8fe0*/  LOP3.LUT R12, R12, 0xffff0000, RZ, 0xc0, !PT ;  /* 0xffff00000c0c7812 */ /* 0x000fe200078ec0ff */
[----:B------:R-:W-:Y:S02]  /*8ff0*/  FFMA.FTZ R10, R10, R19, R0 ;  /* 0x000000130a0a7223 */ /* 0x000fe40000010000 */
[----:B------:R-:W-:-:S02]  /*9000*/  FMUL.FTZ R5, R7, R6 ;  /* 0x0000000607057220 */ /* 0x000fc40000410000 */
[----:B------:R-:W-:Y:S02]  /*9010*/  FMUL.FTZ R0, R4, R11 ;  /* 0x0000000b04007220 */ /* 0x000fe40000410000 */
[----:B------:R-:W-:Y:S01]  /*9020*/  FMUL.FTZ R3, R7, R8 ;  /* 0x0000000807037220 */ /* 0x000fe20000410000 */
[----:B------:R-:W-:Y:S01]  /*9030*/  F2FP.BF16.PACK_AB R7, R10, R9 ;  /* 0x000000090a07723e */ /* 0x000fe200000010ff */
[----:B------:R-:W-:Y:S02]  /*9040*/  FMUL.FTZ R4, R4, R12 ;  /* 0x0000000c04047220 */ /* 0x000fe40000410000 */
[C---:B------:R-:W-:Y:S02]  /*9050*/  FFMA.FTZ R8, R13.reuse, R8, -R5 ;  /* 0x000000080d087223 */ /* 0x040fe40000010805 */
[----:B------:R-:W-:Y:S01]  /*9060*/  FFMA.FTZ R3, R13, R6, R3 ;  /* 0x000000060d037223 */ /* 0x000fe20000010003 */
[----:B------:R-:W-:Y:S01]  /*9070*/  F2FP.BF16.PACK_AB R6, R15, R16 ;  /* 0x000000100f06723e */ /* 0x000fe200000010ff */
[----:B------:R-:W-:-:S02]  /*9080*/  FFMA.FTZ R0, R14, R12, -R0 ;  /* 0x0000000c0e007223 */ /* 0x000fc40000010800 */
[----:B------:R-:W-:Y:S01]  /*9090*/  FFMA.FTZ R5, R14, R11, R4 ;  /* 0x0000000b0e057223 */ /* 0x000fe20000010004 */
[----:B------:R-:W-:-:S04]  /*90a0*/  F2FP.BF16.PACK_AB R4, R3, R8 ;  /* 0x000000080304723e */ /* 0x000fc800000010ff */
[----:B------:R-:W-:-:S05]  /*90b0*/  F2FP.BF16.PACK_AB R5, R5, R0 ;  /* 0x000000000505723e */ /* 0x000fca00000010ff */
[----:B------:R1:W-:Y:S02]  /*90c0*/  STS.128 [R24], R4 ;  /* 0x0000000418007388 */ /* 0x0003e40000000c00 */
.L_x_794:
[----:B------:R-:W-:Y:S05]  /*90d0*/  BSYNC B0 ;  /* 0x0000000000007941 */ /* 0x000fea0003800000 */
.L_x_793:
        /* <DEDUP_REMOVED lines=50> */
.L_x_796:
[----:B------:R-:W-:Y:S05]  /*9400*/  BSYNC B0 ;  /* 0x0000000000007941 */ /* 0x000fea0003800000 */
.L_x_795:
        /* <DEDUP_REMOVED lines=49> */
[----:B------:R1:W-:Y:S02]  /*9720*/  STS.128 [R24+0x2000], R4 ;  /* 0x0020000418007388 */ /* 0x0003e40000000c00 */
.L_x_798:
[----:B------:R-:W-:Y:S05]  /*9730*/  BSYNC B0 ;  /* 0x0000000000007941 */ /* 0x000fea0003800000 */
.L_x_797:
        /* <DEDUP_REMOVED lines=50> */
.L_x_800:
[----:B------:R-:W-:Y:S05]  /*9a60*/  BSYNC B0 ;  /* 0x0000000000007941 */ /* 0x000fea0003800000 */
.L_x_799:
        /* <DEDUP_REMOVED lines=50> */
.L_x_802:
[----:B------:R-:W-:Y:S05]  /*9d90*/  BSYNC B0 ;  /* 0x0000000000007941 */ /* 0x000fea0003800000 */
.L_x_801:
        /* <DEDUP_REMOVED lines=49> */
.L_x_792:
[----:B------:R-:W-:Y:S05]  /*a0b0*/  BSYNC B1 ;  /* 0x0000000000017941 */ /* 0x000fea0003800000 */
.L_x_791:
[----:B------:R-:W-:-:S04]  /*a0c0*/  IADD3 R0, R56, 0x40, RZ ;  /* 0x0000004038007810 */ /* 0x000fc80007ffe0ff */
[----:B------:R-:W-:-:S13]  /*a0d0*/  ISETP.GE.AND P0, PT, R0, UR4, PT ;  /* 0x0000000400007c0c */ /* 0x000fda000bf06270 */
        /* <DEDUP_REMOVED lines=50> */
.L_x_805:
[----:B------:R-:W-:Y:S05]  /*a400*/  BSYNC B0 ;  /* 0x0000000000007941 */ /* 0x000fea0003800000 */
.L_x_804:
        /* <DEDUP_REMOVED lines=50> */
.L_x_807:
[----:B------:R-:W-:Y:S05]  /*a730*/  BSYNC B0 ;  /* 0x0000000000007941 */ /* 0x000fea0003800000 */
.L_x_806:
        /* <DEDUP_REMOVED lines=50> */
.L_x_809:
[----:B------:R-:W-:Y:S05]  /*aa60*/  BSYNC B0 ;  /* 0x0000000000007941 */ /* 0x000fea0003800000 */
.L_x_808:
        /* <DEDUP_REMOVED lines=50> */
.L_x_811:
[----:B------:R-:W-:Y:S05]  /*ad90*/  BSYNC B0 ;  /* 0x0000000000007941 */ /* 0x000fea0003800000 */
.L_x_810:
        /* <DEDUP_REMOVED lines=50> */
.L_x_813:
[----:B------:R-:W-:Y:S05]  /*b0c0*/  BSYNC B0 ;  /* 0x0000000000007941 */ /* 0x000fea0003800000 */
.L_x_812:
        /* <DEDUP_REMOVED lines=28> */
[----:B------:R-:W-:Y:S02]  /*b290*/  FMUL.FTZ R0, R6, R17 ;  /* 0x0000001106007220 */ /* 0x000fe40000410000 */
        /* <DEDUP_REMOVED lines=19> */
[----:B------:R1:W-:Y:S01]  /*b3d0*/  STS.128 [R25+0x5000], R4 ;  /* 0x0050000419007388 */ /* 0x0003e20000000c00 */
[----:B------:R-:W-:Y:S05]  /*b3e0*/  BRA `(.L_x_803) ;  /* 0x00003c9000007947 */ /* 0x000fea0003800000 */
.L_x_786:
[----:B------:R-:W-:Y:S01]  /*b3f0*/  PLOP3.LUT P1, PT, PT, PT, UP2, 0x80, 0x0 ;  /* 0x000000000000781c */ /* 0x000fe20003f2f028 */
[----:B------:R-:W-:Y:S01]  /*b400*/  IMAD.MOV.U32 R6, RZ, RZ, R10 ;  /* 0x000000ffff067224 */ /* 0x000fe200078e000a */
[----:B------:R-:W-:Y:S01]  /*b410*/  PLOP3.LUT P0, PT, PT, PT, UP2, 0x80, 0x0 ;  /* 0x000000000000781c */ /* 0x000fe20003f0f028 */
[----:B------:R-:W-:Y:S01]  /*b420*/  IMAD.MOV.U32 R4, RZ, RZ, R8 ;  /* 0x000000ffff047224 */ /* 0x000fe200078e0008 */
        /* <DEDUP_REMOVED lines=15> */
[----:B------:R-:W-:-:S03]  /*b520*/  CS2R R20, SRZ ;  /* 0x0000000000147805 */ /* 0x000fc6000001ff00 */
        /* <DEDUP_REMOVED lines=8> */
[----:B------:R-:W-:-:S03]  /*b5b0*/  IMAD R0, R0, c[0x0][0x294], R8 ;  /* 0x0000a50000007a24 */ /* 0x000fc600078e0208 */
[----:B------:R-:W-:Y:S01]  /*b5c0*/  IADD3 R3, R7, R3, RZ ;  /* 0x0000000307037210 */ /* 0x000fe20007ffe0ff */
[----:B------:R-:W-:-:S03]  /*b5d0*/  IMAD.IADD R0, R5, 0x1, R0 ;  /* 0x0000000105007824 */ /* 0x000fc600078e0200 */
        /* <DEDUP_REMOVED lines=15> */
[----:B--2-4-:R-:W-:-:S04]  /*b6d0*/  @!P0 IMAD.WIDE R10, R57, 0x2, R6 ;  /* 0x00000002390a8825 */ /* 0x014fc800078e0206 */
[----:B-1-3--:R-:W-:Y:S01]  /*b6e0*/  @!P0 IMAD.WIDE R8, R57, 0x2, R4 ;  /* 0x0000000239088825 */ /* 0x00afe200078e0204 */
        /* <DEDUP_REMOVED lines=12> */
[----:B------:R-:W-:-:S04]  /*b7b0*/  @!P1 SHF.R.S32.HI R3, RZ, 0x1f, R12 ;  /* 0x0000001fff039819 */ /* 0x000fc8000001140c */
[----:B------:R-:W-:Y:S02]  /*b7c0*/  @!P0 SHF.R.S32.HI R0, RZ, 0x1f, R13 ;  /* 0x0000001fff008819 */ /* 0x000fe4000001140d */
[----:B--2---:R-:W-:Y:S02]  /*b7d0*/  @!P1 LEA.HI R8, R3, R12, RZ, 0x3 ;  /* 0x0000000c03089211 */ /* 0x004fe400078f18ff */
[----:B------:R-:W-:Y:S02]  /*b7e0*/  @!P0 LEA.HI R3, R0, R13, RZ, 0x3 ;  /* 0x0000000d00038211 */ /* 0x000fe400078f18ff */
[----:B------:R-:W-:Y:S02]  /*b7f0*/  @!P1 LOP3.LUT R0, R8, 0xfffffff8, RZ, 0xc0, !PT ;  /* 0xfffffff808009812 */ /* 0x000fe400078ec0ff */
[----:B------:R-:W-:-:S03]  /*b800*/  @!P0 LOP3.LUT R3, R3, 0xfffffff8, RZ, 0xc0, !PT ;  /* 0xfffffff803038812 */ /* 0x000fc600078ec0ff */
[----:B-1----:R-:W-:-:S04]  /*b810*/  @!P1 IMAD.WIDE R10, R0, 0x2, R6 ;  /* 0x00000002000a9825 */ /* 0x002fc800078e0206 */
[C---:B------:R-:W-:Y:S01]  /*b820*/  @!P0 IMAD.WIDE R8, R3.reuse, 0x2, R6 ;  /* 0x0000000203088825 */ /* 0x040fe200078e0206 */
[----:B------:R1:W5:Y:S03]  /*b830*/  @!P1 LD.E.128 R36, [R10.64] ;  /* 0x000000140a249980 */ /* 0x000366000c101d00 */
[--C-:B------:R-:W-:Y:S01]  /*b840*/  @!P1 IMAD.WIDE R6, R0, 0x2, R4.reuse ;  /* 0x0000000200069825 */ /* 0x100fe200078e0204 */
[----:B------:R1:W5:Y:S03]  /*b850*/  @!P0 LD.E.128 R48, [R8.64] ;  /* 0x0000001408308980 */ /* 0x000366000c101d00 */
[----:B------:R-:W-:Y:S01]  /*b860*/  @!P0 IMAD.WIDE R4, R3, 0x2, R4 ;  /* 0x0000000203048825 */ /* 0x000fe200078e0204 */
[----:B------:R1:W5:Y:S04]  /*b870*/  @!P1 LD.E.128 R40, [R6.64] ;  /* 0x0000001406289980 */ /* 0x000368000c101d00 */
[----:B------:R1:W5:Y:S02]  /*b880*/  @!P0 LD.E.128 R52, [R4.64] ;  /* 0x0000001404348980 */ /* 0x000364000c101d00 */
.L_x_815:
[----:B------:R-:W-:Y:S05]  /*b890*/  BSYNC B0 ;  /* 0x0000000000007941 */ /* 0x000fea0003800000 */
.L_x_814:
[----:B------:R-:W-:Y:S01]  /*b8a0*/  IADD3 R3, R24, 0x40, RZ ;  /* 0x0000004018037810 */ /* 0x000fe20007ffe0ff */
[----:B-----5:R-:W-:Y:S01]  /*b8b0*/  IMAD.MOV.U32 R0, RZ, RZ, R50 ;  /* 0x000000ffff007224 */ /* 0x020fe200078e0032 */
[----:B-1--4-:R-:W1:Y:S01]  /*b8c0*/  SHFL.IDX PT, R7, R15, 0x1, 0x1e1f ;  /* 0x003e1f000f077f89 */ /* 0x012e6200000e0000 */
[----:B------:R-:W-:Y:S01]  /*b8d0*/  IMAD.MOV.U32 R5, RZ, RZ, R51 ;  /* 0x000000ffff057224 */ /* 0x000fe200078e0033 */
[----:B------:R-:W-:Y:S01]  /*b8e0*/  ISETP.GE.AND P0, PT, R3, UR7, PT ;  /* 0x0000000703007c0c */ /* 0x000fe2000bf06270 */
[----:B---3--:R-:W-:Y:S01]  /*b8f0*/  IMAD.MOV.U32 R4, RZ, RZ, R48 ;  /* 0x000000ffff047224 */ /* 0x008fe200078e0030 */
[----:B--2---:R2:W3:Y:S01]  /*b900*/  SHFL.IDX PT, R6, R25, 0x1, 0x1e1f ;  /* 0x003e1f0019067f89 */ /* 0x0044e200000e0000 */
        /* <DEDUP_REMOVED lines=33> */
[----:B------:R4:W1:Y:S01]  /*bb20*/  SHFL.IDX PT, R5, R14, 0x1, 0x1e1f ;  /* 0x003e1f000e057f89 */ /* 0x00086200000e0000 */
[----:B------:R-:W-:Y:S01]  /*bb30*/  CS2R R68, SRZ ;  /* 0x0000000000447805 */ /* 0x000fe2000001ff00 */
[----:B------:R-:W-:Y:S01]  /*bb40*/  PRMT R59, R8, 0x7610, R59 ;  /* 0x00007610083b7816 */ /* 0x000fe2000000003b */
[----:B------:R-:W-:Y:S01]  /*bb50*/  CS2R R62, SRZ ;  /* 0x00000000003e7805 */ /* 0x000fe2000001ff00 */
[----:B------:R-:W-:Y:S01]  /*bb60*/  PRMT R58, R0, 0x5410, R3 ;  /* 0x00005410003a7816 */ /* 0x000fe20000000003 */
[----:B------:R-:W-:Y:S01]  /*bb70*/  IMAD.MOV.U32 R3, RZ, RZ, R20 ;  /* 0x000000ffff037224 */ /* 0x000fe200078e0014 */
[----:B------:R-:W-:Y:S01]  /*bb80*/  MOV R8, R23 ;  /* 0x0000001700087202 */ /* 0x000fe20000000f00 */
[----:B------:R-:W-:Y:S01]  /*bb90*/  IMAD.MOV.U32 R0, RZ, RZ, R21 ;  /* 0x000000ffff007224 */ /* 0x000fe200078e0015 */
[----:B------:R4:W1:Y:S01]  /*bba0*/  SHFL.IDX PT, R4, R26, 0x1, 0x1e1f ;  /* 0x003e1f001a047f89 */ /* 0x00086200000e0000 */
[----:B------:R-:W-:Y:S01]  /*bbb0*/  CS2R R60, SRZ ;  /* 0x00000000003c7805 */ /* 0x000fe2000001ff00 */
[----:B--2---:R-:W-:Y:S01]  /*bbc0*/  PRMT R25, R8, 0x5410, R9 ;  /* 0x0000541008197816 */ /* 0x004fe20000000009 */
[----:B------:R-:W-:Y:S01]  /*bbd0*/  CS2R R78, SRZ ;  /* 0x00000000004e7805 */ /* 0x000fe2000001ff00 */
[----:B------:R-:W-:Y:S01]  /*bbe0*/  PRMT R24, R0, 0x5410, R3 ;  /* 0x0000541000187816 */ /* 0x000fe20000000003 */
[----:B------:R-:W-:Y:S01]  /*bbf0*/  CS2R R76, SRZ ;  /* 0x00000000004c7805 */ /* 0x000fe2000001ff00 */
[----:B------:R-:W-:Y:S01]  /*bc00*/  CS2R R74, SRZ ;  /* 0x00000000004a7805 */ /* 0x000fe2000001ff00 */
[----:B------:R-:W-:Y:S01]  /*bc10*/  CS2R R72, SRZ ;  /* 0x0000000000487805 */ /* 0x000fe2000001ff00 */
[----:B------:R-:W-:Y:S01]  /*bc20*/  CS2R R66, SRZ ;  /* 0x0000000000427805 */ /* 0x000fe2000001ff00 */
[----:B------:R-:W-:Y:S01]  /*bc30*/  CS2R R64, SRZ ;  /* 0x0000000000407805 */ /* 0x000fe2000001ff00 */
[----:B------:R-:W-:Y:S05]  /*bc40*/  @P0 BRA `(.L_x_817) ;  /* 0x0000023000000947 */ /* 0x000fea0003800000 */
[C---:B---3--:R-:W-:Y:S01]  /*bc50*/  ISETP.GE.AND P0, PT, R57.reuse, c[0x0][0x27c], PT ;  /* 0x00009f0039007a0c */ /* 0x048fe20003f06270 */
[----:B------:R-:W-:Y:S01]  /*bc60*/  CS2R R62, SRZ ;  /* 0x00000000003e7805 */ /* 0x000fe2000001ff00 */
[----:B------:R-:W-:Y:S01]  /*bc70*/  CS2R R60, SRZ ;  /* 0x00000000003c7805 */ /* 0x000fe2000001ff00 */
[----:B------:R-:W-:Y:S01]  /*bc80*/  CS2R R66, SRZ ;  /* 0x0000000000427805 */ /* 0x000fe2000001ff00 */
[----:B------:R-:W-:Y:S01]  /*bc90*/  CS2R R64, SRZ ;  /* 0x0000000000407805 */ /* 0x000fe2000001ff00 */
[----:B------:R-:W-:-:S02]  /*bca0*/  IADD3 R12, R57, 0x10, RZ ;  /* 0x00000010390c7810 */ /* 0x000fc40007ffe0ff */
[----:B------:R-:W-:-:S06]  /*bcb0*/  IADD3 R13, R57, 0x20, RZ ;  /* 0x00000020390d7810 */ /* 0x000fcc0007ffe0ff */
[----:B-1----:R-:W-:-:S04]  /*bcc0*/  @!P0 IMAD.WIDE R10, R57, 0x2, R6 ;  /* 0x00000002390a8825 */ /* 0x002fc800078e0206 */
        /* <DEDUP_REMOVED lines=27> */
.L_x_817:
[----:B---3--:R-:W-:Y:S05]  /*be80*/  BSYNC B0 ;  /* 0x0000000000007941 */ /* 0x008fea0003800000 */
.L_x_816:
[----:B-----5:R-:W-:Y:S01]  /*be90*/  IMAD.MOV.U32 R0, RZ, RZ, R82 ;  /* 0x000000ffff007224 */ /* 0x020fe200078e0052 */
[----:B------:R-:W-:Y:S01]  /*bea0*/  UIADD3 UR4, -UR12, UR7, URZ ;  /* 0x000000070c047290 */ /* 0x000fe2000fffe13f */
[----:B-1----:R-:W-:Y:S01]  /*beb0*/  IMAD.MOV.U32 R5, RZ, RZ, R83 ;  /* 0x000000ffff057224 */ /* 0x002fe200078e0053 */
[----:B------:R-:W-:-:S04]  /*bec0*/  DEPBAR.LE SB0, 0x1 ;  /* 0x000080400000791a */ /* 0x000fc80000000000 */
[----:B------:R-:W-:Y:S01]  /*bed0*/  IMAD.MOV.U32 R4, RZ, RZ, R80 ;  /* 0x000000ffff047224 */ /* 0x000fe200078e0050 */
[----:B------:R-:W-:Y:S01]  /*bee0*/  PRMT R107, R5, 0x5410, R0 ;  /* 0x00005410056b7816 */ /* 0x000fe20000000000 */
[----:B------:R-:W-:Y:S01]  /*bef0*/  IMAD.MOV.U32 R3, RZ, RZ, R81 ;  /* 0x000000ffff037224 */ /* 0x000fe200078e0051 */
[----:B------:R-:W-:Y:S01]  /*bf00*/  MOV R0, R70 ;  /* 0x0000004600007202 */ /* 0x000fe20000000f00 */
[----:B------:R-:W-:Y:S01]  /*bf10*/  UISETP.LT.AND UP0, UPT, UR4, 0x80, UPT ;  /* 0x000000800400788c */ /* 0x000fe2000bf01270 */
[----:B------:R-:W-:Y:S01]  /*bf20*/  IMAD.MOV.U32 R5, RZ, RZ, R71 ;  /* 0x000000ffff057224 */ /* 0x000fe200078e0047 */
[----:B------:R-:W-:Y:S01]  /*bf30*/  BSSY B1, `(.L_x_818) ;  /* 0x0000197000017945 */ /* 0x000fe20003800000 */
[----:B------:R-:W-:Y:S01]  /*bf40*/  PRMT R106, R3, 0x5410, R4 ;  /* 0x00005410036a7816 */ /* 0x000fe20000000004 */
[----:B------:R-:W-:Y:S01]  /*bf50*/  IMAD.MOV.U32 R4, RZ, RZ, R68 ;  /* 0x000000ffff047224 */ /* 0x000fe200078e0044 */
[----:B------:R-:W-:Y:S01]  /*bf60*/  PRMT R101, R101, 0x5410, R0 ;  /* 0x0000541065657816 */ /* 0x000fe20000000000 */
[----:B------:R-:W-:Y:S01]  /*bf70*/  IMAD.MOV.U32 R3, RZ, RZ, R69 ;  /* 0x000000ffff037224 */ /* 0x000fe200078e0045 */
[----:B------:R-:W-:Y:S01]  /*bf80*/  USEL UR4, UR4, 0x80, UP0 ;  /* 0x0000008004047887 */ /* 0x000fe20008000000 */
[----:B------:R-:W-:Y:S01]  /*bf90*/  IMAD.MOV.U32 R0, RZ, RZ, R62 ;  /* 0x000000ffff007224 */ /* 0x000fe200078e003e */
[----:B------:R-:W-:-:S02]  /*bfa0*/  PRMT R101, R5, 0x7610, R101 ;  /* 0x0000761005657816 */ /* 0x000fc40000000065 */
[----:B------:R-:W-:Y:S01]  /*bfb0*/  PRMT R100, R3, 0x5410, R4 ;  /* 0x0000541003647816 */ /* 0x000fe20000000004 */
[----:B------:R-:W-:Y:S01]  /*bfc0*/  IMAD.MOV.U32 R4, RZ, RZ, R60 ;  /* 0x000000ffff047224 */ /* 0x000fe200078e003c */
[----:B------:R-:W-:Y:S01]  /*bfd0*/  PRMT R95, R95, 0x5410, R0 ;  /* 0x000054105f5f7816 */ /* 0x000fe20000000000 */
[----:B------:R-:W-:Y:S01]  /*bfe0*/  IMAD.MOV.U32 R3, RZ, RZ, R61 ;  /* 0x000000ffff037224 */ /* 0x000fe200078e003d */
[----:B------:R-:W-:Y:S01]  /*bff0*/  MOV R5, R63 ;  /* 0x0000003f00057202 */ /* 0x000fe20000000f00 */
[----:B------:R-:W-:Y:S01]  /*c000*/  IMAD.MOV.U32 R0, RZ, RZ, R78 ;  /* 0x000000ffff007224 */ /* 0x000fe200078e004e */
[----:B------:R-:W-:Y:S01]  /*c010*/  BAR.SYNC.DEFER_BLOCKING 0x0 ;  /* 0x0000000000007b1d */ /* 0x000fe20000010000 */
[----:B------:R-:W-:Y:S02]  /*c020*/  ISETP.GE.AND P0, PT, R56, UR4, PT ;  /* 0x0000000438007c0c */ /* 0x000fe4000bf06270 */
[----:B------:R-:W-:Y:S01]  /*c030*/  PRMT R94, R3, 0x5410, R4 ;  /* 0x00005410035e7816 */ /* 0x000fe20000000004 */
[----:B------:R-:W-:Y:S01]  /*c040*/  IMAD.MOV.U32 R4, RZ, RZ, R76 ;  /* 0x000000ffff047224 */ /* 0x000fe200078e004c */
[----:B------:R-:W-:Y:S01]  /*c050*/  PRMT R105, R105, 0x5410, R0 ;  /* 0x0000541069697816 */ /* 0x000fe20000000000 */
[----:B------:R-:W-:Y:S01]  /*c060*/  IMAD.MOV.U32 R3, RZ, RZ, R77 ;  /* 0x000000ffff037224 */ /* 0x000fe200078e004d */
[----:B------:R-:W-:Y:S01]  /*c070*/  PRMT R95, R5, 0x7610, R95 ;  /* 0x00007610055f7816 */ /* 0x000fe2000000005f */
[----:B------:R-:W-:Y:S01]  /*c080*/  IMAD.MOV.U32 R0, RZ, RZ, R74 ;  /* 0x000000ffff007224 */ /* 0x000fe200078e004a */
[----:B------:R-:W-:-:S02]  /*c090*/  MOV R5, R79 ;  /* 0x0000004f00057202 */ /* 0x000fc40000000f00 */
[----:B------:R-:W-:Y:S01]  /*c0a0*/  PRMT R103, R3, 0x5410, R4 ;  /* 0x0000541003677816 */ /* 0x000fe20000000004 */
        /* <DEDUP_REMOVED lines=8> */
[----:B------:R-:W-:Y:S01]  /*c130*/  PRMT R99, R4, 0x7610, R99 ;  /* 0x0000761004637816 */ /* 0x000fe20000000063 */
[----:B------:R-:W-:Y:S01]  /*c140*/  IMAD.MOV.U32 R0, RZ, RZ, R65 ;  /* 0x000000ffff007224 */ /* 0x000fe200078e0041 */
[----:B------:R-:W-:-:S04]  /*c150*/  MOV R4, R67 ;  /* 0x0000004300047202 */ /* 0x000fc80000000f00 */
[----:B------:R-:W-:Y:S02]  /*c160*/  PRMT R93, R4, 0x5410, R5 ;  /* 0x00005410045d7816 */ /* 0x000fe40000000005 */
[----:B------:R-:W-:Y:S01]  /*c170*/  PRMT R91, R0, 0x5410, R3 ;  /* 0x00005410005b7816 */ /* 0x000fe20000000003 */
[----:B------:R-:W-:Y:S05]  /*c180*/  @P0 BRA `(.L_x_819) ;  /* 0x0000171000000947 */ /* 0x000fea0003800000 */
[----:B------:R-:W-:Y:S01]  /*c190*/  ISETP.GE.AND P0, PT, R57, c[0x0][0x27c], PT ;  /* 0x00009f0039007a0c */ /* 0x000fe20003f06270 */
[----:B------:R-:W-:-:S12]  /*c1a0*/  BSSY B0, `(.L_x_820) ;  /* 0x0000075000007945 */ /* 0x000fd80003800000 */
[----:B------:R-:W-:Y:S05]  /*c1b0*/  @P0 BRA `(.L_x_821) ;  /* 0x0000073000000947 */ /* 0x000fea0003800000 */
[----:B------:R-:W-:Y:S01]  /*c1c0*/  IMAD.MOV.U32 R4, RZ, RZ, c[0x0][0x27c] ;  /* 0x00009f00ff047624 */ /* 0x000fe200078e00ff */
[----:B------:R-:W-:Y:S01]  /*c1d0*/  LEA.HI R3, R56, R56, RZ, 0x1 ;  /* 0x0000003838037211 */ /* 0x000fe200078f08ff */
[----:B------:R-:W-:Y:S01]  /*c1e0*/  IMAD.SHL.U32 R0, R47, 0x40, RZ ;  /* 0x000000402f007824 */ /* 0x000fe200078e00ff */
[----:B------:R-:W-:Y:S02]  /*c1f0*/  SHF.R.U64 R12, R18, 0x10, R19 ;  /* 0x00000010120c7819 */ /* 0x000fe40000001213 */
[----:B------:R-:W-:Y:S02]  /*c200*/  LOP3.LUT R3, R3, 0x7fffffe, RZ, 0xc0, !PT ;  /* 0x07fffffe03037812 */ /* 0x000fe400078ec0ff */
[----:B------:R-:W-:Y:S02]  /*c210*/  LEA.HI R4, R4, R46, RZ, 0x1d ;  /* 0x0000002e04047211 */ /* 0x000fe400078fe8ff */
[----:B------:R-:W-:Y:S01]  /*c220*/  LOP3.LUT R0, R0, 0xc0, RZ, 0xc0, !PT ;  /* 0x000000c000007812 */ /* 0x000fe200078ec0ff */
[----:B------:R-:W-:Y:S01]  /*c230*/  IMAD.IADD R3, R56, 0x1, -R3 ;  /* 0x0000000138037824 */ /* 0x000fe200078e0a03 */
[----:B------:R-:W-:-:S02]  /*c240*/  SHF.R.S32.HI R6, RZ, 0x1f, R4 ;  /* 0x0000001fff067819 */ /* 0x000fc40000011404 */
[----:B------:R-:W-:Y:S01]  /*c250*/  LOP3.LUT R5, R0, 0x18, R57, 0xf8, !PT ;  /* 0x0000001800057812 */ /* 0x000fe200078ef839 */
[----:B------:R-:W-:Y:S01]  /*c260*/  IMAD R3, R90, 0x8, R3 ;  /* 0x000000085a037824 */ /* 0x000fe200078e0203 */
[----:B------:R-:W-:Y:S02]  /*c270*/  SHF.R.U32.HI R8, RZ, 0x3, R0 ;  /* 0x00000003ff087819 */ /* 0x000fe40000011600 */
[----:B------:R-:W-:Y:S01]  /*c280*/  LEA.HI R6, R6, R4, RZ, 0x2 ;  /* 0x0000000406067211 */ /* 0x000fe200078f10ff */
[----:B------:R-:W-:Y:S01]  /*c290*/  IMAD.SHL.U32 R4, R4, 0x8, RZ ;  /* 0x0000000804047824 */ /* 0x000fe200078e00ff */
[----:B------:R-:W-:Y:S01]  /*c2a0*/  LOP3.LUT R7, R5, R8, RZ, 0x3c, !PT ;  /* 0x0000000805077212 */ /* 0x000fe200078e3cff */
[----:B------:R-:W-:Y:S01]  /*c2b0*/  IMAD.SHL.U32 R5, R3, 0x20, RZ ;  /* 0x0000002003057824 */ /* 0x000fe200078e00ff */
[----:B------:R-:W-:Y:S02]  /*c2c0*/  SHF.L.U32 R3, R6, 0xa, RZ ;  /* 0x0000000a06037819 */ /* 0x000fe400000006ff */
[----:B------:R-:W-:Y:S01]  /*c2d0*/  LOP3.LUT R0, R0, 0x18, R4, 0xf8, !PT ;  /* 0x0000001800007812 */ /* 0x000fe200078ef804 */
[----:B------:R-:W-:Y:S01]  /*c2e0*/  IMAD.IADD R4, R5, 0x1, R7 ;  /* 0x0000000105047824 */ /* 0x000fe200078e0207 */
[----:B------:R-:W-:-:S02]  /*c2f0*/  LOP3.LUT R3, R3, 0x7ffff000, RZ, 0xc0, !PT ;  /* 0x7ffff00003037812 */ /* 0x000fc400078ec0ff */
[----:B------:R-:W-:Y:S01]  /*c300*/  LOP3.LUT R0, R0, R8, RZ, 0x3c, !PT ;  /* 0x0000000800007212 */ /* 0x000fe200078e3cff */
[----:B------:R-:W-:Y:S01]  /*c310*/  IMAD.SHL.U32 R45, R4, 0x2, RZ ;  /* 0x00000002042d7824 */ /* 0x000fe200078e00ff */
[----:B----4-:R-:W-:Y:S02]  /*c320*/  SHF.R.U64 R14, R20, 0x10, R21 ;  /* 0x00000010140e7819 */ /* 0x010fe40000001215 */
[----:B------:R-:W-:Y:S02]  /*c330*/  IADD3 R0, R0, R3, R5 ;  /* 0x0000000300007210 */ /* 0x000fe40007ffe005 */
[----:B------:R-:W1:Y:S01]  /*c340*/  LDS.128 R8, [R45+0x6100] ;  /* 0x006100002d087984 */ /* 0x000e620000000c00 */
[----:B------:R-:W-:Y:S02]  /*c350*/  PRMT R26, R28, 0x5432, R12 ;  /* 0x000054321c1a7816 */ /* 0x000fe4000000000c */
[----:B------:R-:W-:Y:S01]  /*c360*/  IMAD.SHL.U32 R35, R0, 0x2, RZ ;  /* 0x0000000200237824 */ /* 0x000fe200078e00ff */
[----:B------:R-:W-:-:S02]  /*c370*/  SHF.R.U64 R0, R16, 0x10, R17 ;  /* 0x0000001010007819 */ /* 0x000fc40000001211 */
[----:B------:R-:W-:Y:S02]  /*c380*/  SHF.R.U32.HI R3, RZ, 0x10, R17 ;  /* 0x00000010ff037819 */ /* 0x000fe40000011611 */
[----:B------:R-:W2:Y:S01]  /*c390*/  LDS.128 R4, [R35+0x6100] ;  /* 0x0061000023047984 */ /* 0x000ea20000000c00 */
[----:B------:R-:W-:Y:S02]  /*c3a0*/  PRMT R12, R24, 0x5432, R14 ;  /* 0x00005432180c7816 */ /* 0x000fe4000000000e */
[----:B------:R-:W-:Y:S02]  /*c3b0*/  SHF.R.U32.HI R13, RZ, 0x10, R19 ;  /* 0x00000010ff0d7819 */ /* 0x000fe40000011613 */
[----:B------:R-:W-:Y:S01]  /*c3c0*/  SHF.R.U64 R16, R22, 0x10, R23 ;  /* 0x0000001016107819 */ /* 0x000fe20000001217 */
[----:B------:R-:W-:Y:S01]  /*c3d0*/  IMAD.U32 R30, R12, 0x10000, RZ ;  /* 0x000100000c1e7824 */ /* 0x000fe200078e00ff */
[----:B------:R-:W-:Y:S02]  /*c3e0*/  SHF.R.U32.HI R15, RZ, 0x10, R21 ;  /* 0x00000010ff0f7819 */ /* 0x000fe40000011615 */
[----:B------:R-:W-:-:S02]  /*c3f0*/  SHF.R.U32.HI R17, RZ, 0x10, R23 ;  /* 0x00000010ff117819 */ /* 0x000fc40000011617 */
[C---:B------:R-:W-:Y:S02]  /*c400*/  PRMT R18, R27.reuse, 0x5432, R0 ;  /* 0x000054321b127816 */ /* 0x040fe40000000000 */
[----:B------:R-:W-:Y:S02]  /*c410*/  PRMT R20, R27, 0x5410, R3 ;  /* 0x000054101b147816 */ /* 0x000fe40000000003 */
[----:B------:R-:W-:Y:S02]  /*c420*/  PRMT R27, R28, 0x5410, R13 ;  /* 0x000054101c1b7816 */ /* 0x000fe4000000000d */
[C---:B------:R-:W-:Y:S02]  /*c430*/  PRMT R23, R25.reuse, 0x5432, R16 ;  /* 0x0000543219177816 */ /* 0x040fe40000000010 */
[----:B------:R-:W-:Y:S02]  /*c440*/  PRMT R19, R24, 0x5410, R15 ;  /* 0x0000541018137816 */ /* 0x000fe4000000000f */
[----:B------:R-:W-:-:S02]  /*c450*/  PRMT R24, R25, 0x5410, R17 ;  /* 0x0000541019187816 */ /* 0x000fc40000000011 */
[----:B------:R-:W-:Y:S02]  /*c460*/  LOP3.LUT R12, R12, 0xffff0000, RZ, 0xc0, !PT ;  /* 0xffff00000c0c7812 */ /* 0x000fe400078ec0ff */
[C---:B-1----:R-:W-:Y:S01]  /*c470*/  SHF.L.U32 R16, R11.reuse, 0x10, RZ ;  /* 0x000000100b107819 */ /* 0x042fe200000006ff */
[----:B------:R-:W-:Y:S01]  /*c480*/  IMAD.U32 R13, R8, 0x10000, RZ ;  /* 0x00010000080d7824 */ /* 0x000fe200078e00ff */
[----:B------:R-:W-:Y:S01]  /*c490*/  LOP3.LUT R28, R11, 0xffff0000, RZ, 0xc0, !PT ;  /* 0xffff00000b1c7812 */ /* 0x000fe200078ec0ff */
[C---:B------:R-:W-:Y:S01]  /*c4a0*/  IMAD.U32 R15, R9.reuse, 0x10000, RZ ;  /* 0x00010000090f7824 */ /* 0x040fe200078e00ff */
[----:B------:R-:W-:Y:S01]  /*c4b0*/  SHF.L.U32 R11, R18, 0x10, RZ ;  /* 0x00000010120b7819 */ /* 0x000fe200000006ff */
        /* <DEDUP_REMOVED lines=8> */
[C---:B------:R-:W-:Y:S01]  /*c540*/  IMAD.U32 R5, R7.reuse, 0x10000, RZ ;  /* 0x0001000007057824 */ /* 0x040fe200078e00ff */
[----:B------:R-:W-:Y:S01]  /*c550*/  LOP3.LUT R21, R7, 0xffff0000, RZ, 0xc0, !PT ;  /* 0xffff000007157812 */ /* 0x000fe200078ec0ff */
[-C--:B------:R-:W-:Y:S01]  /*c560*/  FMUL.FTZ R3, R3, R11.reuse ;  /* 0x0000000b03037220 */ /* 0x080fe20000410000 */
[----:B------:R-:W-:Y:S01]  /*c570*/  LOP3.LUT R7, R18, 0xffff0000, RZ, 0xc0, !PT ;  /* 0xffff000012077812 */ /* 0x000fe200078ec0ff */
[----:B------:R-:W-:Y:S01]  /*c580*/  FFMA.FTZ R44, R13, R11, -R0 ;  /* 0x0000000b0d2c7223 */ /* 0x000fe20000010800 */
[----:B------:R-:W-:Y:S01]  /*c590*/  LOP3.LUT R29, R10, 0xffff0000, RZ, 0xc0, !PT ;  /* 0xffff00000a1d7812 */ /* 0x000fe200078ec0ff */
[C---:B------:R-:W-:Y:S01]  /*c5a0*/  IMAD.U32 R10, R6.reuse, 0x10000, RZ ;  /* 0x00010000060a7824 */ /* 0x040fe200078e00ff */
[----:B------:R-:W-:Y:S01]  /*c5b0*/  LOP3.LUT R22, R6, 0xffff0000, RZ, 0xc0, !PT ;  /* 0xffff000006167812 */ /* 0x000fe200078ec0ff */
[----:B------:R-:W-:-:S02]  /*c5c0*/  IMAD.U32 R11, R19, 0x10000, RZ ;  /* 0x00010000130b7824 */ /* 0x000fc400078e00ff */
[----:B------:R-:W-:Y:S02]  /*c5d0*/  FMUL.FTZ R0, R4, R12 ;  /* 0x0000000c04007220 */ /* 0x000fe40000410000 */
[----:B------:R-:W-:Y:S02]  /*c5e0*/  IMAD.U32 R6, R20, 0x10000, RZ ;  /* 0x0001000014067824 */ /* 0x000fe400078e00ff */
[----:B------:R-:W-:Y:S01]  /*c5f0*/  FFMA.FTZ R34, R13, R30, R3 ;  /* 0x0000001e0d227223 */ /* 0x000fe20000010003 */
[----:B------:R-:W-:Y:S01]  /*c600*/  SHF.L.U32 R13, R24, 0x10, RZ ;  /* 0x00000010180d7819 */ /* 0x000fe200000006ff */
[-C--:B------:R-:W-:Y:S02]  /*c610*/  FMUL.FTZ R4, R4, R7.reuse ;  /* 0x0000000704047220 */ /* 0x080fe40000410000 */
[----:B------:R-:W-:Y:S01]  /*c620*/  FFMA.FTZ R33, R14, R7, -R0 ;  /* 0x000000070e217223 */ /* 0x000fe20000010800 */
[----:B------:R-:W-:Y:S01]  /*c630*/  LOP3.LUT R7, R19, 0xffff0000, RZ, 0xc0, !PT ;  /* 0xffff000013077812 */ /* 0x000fe200078ec0ff */
[----:B------:R-:W-:-:S02]  /*c640*/  FMUL.FTZ R3, R8, R11 ;  /* 0x0000000b08037220 */ /* 0x000fc40000410000 */
[----:B------:R-:W-:Y:S01]  /*c650*/  FMUL.FTZ R0, R8, R6 ;  /* 0x0000000608007220 */ /* 0x000fe20000410000 */
[----:B------:R-:W-:Y:S01]  /*c660*/  LOP3.LUT R8, R20, 0xffff0000, RZ, 0xc0, !PT ;  /* 0xffff000014087812 */ /* 0x000fe200078ec0ff */
[----:B------:R-:W-:Y:S01]  /*c670*/  FFMA.FTZ R32, R14, R12, R4 ;  /* 0x0000000c0e207223 */ /* 0x000fe20000010004 */
[----:B------:R-:W-:Y:S01]  /*c680*/  LOP3.LUT R14, R24, 0xffff0000, RZ, 0xc0, !PT ;  /* 0xffff0000180e7812 */ /* 0x000fe200078ec0ff */
[----:B------:R-:W-:Y:S02]  /*c690*/  FFMA.FTZ R31, R15, R6, -R3 ;  /* 0x000000060f1f7223 */ /* 0x000fe40000010803 */
[----:B------:R-:W-:Y:S02]  /*c6a0*/  IMAD.U32 R4, R27, 0x10000, RZ ;  /* 0x000100001b047824 */ /* 0x000fe400078e00ff */
[----:B------:R-:W-:Y:S02]  /*c6b0*/  FFMA.FTZ R30, R15, R11, R0 ;  /* 0x0000000b0f1e7223 */ /* 0x000fe40000010000 */
[----:B------:R-:W-:-:S02]  /*c6c0*/  FMUL.FTZ R3, R5, R13 ;  /* 0x0000000d05037220 */ /* 0x000fc40000410000 */
[----:B------:R-:W-:Y:S02]  /*c6d0*/  IMAD.U32 R11, R23, 0x10000, RZ ;  /* 0x00010000170b7824 */ /* 0x000fe400078e00ff */
[-C--:B------:R-:W-:Y:S02]  /*c6e0*/  FMUL.FTZ R0, R5, R4.reuse ;  /* 0x0000000405007220 */ /* 0x080fe40000410000 */
[----:B------:R-:W-:Y:S02]  /*c6f0*/  FFMA.FTZ R18, R16, R4, -R3 ;  /* 0x0000000410127223 */ /* 0x000fe40000010803 */
[----:B------:R-:W-:Y:S02]  /*c700*/  IMAD.U32 R6, R26, 0x10000, RZ ;  /* 0x000100001a067824 */ /* 0x000fe400078e00ff */
[----:B------:R-:W-:Y:S02]  /*c710*/  FMUL.FTZ R5, R9, R7 ;  /* 0x0000000709057220 */ /* 0x000fe40000410000 */
[----:B------:R-:W-:-:S02]  /*c720*/  FMUL.FTZ R3, R10, R11 ;  /* 0x0000000b0a037220 */ /* 0x000fc40000410000 */
[----:B------:R-:W-:Y:S02]  /*c730*/  FFMA.FTZ R15, R16, R13, R0 ;  /* 0x0000000d100f7223 */ /* 0x000fe40000010000 */
[-C--:B------:R-:W-:Y:S01]  /*c740*/  FMUL.FTZ R4, R9, R8.reuse ;  /* 0x0000000809047220 */ /* 0x080fe20000410000 */
[----:B------:R-:W-:Y:S01]  /*c750*/  LOP3.LUT R9, R27, 0xffff0000, RZ, 0xc0, !PT ;  /* 0xffff00001b097812 */ /* 0x000fe200078ec0ff */
[----:B------:R-:W-:Y:S01]  /*c760*/  FFMA.FTZ R13, R17, R8, -R5 ;  /* 0x00000008110d7223 */ /* 0x000fe20000010805 */
[----:B------:R-:W-:Y:S01]  /*c770*/  LOP3.LUT R8, R23, 0xffff0000, RZ, 0xc0, !PT ;  /* 0xffff000017087812 */ /* 0x000fe200078ec0ff */
[-C--:B------:R-:W-:Y:S02]  /*c780*/  FMUL.FTZ R0, R10, R6.reuse ;  /* 0x000000060a007220 */ /* 0x080fe40000410000 */
[----:B------:R-:W-:Y:S01]  /*c790*/  FFMA.FTZ R10, R25, R6, -R3 ;  /* 0x00000006190a7223 */ /* 0x000fe20000010803 */
[----:B------:R-:W-:Y:S01]  /*c7a0*/  LOP3.LUT R6, R26, 0xffff0000, RZ, 0xc0, !PT ;  /* 0xffff00001a067812 */ /* 0x000fe200078ec0ff */
[----:B------:R-:W-:-:S02]  /*c7b0*/  FFMA.FTZ R12, R17, R7, R4 ;  /* 0x00000007110c7223 */ /* 0x000fc40000010004 */
[C---:B------:R-:W-:Y:S02]  /*c7c0*/  FMUL.FTZ R5, R22.reuse, R8 ;  /* 0x0000000816057220 */ /* 0x040fe40000410000 */
[----:B------:R-:W-:Y:S02]  /*c7d0*/  FMUL.FTZ R4, R22, R6 ;  /* 0x0000000616047220 */ /* 0x000fe40000410000 */
[----:B------:R-:W-:Y:S02]  /*c7e0*/  FFMA.FTZ R11, R25, R11, R0 ;  /* 0x0000000b190b7223 */ /* 0x000fe40000010000 */
[C---:B------:R-:W-:Y:S02]  /*c7f0*/  FMUL.FTZ R3, R21.reuse, R14 ;  /* 0x0000000e15037220 */ /* 0x040fe40000410000 */
[-C--:B------:R-:W-:Y:S02]  /*c800*/  FMUL.FTZ R0, R21, R9.reuse ;  /* 0x0000000915007220 */ /* 0x080fe40000410000 */
[C---:B------:R-:W-:Y:S01]  /*c810*/  FFMA.FTZ R7, R29.reuse, R6, -R5 ;  /* 0x000000061d077223 */ /* 0x040fe20000010805 */
[----:B------:R-:W-:Y:S01]  /*c820*/  F2FP.BF16.PACK_AB R5, R12, R30 ;  /* 0x0000001e0c05723e */ /* 0x000fe200000010ff */
[----:B------:R-:W-:Y:S01]  /*c830*/  FFMA.FTZ R6, R29, R8, R4 ;  /* 0x000000081d067223 */ /* 0x000fe20000010004 */
[----:B------:R-:W-:Y:S01]  /*c840*/  F2FP.BF16.PACK_AB R8, R33, R44 ;  /* 0x0000002c2108723e */ /* 0x000fe200000010ff */
[C---:B------:R-:W-:Y:S01]  /*c850*/  FFMA.FTZ R3, R28.reuse, R9, -R3 ;  /* 0x000000091c037223 */ /* 0x040fe20000010803 */
        /* <DEDUP_REMOVED lines=9> */
.L_x_821:
[----:B------:R-:W-:Y:S05]  /*c8f0*/  BSYNC B0 ;  /* 0x0000000000007941 */ /* 0x000fea0003800000 */
.L_x_820:
        /* <DEDUP_REMOVED lines=27> */
[----:B------:R-:W-:Y:S02]  /*cab0*/  SHF.R.U64 R12, R38, 0x10, R39 ;  /* 0x00000010260c7819 */ /* 0x000fe40000001227 */
[----:B------:R-:W-:Y:S02]  /*cac0*/  LOP3.LUT R3, R4, R10, RZ, 0x3c, !PT ;  /* 0x0000000a04037212 */ /* 0x000fe400078e3cff */
[----:B------:R-:W-:Y:S02]  /*cad0*/  LOP3.LUT R0, R0, 0x7ffff000, RZ, 0xc0, !PT ;  /* 0x7ffff00000007812 */ /* 0x000fe400078ec0ff */
[----:B------:R-:W-:-:S02]  /*cae0*/  IADD3 R5, R8, R9, R6 ;  /* 0x0000000908057210 */ /* 0x000fc40007ffe006 */
[----:B------:R-:W-:Y:S02]  /*caf0*/  IADD3 R0, R3, R0, R6 ;  /* 0x0000000003007210 */ /* 0x000fe40007ffe006 */
[----:B----4-:R-:W-:Y:S01]  /*cb00*/  SHF.R.U64 R14, R40, 0x10, R41 ;  /* 0x00000010280e7819 */ /* 0x010fe20000001229 */
[----:B------:R-:W-:Y:S01]  /*cb10*/  IMAD.SHL.U32 R44, R5, 0x2, RZ ;  /* 0x00000002052c7824 */ /* 0x000fe200078e00ff */
[----:B------:R-:W-:Y:S01]  /*cb20*/  PRMT R26, R85, 0x5432, R12 ;  /* 0x00005432551a7816 */ /* 0x000fe2000000000c */
[----:B------:R-:W-:Y:S01]  /*cb30*/  IMAD.SHL.U32 R35, R0, 0x2, RZ ;  /* 0x0000000200237824 */ /* 0x000fe200078e00ff */
[--C-:B------:R-:W-:Y:S02]  /*cb40*/  SHF.R.U64 R0, R36, 0x10, R37.reuse ;  /* 0x0000001024007819 */ /* 0x100fe40000001225 */
[----:B------:R-:W1:Y:S01]  /*cb50*/  LDS.128 R8, [R44+0x6100] ;  /* 0x006100002c087984 */ /* 0x000e620000000c00 */
[----:B------:R-:W-:Y:S02]  /*cb60*/  SHF.R.U32.HI R3, RZ, 0x10, R37 ;  /* 0x00000010ff037819 */ /* 0x000fe40000011625 */
[----:B------:R-:W-:Y:S01]  /*cb70*/  PRMT R12, R58, 0x5432, R14 ;  /* 0x000054323a0c7816 */ /* 0x000fe2000000000e */
[----:B------:R-:W2:Y:S01]  /*cb80*/  LDS.128 R4, [R35+0x6100] ;  /* 0x0061000023047984 */ /* 0x000ea20000000c00 */
[----:B------:R-:W-:-:S02]  /*cb90*/  SHF.R.U64 R16, R42, 0x10, R43 ;  /* 0x000000102a107819 */ /* 0x000fc4000000122b */
[----:B------:R-:W-:Y:S01]  /*cba0*/  SHF.R.U32.HI R13, RZ, 0x10, R39 ;  /* 0x00000010ff0d7819 */ /* 0x000fe20000011627 */
[----:B------:R-:W-:Y:S01]  /*cbb0*/  IMAD.U32 R30, R12, 0x10000, RZ ;  /* 0x000100000c1e7824 */ /* 0x000fe200078e00ff */
[----:B------:R-:W-:Y:S02]  /*cbc0*/  SHF.R.U32.HI R15, RZ, 0x10, R41 ;  /* 0x00000010ff0f7819 */ /* 0x000fe40000011629 */
[----:B------:R-:W-:Y:S02]  /*cbd0*/  SHF.R.U32.HI R17, RZ, 0x10, R43 ;  /* 0x00000010ff117819 */ /* 0x000fe4000001162b */
[C---:B------:R-:W-:Y:S02]  /*cbe0*/  PRMT R18, R84.reuse, 0x5432, R0 ;  /* 0x0000543254127816 */ /* 0x040fe40000000000 */
[----:B------:R-:W-:Y:S02]  /*cbf0*/  PRMT R20, R84, 0x5410, R3 ;  /* 0x0000541054147816 */ /* 0x000fe40000000003 */
[----:B------:R-:W-:-:S02]  /*cc00*/  PRMT R23, R59, 0x5432, R16 ;  /* 0x000054323b177816 */ /* 0x000fc40000000010 */
[----:B------:R-:W-:Y:S02]  /*cc10*/  PRMT R27, R85, 0x5410, R13 ;  /* 0x00005410551b7816 */ /* 0x000fe4000000000d */
[----:B------:R-:W-:Y:S02]  /*cc20*/  PRMT R19, R58, 0x5410, R15 ;  /* 0x000054103a137816 */ /* 0x000fe4000000000f */
[----:B------:R-:W-:Y:S02]  /*cc30*/  PRMT R24, R59, 0x5410, R17 ;  /* 0x000054103b187816 */ /* 0x000fe40000000011 */
[----:B------:R-:W-:Y:S01]  /*cc40*/  LOP3.LUT R12, R12, 0xffff0000, RZ, 0xc0, !PT ;  /* 0xffff00000c0c7812 */ /* 0x000fe200078ec0ff */
[C---:B-1----:R-:W-:Y:S01]  /*cc50*/  IMAD.U32 R16, R11.reuse, 0x10000, RZ ;  /* 0x000100000b107824 */ /* 0x042fe200078e00ff */
[----:B------:R-:W-:Y:S01]  /*cc60*/  LOP3.LUT R28, R11, 0xffff0000, RZ, 0xc0, !PT ;  /* 0xffff00000b1c7812 */ /* 0x000fe200078ec0ff */
[C---:B------:R-:W-:Y:S01]  /*cc70*/  IMAD.U32 R13, R8.reuse, 0x10000, RZ ;  /* 0x00010000080d7824 */ /* 0x040fe200078e00ff */
[----:B------:R-:W-:Y:S01]  /*cc80*/  LOP3.LUT R14, R8, 0xffff0000, RZ, 0xc0, !PT ;  /* 0xffff0000080e7812 */ /* 0x000fe200078ec0ff */
[C---:B--2---:R-:W-:Y:S01]  /*cc90*/  IMAD.U32 R3, R4.reuse, 0x10000, RZ ;  /* 0x0001000004037824 */ /* 0x044fe200078e00ff */
[C---:B------:R-:W-:Y:S01]  /*cca0*/  LOP3.LUT R17, R9.reuse, 0xffff0000, RZ, 0xc0, !PT ;  /* 0xffff000009117812 */ /* 0x040fe200078ec0ff */
[----:B------:R-:W-:Y:S01]  /*ccb0*/  IMAD.U32 R15, R9, 0x10000, RZ ;  /* 0x00010000090f7824 */ /* 0x000fe200078e00ff */
        /* <DEDUP_REMOVED lines=11> */
[----:B------:R-:W-:-:S02]  /*cd70*/  FMUL.FTZ R3, R3, R11 ;  /* 0x0000000b03037220 */ /* 0x000fc40000410000 */
[----:B------:R-:W-:Y:S02]  /*cd80*/  FFMA.FTZ R36, R13, R11, -R0 ;  /* 0x0000000b0d247223 */ /* 0x000fe40000010800 */
[----:B------:R-:W-:Y:S02]  /*cd90*/  IMAD.U32 R10, R6, 0x10000, RZ ;  /* 0x00010000060a7824 */ /* 0x000fe400078e00ff */
[----:B------:R-:W-:Y:S02]  /*cda0*/  IMAD.U32 R11, R19, 0x10000, RZ ;  /* 0x00010000130b7824 */ /* 0x000fe400078e00ff */
[----:B------:R-:W-:Y:S02]  /*cdb0*/  FMUL.FTZ R0, R4, R12 ;  /* 0x0000000c04007220 */ /* 0x000fe40000410000 */
[----:B------:R-:W-:Y:S02]  /*cdc0*/  IMAD.U32 R6, R20, 0x10000, RZ ;  /* 0x0001000014067824 */ /* 0x000fe400078e00ff */
[----:B------:R-:W-:-:S02]  /*cdd0*/  FFMA.FTZ R34, R13, R30, R3 ;  /* 0x0000001e0d227223 */ /* 0x000fc40000010003 */
[-C--:B------:R-:W-:Y:S02]  /*cde0*/  FMUL.FTZ R4, R4, R7.reuse ;  /* 0x0000000704047220 */ /* 0x080fe40000410000 */
[----:B------:R-:W-:Y:S01]  /*cdf0*/  FFMA.FTZ R33, R14, R7, -R0 ;  /* 0x000000070e217223 */ /* 0x000fe20000010800 */
[----:B------:R-:W-:Y:S01]  /*ce00*/  LOP3.LUT R7, R19, 0xffff0000, RZ, 0xc0, !PT ;  /* 0xffff000013077812 */ /* 0x000fe200078ec0ff */
[----:B------:R-:W-:Y:S02]  /*ce10*/  FMUL.FTZ R3, R8, R11 ;  /* 0x0000000b08037220 */ /* 0x000fe40000410000 */
[----:B------:R-:W-:Y:S02]  /*ce20*/  IMAD.U32 R13, R24, 0x10000, RZ ;  /* 0x00010000180d7824 */ /* 0x000fe400078e00ff */
[----:B------:R-:W-:Y:S01]  /*ce30*/  FMUL.FTZ R0, R8, R6 ;  /* 0x0000000608007220 */ /* 0x000fe20000410000 */
[----:B------:R-:W-:Y:S01]  /*ce40*/  LOP3.LUT R8, R20, 0xffff0000, RZ, 0xc0, !PT ;  /* 0xffff000014087812 */ /* 0x000fe200078ec0ff */
[----:B------:R-:W-:Y:S01]  /*ce50*/  FFMA.FTZ R32, R14, R12, R4 ;  /* 0x0000000c0e207223 */ /* 0x000fe20000010004 */
[----:B------:R-:W-:Y:S01]  /*ce60*/  LOP3.LUT R14, R24, 0xffff0000, RZ, 0xc0, !PT ;  /* 0xffff0000180e7812 */ /* 0x000fe200078ec0ff */
[----:B------:R-:W-:-:S02]  /*ce70*/  FFMA.FTZ R31, R15, R6, -R3 ;  /* 0x000000060f1f7223 */ /* 0x000fc40000010803 */
[----:B------:R-:W-:Y:S02]  /*ce80*/  IMAD.U32 R4, R27, 0x10000, RZ ;  /* 0x000100001b047824 */ /* 0x000fe400078e00ff */
[----:B------:R-:W-:Y:S02]  /*ce90*/  FFMA.FTZ R30, R15, R11, R0 ;  /* 0x0000000b0f1e7223 */ /* 0x000fe40000010000 */
[----:B------:R-:W-:Y:S02]  /*cea0*/  FMUL.FTZ R3, R5, R13 ;  /* 0x0000000d05037220 */ /* 0x000fe40000410000 */
[----:B------:R-:W-:Y:S02]  /*ceb0*/  IMAD.U32 R11, R23, 0x10000, RZ ;  /* 0x00010000170b7824 */ /* 0x000fe400078e00ff */
[-C--:B------:R-:W-:Y:S02]  /*cec0*/  FMUL.FTZ R0, R5, R4.reuse ;  /* 0x0000000405007220 */ /* 0x080fe40000410000 */
[----:B------:R-:W-:-:S02]  /*ced0*/  FFMA.FTZ R18, R16, R4, -R3 ;  /* 0x0000000410127223 */ /* 0x000fc40000010803 */
[----:B------:R-:W-:Y:S02]  /*cee0*/  IMAD.U32 R6, R26, 0x10000, RZ ;  /* 0x000100001a067824 */ /* 0x000fe400078e00ff */
[C---:B------:R-:W-:Y:S02]  /*cef0*/  FMUL.FTZ R5, R9.reuse, R7 ;  /* 0x0000000709057220 */ /* 0x040fe40000410000 */
[----:B------:R-:W-:Y:S02]  /*cf00*/  FMUL.FTZ R3, R10, R11 ;  /* 0x0000000b0a037220 */ /* 0x000fe40000410000 */
[----:B------:R-:W-:Y:S02]  /*cf10*/  FFMA.FTZ R15, R16, R13, R0 ;  /* 0x0000000d100f7223 */ /* 0x000fe40000010000 */
[-C--:B------:R-:W-:Y:S01]  /*cf20*/  FMUL.FTZ R4, R9, R8.reuse ;  /* 0x0000000809047220 */ /* 0x080fe20000410000 */
[----:B------:R-:W-:Y:S01]  /*cf30*/  LOP3.LUT R9, R27, 0xffff0000, RZ, 0xc0, !PT ;  /* 0xffff00001b097812 */ /* 0x000fe200078ec0ff */
[----:B------:R-:W-:Y:S01]  /*cf40*/  FFMA.FTZ R13, R17, R8, -R5 ;  /* 0x00000008110d7223 */ /* 0x000fe20000010805 */
[----:B------:R-:W-:Y:S01]  /*cf50*/  LOP3.LUT R8, R23, 0xffff0000, RZ, 0xc0, !PT ;  /* 0xffff000017087812 */ /* 0x000fe200078ec0ff */
[----:B------:R-:W-:-:S02]  /*cf60*/  FMUL.FTZ R0, R10, R6 ;  /* 0x000000060a007220 */ /* 0x000fc40000410000 */
[----:B------:R-:W-:Y:S01]  /*cf70*/  FFMA.FTZ R10, R25, R6, -R3 ;  /* 0x00000006190a7223 */ /* 0x000fe20000010803 */
[----:B------:R-:W-:Y:S01]  /*cf80*/  LOP3.LUT R6, R26, 0xffff0000, RZ, 0xc0, !PT ;  /* 0xffff00001a067812 */ /* 0x000fe200078ec0ff */
[----:B------:R-:W-:Y:S02]  /*cf90*/  FFMA.FTZ R12, R17, R7, R4 ;  /* 0x00000007110c7223 */ /* 0x000fe40000010004 */
[C---:B------:R-:W-:Y:S02]  /*cfa0*/  FMUL.FTZ R5, R22.reuse, R8 ;  /* 0x0000000816057220 */ /* 0x040fe40000410000 */
[----:B------:R-:W-:Y:S02]  /*cfb0*/  FMUL.FTZ R4, R22, R6 ;  /* 0x0000000616047220 */ /* 0x000fe40000410000 */
[----:B------:R-:W-:Y:S02]  /*cfc0*/  FFMA.FTZ R11, R25, R11, R0 ;  /* 0x0000000b190b7223 */ /* 0x000fe40000010000 */
[----:B------:R-:W-:-:S02]  /*cfd0*/  FMUL.FTZ R3, R21, R14 ;  /* 0x0000000e15037220 */ /* 0x000fc40000410000 */
        /* <DEDUP_REMOVED lines=8> */
[----:B------:R-:W-:Y:S02]  /*d060*/  F2FP.BF16.PACK_AB R6, R6, R11 ;  /* 0x0000000b0606723e */ /* 0x000fe400000010ff */
[----:B------:R-:W-:-:S02]  /*d070*/  F2FP.BF16.PACK_AB R10, R7, R10 ;  /* 0x0000000a070a723e */ /* 0x000fc400000010ff */
[----:B------:R-:W-:Y:S02]  /*d080*/  F2FP.BF16.PACK_AB R11, R3, R18 ;  /* 0x00000012030b723e */ /* 0x000fe400000010ff */
[----:B------:R-:W-:Y:S02]  /*d090*/  F2FP.BF16.PACK_AB R4, R32, R34 ;  /* 0x000000222004723e */ /* 0x000fe400000010ff */
[----:B------:R-:W-:Y:S01]  /*d0a0*/  F2FP.BF16.PACK_AB R7, R0, R15 ;  /* 0x0000000f0007723e */ /* 0x000fe200000010ff */
[----:B------:R1:W-:Y:S04]  /*d0b0*/  STS.128 [R44+0x6100], R8 ;  /* 0x006100082c007388 */ /* 0x0003e80000000c00 */
[----:B------:R1:W-:Y:S02]  /*d0c0*/  STS.128 [R35+0x6100], R4 ;  /* 0x0061000423007388 */ /* 0x0003e40000000c00 */
.L_x_823:
[----:B------:R-:W-:Y:S05]  /*d0d0*/  BSYNC B0 ;  /* 0x0000000000007941 */ /* 0x000fea0003800000 */
.L_x_822:
        /* <DEDUP_REMOVED lines=109> */
[----:B------:R-:W-:Y:S02]  /*d7b0*/  FMUL.FTZ R0, R21, R9 ;  /* 0x0000000915007220 */ /* 0x000fe40000410000 */
        /* <DEDUP_REMOVED lines=14> */
.L_x_819:
[----:B------:R-:W-:Y:S05]  /*d8a0*/  BSYNC B1 ;  /* 0x0000000000017941 */ /* 0x000fea0003800000 */
.L_x_818:
[----:B------:R-:W-:-:S04]  /*d8b0*/  IADD3 R19, R56, 0x40, RZ ;  /* 0x0000004038137810 */ /* 0x000fc80007ffe0ff */
[----:B------:R-:W-:-:S13]  /*d8c0*/  ISETP.GE.AND P0, PT, R19, UR4, PT ;  /* 0x0000000413007c0c */ /* 0x000fda000bf06270 */
[----:B------:R-:W-:Y:S05]  /*d8d0*/  @P0 BRA `(.L_x_803) ;  /* 0x000017a000000947 */ /* 0x000fea0003800000 */
[----:B------:R-:W-:Y:S01]  /*d8e0*/  ISETP.GE.AND P0, PT, R57, c[0x0][0x27c], PT ;  /* 0x00009f0039007a0c */ /* 0x000fe20003f06270 */
[----:B------:R-:W-:-:S12]  /*d8f0*/  BSSY B0, `(.L_x_824) ;  /* 0x0000078000007945 */ /* 0x000fd80003800000 */
[----:B------:R-:W-:Y:S05]  /*d900*/  @P0 BRA `(.L_x_825) ;  /* 0x0000076000000947 */ /* 0x000fea0003800000 */
[----:B------:R-:W-:Y:S01]  /*d910*/  SHF.R.S32.HI R0, RZ, 0x1f, R19 ;  /* 0x0000001fff007819 */ /* 0x000fe20000011413 */
[----:B-1----:R-:W-:Y:S01]  /*d920*/  IMAD.MOV.U32 R6, RZ, RZ, c[0x0][0x27c] ;  /* 0x00009f00ff067624 */ /* 0x002fe200078e00ff */
        /* <DEDUP_REMOVED lines=12> */
[----:B------:R-:W-:Y:S01]  /*d9f0*/  LOP3.LUT R5, R0, 0x18, R57, 0xf8, !PT ;  /* 0x0000001800057812 */ /* 0x000fe200078ef839 */
[----:B------:R-:W-:Y:S01]  /*da00*/  IMAD R4, R4, 0x20, R3 ;  /* 0x0000002004047824 */ /* 0x000fe200078e0203 */
[----:B------:R-:W-:Y:S02]  /*da10*/  SHF.R.U32.HI R8, RZ, 0x3, R0 ;  /* 0x00000003ff087819 */ /* 0x000fe40000011600 */
        /* <DEDUP_REMOVED lines=9> */
[----:B----4-:R-:W-:Y:S02]  /*dab0*/  SHF.R.U64 R14, R64, 0x10, R65 ;  /* 0x00000010400e7819 */ /* 0x010fe40000001241 */
[----:B------:R-:W-:Y:S01]  /*dac0*/  PRMT R26, R95, 0x5432, R12 ;  /* 0x000054325f1a7816 */ /* 0x000fe2000000000c */
[----:B------:R-:W-:Y:S01]  /*dad0*/  IMAD.SHL.U32 R34, R0, 0x2, RZ ;  /* 0x0000000200227824 */ /* 0x000fe200078e00ff */
[----:B------:R-:W1:Y:S01]  /*dae0*/  LDS.128 R8, [R35+0x6100] ;  /* 0x0061000023087984 */ /* 0x000e620000000c00 */
[----:B------:R-:W-:-:S02]  /*daf0*/  SHF.R.U64 R0, R60, 0x10, R61 ;  /* 0x000000103c007819 */ /* 0x000fc4000000123d */
[----:B------:R-:W-:Y:S01]  /*db00*/  SHF.R.U32.HI R3, RZ, 0x10, R61 ;  /* 0x00000010ff037819 */ /* 0x000fe2000001163d */
[----:B------:R-:W2:Y:S01]  /*db10*/  LDS.128 R4, [R34+0x6100] ;  /* 0x0061000022047984 */ /* 0x000ea20000000c00 */
[----:B------:R-:W-:Y:S02]  /*db20*/  PRMT R12, R91, 0x5432, R14 ;  /* 0x000054325b0c7816 */ /* 0x000fe4000000000e */
[----:B------:R-:W-:Y:S02]  /*db30*/  SHF.R.U64 R16, R66, 0x10, R67 ;  /* 0x0000001042107819 */ /* 0x000fe40000001243 */
[----:B------:R-:W-:Y:S01]  /*db40*/  SHF.R.U32.HI R13, RZ, 0x10, R63 ;  /* 0x00000010ff0d7819 */ /* 0x000fe2000001163f */
[----:B------:R-:W-:Y:S01]  /*db50*/  IMAD.U32 R30, R12, 0x10000, RZ ;  /* 0x000100000c1e7824 */ /* 0x000fe200078e00ff */
[C---:B------:R-:W-:Y:S02]  /*db60*/  PRMT R18, R94.reuse, 0x5432, R0 ;  /* 0x000054325e127816 */ /* 0x040fe40000000000 */
[----:B------:R-:W-:-:S02]  /*db70*/  PRMT R21, R94, 0x5410, R3 ;  /* 0x000054105e157816 */ /* 0x000fc40000000003 */
[----:B------:R-:W-:Y:S02]  /*db80*/  SHF.R.U32.HI R15, RZ, 0x10, R65 ;  /* 0x00000010ff0f7819 */ /* 0x000fe40000011641 */
[----:B------:R-:W-:Y:S02]  /*db90*/  PRMT R23, R93, 0x5432, R16 ;  /* 0x000054325d177816 */ /* 0x000fe40000000010 */
[----:B------:R-:W-:Y:S02]  /*dba0*/  PRMT R27, R95, 0x5410, R13 ;  /* 0x000054105f1b7816 */ /* 0x000fe4000000000d */
[----:B------:R-:W-:Y:S02]  /*dbb0*/  PRMT R20, R91, 0x5410, R15 ;  /* 0x000054105b147816 */ /* 0x000fe4000000000f */
[----:B------:R-:W-:Y:S02]  /*dbc0*/  SHF.R.U32.HI R17, RZ, 0x10, R67 ;  /* 0x00000010ff117819 */ /* 0x000fe40000011643 */
[----:B------:R-:W-:-:S02]  /*dbd0*/  LOP3.LUT R31, R12, 0xffff0000, RZ, 0xc0, !PT ;  /* 0xffff00000c1f7812 */ /* 0x000fc400078ec0ff */
[----:B------:R-:W-:Y:S02]  /*dbe0*/  SHF.L.U32 R12, R20, 0x10, RZ ;  /* 0x00000010140c7819 */ /* 0x000fe400000006ff */
[----:B------:R-:W-:Y:S01]  /*dbf0*/  PRMT R25, R93, 0x5410, R17 ;  /* 0x000054105d197816 */ /* 0x000fe20000000011 */
[C---:B-1----:R-:W-:Y:S01]  /*dc00*/  IMAD.U32 R16, R11.reuse, 0x10000, RZ ;  /* 0x000100000b107824 */ /* 0x042fe200078e00ff */
[----:B------:R-:W-:Y:S01]  /*dc10*/  LOP3.LUT R28, R11, 0xffff0000, RZ, 0xc0, !PT ;  /* 0xffff00000b1c7812 */ /* 0x000fe200078ec0ff */
[C---:B------:R-:W-:Y:S01]  /*dc20*/  IMAD.U32 R13, R8.reuse, 0x10000, RZ ;  /* 0x00010000080d7824 */ /* 0x040fe200078e00ff */
[----:B------:R-:W-:Y:S01]  /*dc30*/  LOP3.LUT R14, R8, 0xffff0000, RZ, 0xc0, !PT ;  /* 0xffff0000080e7812 */ /* 0x000fe200078ec0ff */
[C---:B--2---:R-:W-:Y:S01]  /*dc40*/  IMAD.U32 R3, R4.reuse, 0x10000, RZ ;  /* 0x0001000004037824 */ /* 0x044fe200078e00ff */
[----:B------:R-:W-:Y:S01]  /*dc50*/  LOP3.LUT R4, R4, 0xffff0000, RZ, 0xc0, !PT ;  /* 0xffff000004047812 */ /* 0x000fe200078ec0ff */
[----:B------:R-:W-:Y:S01]  /*dc60*/  IMAD.U32 R11, R18, 0x10000, RZ ;  /* 0x00010000120b7824 */ /* 0x000fe200078e00ff */
[C---:B------:R-:W-:Y:S01]  /*dc70*/  SHF.L.U32 R24, R10.reuse, 0x10, RZ ;  /* 0x000000100a187819 */ /* 0x040fe200000006ff */
[C---:B------:R-:W-:Y:S01]  /*dc80*/  FMUL.FTZ R0, R3.reuse, R30 ;  /* 0x0000001e03007220 */ /* 0x040fe20000410000 */
[----:B------:R-:W-:Y:S01]  /*dc90*/  LOP3.LUT R29, R10, 0xffff0000, RZ, 0xc0, !PT ;  /* 0xffff00000a1d7812 */ /* 0x000fe200078ec0ff */
[-C--:B------:R-:W-:Y:S01]  /*dca0*/  FMUL.FTZ R3, R3, R11.reuse ;  /* 0x0000000b03037220 */ /* 0x080fe20000410000 */
[----:B------:R-:W-:Y:S01]  /*dcb0*/  LOP3.LUT R17, R9, 0xffff0000, RZ, 0xc0, !PT ;  /* 0xffff000009117812 */ /* 0x000fe200078ec0ff */
[----:B------:R-:W-:Y:S01]  /*dcc0*/  FFMA.FTZ R37, R13, R11, -R0 ;  /* 0x0000000b0d257223 */ /* 0x000fe20000010800 */
[----:B------:R-:W-:Y:S01]  /*dcd0*/  LOP3.LUT R11, R18, 0xffff0000, RZ, 0xc0, !PT ;  /* 0xffff0000120b7812 */ /* 0x000fe200078ec0ff */
[----:B------:R-:W-:Y:S01]  /*dce0*/  IMAD.U32 R8, R5, 0x10000, RZ ;  /* 0x0001000005087824 */ /* 0x000fe200078e00ff */
[----:B------:R-:W-:Y:S01]  /*dcf0*/  LOP3.LUT R22, R6, 0xffff0000, RZ, 0xc0, !PT ;  /* 0xffff000006167812 */ /* 0x000fe200078ec0ff */
[----:B------:R-:W-:-:S02]  /*dd00*/  FMUL.FTZ R0, R4, R31 ;  /* 0x0000001f04007220 */ /* 0x000fc40000410000 */
[----:B------:R-:W-:Y:S01]  /*dd10*/  IMAD.U32 R15, R9, 0x10000, RZ ;  /* 0x00010000090f7824 */ /* 0x000fe200078e00ff */
[----:B------:R-:W-:Y:S01]  /*dd20*/  LOP3.LUT R9, R5, 0xffff0000, RZ, 0xc0, !PT ;  /* 0xffff000005097812 */ /* 0x000fe200078ec0ff */
[----:B------:R-:W-:Y:S02]  /*dd30*/  IMAD.U32 R10, R6, 0x10000, RZ ;  /* 0x00010000060a7824 */ /* 0x000fe400078e00ff */
[----:B------:R-:W-:Y:S02]  /*dd40*/  FFMA.FTZ R36, R13, R30, R3 ;  /* 0x0000001e0d247223 */ /* 0x000fe40000010003 */
[----:B------:R-:W-:Y:S02]  /*dd50*/  FMUL.FTZ R4, R4, R11 ;  /* 0x0000000b04047220 */ /* 0x000fe40000410000 */
[----:B------:R-:W-:Y:S02]  /*dd60*/  IMAD.U32 R6, R21, 0x10000, RZ ;  /* 0x0001000015067824 */ /* 0x000fe400078e00ff */
[----:B------:R-:W-:-:S02]  /*dd70*/  FMUL.FTZ R3, R8, R12 ;  /* 0x0000000c08037220 */ /* 0x000fc40000410000 */
[C---:B------:R-:W-:Y:S01]  /*dd80*/  IMAD.U32 R5, R7.reuse, 0x10000, RZ ;  /* 0x0001000007057824 */ /* 0x040fe200078e00ff */
[----:B------:R-:W-:Y:S01]  /*dd90*/  LOP3.LUT R7, R7, 0xffff0000, RZ, 0xc0, !PT ;  /* 0xffff000007077812 */ /* 0x000fe200078ec0ff */
[----:B------:R-:W-:Y:S02]  /*dda0*/  IMAD.U32 R13, R25, 0x10000, RZ ;  /* 0x00010000190d7824 */ /* 0x000fe400078e00ff */
[C---:B------:R-:W-:Y:S01]  /*ddb0*/  FFMA.FTZ R33, R14.reuse, R11, -R0 ;  /* 0x0000000b0e217223 */ /* 0x040fe20000010800 */
[----:B------:R-:W-:Y:S01]  /*ddc0*/  LOP3.LUT R11, R21, 0xffff0000, RZ, 0xc0, !PT ;  /* 0xffff0000150b7812 */ /* 0x000fe200078ec0ff */
[----:B------:R-:W-:Y:S01]  /*ddd0*/  FFMA.FTZ R32, R14, R31, R4 ;  /* 0x0000001f0e207223 */ /* 0x000fe20000010004 */
[----:B------:R-:W-:Y:S01]  /*dde0*/  LOP3.LUT R14, R25, 0xffff0000, RZ, 0xc0, !PT ;  /* 0xffff0000190e7812 */ /* 0x000fe200078ec0ff */
[-C--:B------:R-:W-:Y:S01]  /*ddf0*/  FMUL.FTZ R0, R8, R6.reuse ;  /* 0x0000000608007220 */ /* 0x080fe20000410000 */
[----:B------:R-:W-:Y:S01]  /*de00*/  LOP3.LUT R8, R20, 0xffff0000, RZ, 0xc0, !PT ;  /* 0xffff000014087812 */ /* 0x000fe200078ec0ff */
[----:B------:R-:W-:-:S02]  /*de10*/  FFMA.FTZ R31, R15, R6, -R3 ;  /* 0x000000060f1f7223 */ /* 0x000fc40000010803 */
[----:B------:R-:W-:Y:S02]  /*de20*/  IMAD.U32 R4, R27, 0x10000, RZ ;  /* 0x000100001b047824 */ /* 0x000fe400078e00ff */
[----:B------:R-:W-:Y:S02]  /*de30*/  FMUL.FTZ R3, R5, R13 ;  /* 0x0000000d05037220 */ /* 0x000fe40000410000 */
[----:B------:R-:W-:Y:S02]  /*de40*/  IMAD.U32 R20, R23, 0x10000, RZ ;  /* 0x0001000017147824 */ /* 0x000fe400078e00ff */
[----:B------:R-:W-:Y:S02]  /*de50*/  FFMA.FTZ R30, R15, R12, R0 ;  /* 0x0000000c0f1e7223 */ /* 0x000fe40000010000 */
[-C--:B------:R-:W-:Y:S02]  /*de60*/  FMUL.FTZ R0, R5, R4.reuse ;  /* 0x0000000405007220 */ /* 0x080fe40000410000 */
[----:B------:R-:W-:-:S02]  /*de70*/  FFMA.FTZ R18, R16, R4, -R3 ;  /* 0x0000000410127223 */ /* 0x000fc40000010803 */
[----:B------:R-:W-:Y:S02]  /*de80*/  IMAD.U32 R6, R26, 0x10000, RZ ;  /* 0x000100001a067824 */ /* 0x000fe400078e00ff */
[----:B------:R-:W-:Y:S02]  /*de90*/  FMUL.FTZ R4, R9, R11 ;  /* 0x0000000b09047220 */ /* 0x000fe40000410000 */
[----:B------:R-:W-:Y:S02]  /*dea0*/  FMUL.FTZ R3, R10, R20 ;  /* 0x000000140a037220 */ /* 0x000fe40000410000 */
[----:B------:R-:W-:Y:S01]  /*deb0*/  FFMA.FTZ R15, R16, R13, R0 ;  /* 0x0000000d100f7223 */ /* 0x000fe20000010000 */
[----:B------:R-:W-:Y:S01]  /*dec0*/  LOP3.LUT R13, R27, 0xffff0000, RZ, 0xc0, !PT ;  /* 0xffff00001b0d7812 */ /* 0x000fe200078ec0ff */
[-C--:B------:R-:W-:Y:S02]  /*ded0*/  FMUL.FTZ R5, R9, R8.reuse ;  /* 0x0000000809057220 */ /* 0x080fe40000410000 */
[----:B------:R-:W-:Y:S01]  /*dee0*/  FFMA.FTZ R12, R17, R8, R4 ;  /* 0x00000008110c7223 */ /* 0x000fe20000010004 */
[----:B------:R-:W-:Y:S01]  /*def0*/  LOP3.LUT R8, R23, 0xffff0000, RZ, 0xc0, !PT ;  /* 0xffff000017087812 */ /* 0x000fe200078ec0ff */
[----:B------:R-:W-:-:S02]  /*df00*/  FMUL.FTZ R0, R10, R6 ;  /* 0x000000060a007220 */ /* 0x000fc40000410000 */
[----:B------:R-:W-:Y:S01]  /*df10*/  FFMA.FTZ R10, R24, R6, -R3 ;  /* 0x00000006180a7223 */ /* 0x000fe20000010803 */
[----:B------:R-:W-:Y:S01]  /*df20*/  LOP3.LUT R6, R26, 0xffff0000, RZ, 0xc0, !PT ;  /* 0xffff00001a067812 */ /* 0x000fe200078ec0ff */
[----:B------:R-:W-:Y:S02]  /*df30*/  FFMA.FTZ R9, R17, R11, -R5 ;  /* 0x0000000b11097223 */ /* 0x000fe40000010805 */
[C---:B------:R-:W-:Y:S02]  /*df40*/  FMUL.FTZ R5, R22.reuse, R8 ;  /* 0x0000000816057220 */ /* 0x040fe40000410000 */
[----:B------:R-:W-:Y:S01]  /*df50*/  FMUL.FTZ R4, R22, R6 ;  /* 0x0000000616047220 */ /* 0x000fe20000410000 */
[----:B------:R-:W-:Y:S01]  /*df60*/  F2FP.BF16.PACK_AB R9, R9, R31 ;  /* 0x0000001f0909723e */ /* 0x000fe200000010ff */
        /* <DEDUP_REMOVED lines=13> */
[----:B------:R-:W-:Y:S01]  /*e040*/  F2FP.BF16.PACK_AB R7, R0, R15 ;  /* 0x0000000f0007723e */ /* 0x000fe200000010ff */
[----:B------:R1:W-:Y:S04]  /*e050*/  STS.128 [R35+0x6100], R8 ;  /* 0x0061000823007388 */ /* 0x0003e80000000c00 */
[----:B------:R1:W-:Y:S02]  /*e060*/  STS.128 [R34+0x6100], R4 ;  /* 0x0061000422007388 */ /* 0x0003e40000000c00 */
.L_x_825:
[----:B------:R-:W-:Y:S05]  /*e070*/  BSYNC B0 ;  /* 0x0000000000007941 */ /* 0x000fea0003800000 */
.L_x_824:
[----:B-1----:R-:W-:Y:S01]  /*e080*/  IADD3 R4, R57, 0x10, RZ ;  /* 0x0000001039047810 */ /* 0x002fe20007ffe0ff */
[----:B------:R-:W-:Y:S03]  /*e090*/  BSSY B0, `(.L_x_826) ;  /* 0x000007f000007945 */ /* 0x000fe60003800000 */
[----:B------:R-:W-:-:S13]  /*e0a0*/  ISETP.GE.AND P0, PT, R4, c[0x0][0x27c], PT ;  /* 0x00009f0004007a0c */ /* 0x000fda0003f06270 */
[----:B------:R-:W-:Y:S05]  /*e0b0*/  @P0 BRA `(.L_x_827) ;  /* 0x000007c000000947 */ /* 0x000fea0003800000 */
[----:B------:R-:W-:Y:S01]  /*e0c0*/  SHF.R.S32.HI R0, RZ, 0x1f, R19 ;  /* 0x0000001fff007819 */ /* 0x000fe20000011413 */
[----:B------:R-:W-:Y:S01]  /*e0d0*/  IMAD.MOV.U32 R10, RZ, RZ, c[0x0][0x27c] ;  /* 0x00009f00ff0a7624 */ /* 0x000fe200078e00ff */
        /* <DEDUP_REMOVED lines=30> */
[----:B----4-:R-:W-:Y:S01]  /*e2c0*/  SHF.R.U64 R14, R72, 0x10, R73 ;  /* 0x00000010480e7819 */ /* 0x010fe20000001249 */
[----:B------:R-:W-:Y:S01]  /*e2d0*/  IMAD.SHL.U32 R34, R0, 0x2, RZ ;  /* 0x0000000200227824 */ /* 0x000fe200078e00ff */
[----:B------:R-:W-:Y:S02]  /*e2e0*/  PRMT R26, R101, 0x5432, R12 ;  /* 0x00005432651a7816 */ /* 0x000fe4000000000c */
[----:B------:R-:W1:Y:S01]  /*e2f0*/  LDS.128 R8, [R36+0x6100] ;  /* 0x0061000024087984 */ /* 0x000e620000000c00 */
[--C-:B------:R-:W-:Y:S02]  /*e300*/  SHF.R.U64 R0, R68, 0x10, R69.reuse ;  /* 0x0000001044007819 */ /* 0x100fe40000001245 */
[----:B------:R-:W-:Y:S01]  /*e310*/  SHF.R.U32.HI R3, RZ, 0x10, R69 ;  /* 0x00000010ff037819 */ /* 0x000fe20000011645 */
[----:B------:R-:W2:Y:S01]  /*e320*/  LDS.128 R4, [R34+0x6100] ;  /* 0x0061000022047984 */ /* 0x000ea20000000c00 */
[----:B------:R-:W-:-:S02]  /*e330*/  PRMT R12, R98, 0x5432, R14 ;  /* 0x00005432620c7816 */ /* 0x000fc4000000000e */
[----:B------:R-:W-:Y:S02]  /*e340*/  SHF.R.U64 R16, R74, 0x10, R75 ;  /* 0x000000104a107819 */ /* 0x000fe4000000124b */
[----:B------:R-:W-:Y:S01]  /*e350*/  SHF.R.U32.HI R13, RZ, 0x10, R71 ;  /* 0x00000010ff0d7819 */ /* 0x000fe20000011647 */
[----:B------:R-:W-:Y:S01]  /*e360*/  IMAD.U32 R30, R12, 0x10000, RZ ;  /* 0x000100000c1e7824 */ /* 0x000fe200078e00ff */
[C---:B------:R-:W-:Y:S02]  /*e370*/  PRMT R18, R100.reuse, 0x5432, R0 ;  /* 0x0000543264127816 */ /* 0x040fe40000000000 */
[----:B------:R-:W-:Y:S02]  /*e380*/  PRMT R21, R100, 0x5410, R3 ;  /* 0x0000541064157816 */ /* 0x000fe40000000003 */
[----:B------:R-:W-:Y:S02]  /*e390*/  SHF.R.U32.HI R15, RZ, 0x10, R73 ;  /* 0x00000010ff0f7819 */ /* 0x000fe40000011649 */
[----:B------:R-:W-:-:S02]  /*e3a0*/  PRMT R23, R99, 0x5432, R16 ;  /* 0x0000543263177816 */ /* 0x000fc40000000010 */
[----:B------:R-:W-:Y:S02]  /*e3b0*/  PRMT R27, R101, 0x5410, R13 ;  /* 0x00005410651b7816 */ /* 0x000fe4000000000d */
[----:B------:R-:W-:Y:S02]  /*e3c0*/  PRMT R20, R98, 0x5410, R15 ;  /* 0x0000541062147816 */ /* 0x000fe4000000000f */
[----:B------:R-:W-:Y:S02]  /*e3d0*/  SHF.R.U32.HI R17, RZ, 0x10, R75 ;  /* 0x00000010ff117819 */ /* 0x000fe4000001164b */
[----:B------:R-:W-:Y:S01]  /*e3e0*/  LOP3.LUT R31, R12, 0xffff0000, RZ, 0xc0, !PT ;  /* 0xffff00000c1f7812 */ /* 0x000fe200078ec0ff */
[----:B------:R-:W-:Y:S01]  /*e3f0*/  IMAD.U32 R12, R20, 0x10000, RZ ;  /* 0x00010000140c7824 */ /* 0x000fe200078e00ff */
        /* <DEDUP_REMOVED lines=8> */
[----:B------:R-:W-:Y:S01]  /*e480*/  LOP3.LUT R29, R10, 0xffff0000, RZ, 0xc0, !PT ;  /* 0xffff00000a1d7812 */ /* 0x000fe200078ec0ff */
[----:B------:R-:W-:Y:S01]  /*e490*/  FMUL.FTZ R0, R3, R30 ;  /* 0x0000001e03007220 */ /* 0x000fe20000410000 */
[----:B------:R-:W-:Y:S01]  /*e4a0*/  LOP3.LUT R17, R9, 0xffff0000, RZ, 0xc0, !PT ;  /* 0xffff000009117812 */ /* 0x000fe200078ec0ff */
[-C--:B------:R-:W-:Y:S01]  /*e4b0*/  FMUL.FTZ R3, R3, R11.reuse ;  /* 0x0000000b03037220 */ /* 0x080fe20000410000 */
[----:B------:R-:W-:Y:S01]  /*e4c0*/  LOP3.LUT R22, R6, 0xffff0000, RZ, 0xc0, !PT ;  /* 0xffff000006167812 */ /* 0x000fe200078ec0ff */
[----:B------:R-:W-:Y:S01]  /*e4d0*/  FFMA.FTZ R37, R13, R11, -R0 ;  /* 0x0000000b0d257223 */ /* 0x000fe20000010800 */
[----:B------:R-:W-:Y:S01]  /*e4e0*/  LOP3.LUT R11, R18, 0xffff0000, RZ, 0xc0, !PT ;  /* 0xffff0000120b7812 */ /* 0x000fe200078ec0ff */
[----:B------:R-:W-:-:S02]  /*e4f0*/  IMAD.U32 R8, R5, 0x10000, RZ ;  /* 0x0001000005087824 */ /* 0x000fc400078e00ff */
[----:B------:R-:W-:Y:S02]  /*e500*/  IMAD.U32 R24, R10, 0x10000, RZ ;  /* 0x000100000a187824 */ /* 0x000fe400078e00ff */
[----:B------:R-:W-:Y:S02]  /*e510*/  FMUL.FTZ R0, R4, R31 ;  /* 0x0000001f04007220 */ /* 0x000fe40000410000 */
[----:B------:R-:W-:Y:S01]  /*e520*/  IMAD.U32 R15, R9, 0x10000, RZ ;  /* 0x00010000090f7824 */ /* 0x000fe200078e00ff */
[----:B------:R-:W-:Y:S01]  /*e530*/  LOP3.LUT R9, R5, 0xffff0000, RZ, 0xc0, !PT ;  /* 0xffff000005097812 */ /* 0x000fe200078ec0ff */
[----:B------:R-:W-:Y:S02]  /*e540*/  IMAD.U32 R10, R6, 0x10000, RZ ;  /* 0x00010000060a7824 */ /* 0x000fe400078e00ff */
[----:B------:R-:W-:Y:S02]  /*e550*/  FFMA.FTZ R35, R13, R30, R3 ;  /* 0x0000001e0d237223 */ /* 0x000fe40000010003 */
[----:B------:R-:W-:-:S02]  /*e560*/  FMUL.FTZ R4, R4, R11 ;  /* 0x0000000b04047220 */ /* 0x000fc40000410000 */
[----:B------:R-:W-:Y:S02]  /*e570*/  IMAD.U32 R6, R21, 0x10000, RZ ;  /* 0x0001000015067824 */ /* 0x000fe400078e00ff */
[----:B------:R-:W-:Y:S02]  /*e580*/  FMUL.FTZ R3, R8, R12 ;  /* 0x0000000c08037220 */ /* 0x000fe40000410000 */
        /* <DEDUP_REMOVED lines=47> */
.L_x_827:
[----:B------:R-:W-:Y:S05]  /*e880*/  BSYNC B0 ;  /* 0x0000000000007941 */ /* 0x000fea0003800000 */
.L_x_826:
[----:B------:R-:W-:-:S04]  /*e890*/  IADD3 R0, R57, 0x20, RZ ;  /* 0x0000002039007810 */ /* 0x000fc80007ffe0ff */
[----:B------:R-:W-:-:S13]  /*e8a0*/  ISETP.GE.AND P0, PT, R0, c[0x0][0x27c], PT ;  /* 0x00009f0000007a0c */ /* 0x000fda0003f06270 */
[----:B------:R-:W-:Y:S05]  /*e8b0*/  @P0 BRA `(.L_x_803) ;  /* 0x000007c000000947 */ /* 0x000fea0003800000 */
[----:B------:R-:W-:Y:S01]  /*e8c0*/  SHF.R.S32.HI R3, RZ, 0x1f, R19 ;  /* 0x0000001fff037819 */ /* 0x000fe20000011413 */
[----:B-1----:R-:W-:Y:S01]  /*e8d0*/  IMAD.MOV.U32 R11, RZ, RZ, c[0x0][0x27c] ;  /* 0x00009f00ff0b7624 */ /* 0x002fe200078e00ff */
[-C--:B------:R-:W-:Y:S02]  /*e8e0*/  LEA.HI R5, R19, R19.reuse, RZ, 0x1 ;  /* 0x0000001313057211 */ /* 0x080fe400078f08ff */
[----:B------:R-:W-:Y:S02]  /*e8f0*/  SHF.R.S32.HI R10, RZ, 0x1f, R0 ;  /* 0x0000001fff0a7819 */ /* 0x000fe40000011400 */
[----:B------:R-:W-:Y:S02]  /*e900*/  LEA.HI R3, R3, R19, RZ, 0x3 ;  /* 0x0000001303037211 */ /* 0x000fe400078f18ff */
[C---:B------:R-:W-:Y:S01]  /*e910*/  LOP3.LUT R4, R5.reuse, 0x7fffffe, RZ, 0xc0, !PT ;  /* 0x07fffffe05047812 */ /* 0x040fe200078ec0ff */
[----:B------:R-:W-:Y:S01]  /*e920*/  IMAD.SHL.U32 R5, R5, 0x20, RZ ;  /* 0x0000002005057824 */ /* 0x000fe200078e00ff */
[----:B------:R-:W-:Y:S01]  /*e930*/  LEA.HI R6, R10, R0, RZ, 0x3 ;  /* 0x000000000a067211 */ /* 0x000fe200078f18ff */
[----:B------:R-:W-:Y:S01]  /*e940*/  IMAD.SHL.U32 R3, R3, 0x20, RZ ;  /* 0x0000002003037824 */ /* 0x000fe200078e00ff */
[----:B------:R-:W-:Y:S01]  /*e950*/  SHF.R.U64 R12, R82, 0x10, R83 ;  /* 0x00000010520c7819 */ /* 0x000fe20000001253 */
[----:B------:R-:W-:Y:S01]  /*e960*/  IMAD.IADD R9, R19, 0x1, -R4 ;  /* 0x0000000113097824 */ /* 0x000fe200078e0a04 */
[----:B------:R-:W-:-:S02]  /*e970*/  SHF.R.S32.HI R8, RZ, 0x3, R6 ;  /* 0x00000003ff087819 */ /* 0x000fc40000011406 */
[----:B------:R-:W-:Y:S02]  /*e980*/  LEA.HI R4, R10, R0, RZ, 0x5 ;  /* 0x000000000a047211 */ /* 0x000fe400078f28ff */
[----:B------:R-:W-:Y:S02]  /*e990*/  LOP3.LUT R7, R3, 0xffffff00, RZ, 0xc0, !PT ;  /* 0xffffff0003077812 */ /* 0x000fe400078ec0ff */
[----:B------:R-:W-:Y:S01]  /*e9a0*/  LOP3.LUT R0, R5, 0xc0, RZ, 0xc0, !PT ;  /* 0x000000c005007812 */ /* 0x000fe200078ec0ff */
[----:B------:R-:W-:Y:S01]  /*e9b0*/  IMAD.SHL.U32 R5, R4, 0x80, RZ ;  /* 0x0000008004057824 */ /* 0x000fe200078e00ff */
[----:B------:R-:W-:Y:S01]  /*e9c0*/  LEA.HI R3, R11, R8, RZ, 0x1d ;  /* 0x000000080b037211 */ /* 0x000fe200078fe8ff */
[----:B------:R-:W-:Y:S01]  /*e9d0*/  IMAD R8, R9, 0x20, R7 ;  /* 0x0000002009087824 */ /* 0x000fe200078e0207 */
[----:B------:R-:W-:Y:S02]  /*e9e0*/  LOP3.LUT R6, R0, 0x18, R6, 0xf8, !PT ;  /* 0x0000001800067812 */ /* 0x000fe400078ef806 */
[----:B------:R-:W-:-:S02]  /*e9f0*/  SHF.R.S32.HI R4, RZ, 0x1f, R3 ;  /* 0x0000001fff047819 */ /* 0x000fc40000011403 */
[----:B------:R-:W-:Y:S01]  /*ea00*/  LOP3.LUT R7, R5, 0x7ffff000, RZ, 0xc0, !PT ;  /* 0x7ffff00005077812 */ /* 0x000fe200078ec0ff */
[----:B------:R-:W-:Y:S01]  /*ea10*/  IMAD.SHL.U32 R5, R3, 0x8, RZ ;  /* 0x0000000803057824 */ /* 0x000fe200078e00ff */
[----:B------:R-:W-:Y:S02]  /*ea20*/  LEA.HI R3, R4, R3, RZ, 0x2 ;  /* 0x0000000304037211 */ /* 0x000fe400078f10ff */
[----:B------:R-:W-:Y:S02]  /*ea30*/  SHF.R.U32.HI R9, RZ, 0x3, R0 ;  /* 0x00000003ff097819 */ /* 0x000fe40000011600 */
[----:B------:R-:W-:Y:S01]  /*ea40*/  LOP3.LUT R4, R0, 0x18, R5, 0xf8, !PT ;  /* 0x0000001800047812 */ /* 0x000fe200078ef805 */
[----:B------:R-:W-:Y:S01]  /*ea50*/  IMAD.SHL.U32 R0, R3, 0x400, RZ ;  /* 0x0000040003007824 */ /* 0x000fe200078e00ff */
[-C--:B------:R-:W-:Y:S02]  /*ea60*/  LOP3.LUT R6, R6, R9.reuse, RZ, 0x3c, !PT ;  /* 0x0000000906067212 */ /* 0x080fe400078e3cff */
[----:B------:R-:W-:-:S02]  /*ea70*/  LOP3.LUT R3, R4, R9, RZ, 0x3c, !PT ;  /* 0x0000000904037212 */ /* 0x000fc400078e3cff */
[----:B------:R-:W-:Y:S02]  /*ea80*/  LOP3.LUT R0, R0, 0x7ffff000, RZ, 0xc0, !PT ;  /* 0x7ffff00000007812 */ /* 0x000fe400078ec0ff */
[----:B------:R-:W-:Y:S02]  /*ea90*/  IADD3 R5, R6, R8, R7 ;  /* 0x0000000806057210 */ /* 0x000fe40007ffe007 */
[----:B------:R-:W-:Y:S02]  /*eaa0*/  IADD3 R0, R3, R0, R8 ;  /* 0x0000000003007210 */ /* 0x000fe40007ffe008 */
[----:B----4-:R-:W-:Y:S01]  /*eab0*/  SHF.R.U64 R14, R76, 0x10, R77 ;  /* 0x000000104c0e7819 */ /* 0x010fe2000000124d */
[----:B------:R-:W-:Y:S01]  /*eac0*/  IMAD.SHL.U32 R35, R5, 0x2, RZ ;  /* 0x0000000205237824 */ /* 0x000fe200078e00ff */
[----:B------:R-:W-:Y:S01]  /*ead0*/  PRMT R26, R107, 0x5432, R12 ;  /* 0x000054326b1a7816 */ /* 0x000fe2000000000c */
[----:B------:R-:W-:Y:S01]  /*eae0*/  IMAD.SHL.U32 R33, R0, 0x2, RZ ;  /* 0x0000000200217824 */ /* 0x000fe200078e00ff */
[----:B------:R-:W-:-:S02]  /*eaf0*/  SHF.R.U64 R0, R80, 0x10, R81 ;  /* 0x0000001050007819 */ /* 0x000fc40000001251 */
[----:B------:R-:W1:Y:S01]  /*eb00*/  LDS.128 R8, [R35+0x6100] ;  /* 0x0061000023087984 */ /* 0x000e620000000c00 */
[----:B------:R-:W-:Y:S02]  /*eb10*/  SHF.R.U32.HI R3, RZ, 0x10, R81 ;  /* 0x00000010ff037819 */ /* 0x000fe40000011651 */
[----:B------:R-:W-:Y:S01]  /*eb20*/  SHF.R.U64 R16, R78, 0x10, R79 ;  /* 0x000000104e107819 */ /* 0x000fe2000000124f */
[----:B------:R-:W2:Y:S01]  /*eb30*/  LDS.128 R4, [R33+0x6100] ;  /* 0x0061000021047984 */ /* 0x000ea20000000c00 */
[----:B------:R-:W-:Y:S02]  /*eb40*/  PRMT R12, R103, 0x5432, R14 ;  /* 0x00005432670c7816 */ /* 0x000fe4000000000e */
[----:B------:R-:W-:Y:S02]  /*eb50*/  PRMT R18, R106, 0x5432, R0 ;  /* 0x000054326a127816 */ /* 0x000fe40000000000 */
[----:B------:R-:W-:Y:S01]  /*eb60*/  SHF.R.U32.HI R15, RZ, 0x10, R77 ;  /* 0x00000010ff0f7819 */ /* 0x000fe2000001164d */
[----:B------:R-:W-:Y:S01]  /*eb70*/  IMAD.U32 R30, R12, 0x10000, RZ ;  /* 0x000100000c1e7824 */ /* 0x000fe200078e00ff */
[----:B------:R-:W-:-:S02]  /*eb80*/  SHF.R.U32.HI R13, RZ, 0x10, R83 ;  /* 0x00000010ff0d7819 */ /* 0x000fc40000011653 */
[----:B------:R-:W-:Y:S02]  /*eb90*/  SHF.R.U32.HI R17, RZ, 0x10, R79 ;  /* 0x00000010ff117819 */ /* 0x000fe4000001164f */
[----:B------:R-:W-:Y:S02]  /*eba0*/  PRMT R20, R106, 0x5410, R3 ;  /* 0x000054106a147816 */ /* 0x000fe40000000003 */
[----:B------:R-:W-:Y:S02]  /*ebb0*/  PRMT R23, R105, 0x5432, R16 ;  /* 0x0000543269177816 */ /* 0x000fe40000000010 */
[----:B------:R-:W-:Y:S02]  /*ebc0*/  PRMT R19, R103, 0x5410, R15 ;  /* 0x0000541067137816 */ /* 0x000fe4000000000f */
[----:B------:R-:W-:Y:S02]  /*ebd0*/  PRMT R27, R107, 0x5410, R13 ;  /* 0x000054106b1b7816 */ /* 0x000fe4000000000d */
[----:B------:R-:W-:-:S02]  /*ebe0*/  PRMT R24, R105, 0x5410, R17 ;  /* 0x0000541069187816 */ /* 0x000fc40000000011 */
[----:B------:R-:W-:Y:S01]  /*ebf0*/  LOP3.LUT R12, R12, 0xffff0000, RZ, 0xc0, !PT ;  /* 0xffff00000c0c7812 */ /* 0x000fe200078ec0ff */
[C---:B-1----:R-:W-:Y:S01]  /*ec00*/  IMAD.U32 R16, R11.reuse, 0x10000, RZ ;  /* 0x000100000b107824 */ /* 0x042fe200078e00ff */
[----:B------:R-:W-:Y:S01]  /*ec10*/  LOP3.LUT R28, R11, 0xffff0000, RZ, 0xc0, !PT ;  /* 0xffff00000b1c7812 */ /* 0x000fe200078ec0ff */
[----:B------:R-:W-:Y:S01]  /*ec20*/  IMAD.U32 R11, R18, 0x10000, RZ ;  /* 0x00010000120b7824 */ /* 0x000fe200078e00ff */
[----:B------:R-:W-:Y:S01]  /*ec30*/  LOP3.LUT R14, R8, 0xffff0000, RZ, 0xc0, !PT ;  /* 0xffff0000080e7812 */ /* 0x000fe200078ec0ff */
[----:B--2---:R-:W-:Y:S01]  /*ec40*/  IMAD.U32 R3, R4, 0x10000, RZ ;  /* 0x0001000004037824 */ /* 0x004fe200078e00ff */
[C---:B------:R-:W-:Y:S01]  /*ec50*/  LOP3.LUT R17, R9.reuse, 0xffff0000, RZ, 0xc0, !PT ;  /* 0xffff000009117812 */ /* 0x040fe200078ec0ff */
[----:B------:R-:W-:Y:S01]  /*ec60*/  IMAD.U32 R13, R8, 0x10000, RZ ;  /* 0x00010000080d7824 */ /* 0x000fe200078e00ff */
        /* <DEDUP_REMOVED lines=9> */
[----:B------:R-:W-:Y:S01]  /*ed00*/  FMUL.FTZ R3, R3, R11 ;  /* 0x0000000b03037220 */ /* 0x000fe20000410000 */
[----:B------:R-:W-:Y:S01]  /*ed10*/  LOP3.LUT R22, R6, 0xffff0000, RZ, 0xc0, !PT ;  /* 0xffff000006167812 */ /* 0x000fe200078ec0ff */
[----:B------:R-:W-:-:S02]  /*ed20*/  IMAD.U32 R7, R19, 0x10000, RZ ;  /* 0x0001000013077824 */ /* 0x000fc400078e00ff */
[----:B------:R-:W-:Y:S02]  /*ed30*/  IMAD.U32 R25, R10, 0x10000, RZ ;  /* 0x000100000a197824 */ /* 0x000fe400078e00ff */
[C---:B------:R-:W-:Y:S02]  /*ed40*/  FFMA.FTZ R36, R13.reuse, R11, -R0 ;  /* 0x0000000b0d247223 */ /* 0x040fe40000010800 */
[----:B------:R-:W-:Y:S02]  /*ed50*/  IMAD.U32 R10, R6, 0x10000, RZ ;  /* 0x00010000060a7824 */ /* 0x000fe400078e00ff */
[----:B------:R-:W-:Y:S02]  /*ed60*/  FMUL.FTZ R0, R4, R12 ;  /* 0x0000000c04007220 */ /* 0x000fe40000410000 */
[----:B------:R-:W-:Y:S02]  /*ed70*/  FFMA.FTZ R34, R13, R30, R3 ;  /* 0x0000001e0d227223 */ /* 0x000fe40000010003 */
[C---:B------:R-:W-:Y:S01]  /*ed80*/  IMAD.U32 R6, R20.reuse, 0x10000, RZ ;  /* 0x0001000014067824 */ /* 0x040fe200078e00ff */
[----:B------:R-:W-:Y:S01]  /*ed90*/  LOP3.LUT R20, R20, 0xffff0000, RZ, 0xc0, !PT ;  /* 0xffff000014147812 */ /* 0x000fe200078ec0ff */
[----:B------:R-:W-:-:S02]  /*eda0*/  FMUL.FTZ R4, R4, R18 ;  /* 0x0000001204047220 */ /* 0x000fc40000410000 */
[----:B------:R-:W-:Y:S02]  /*edb0*/  FMUL.FTZ R3, R8, R7 ;  /* 0x0000000708037220 */ /* 0x000fe40000410000 */
[----:B------:R-:W-:Y:S02]  /*edc0*/  IMAD.U32 R13, R24, 0x10000, RZ ;  /* 0x00010000180d7824 */ /* 0x000fe400078e00ff */
[----:B------:R-:W-:Y:S02]  /*edd0*/  FFMA.FTZ R32, R14, R18, -R0 ;  /* 0x000000120e207223 */ /* 0x000fe40000010800 */
[----:B------:R-:W-:Y:S01]  /*ede0*/  FMUL.FTZ R0, R8, R6 ;  /* 0x0000000608007220 */ /* 0x000fe20000410000 */
[----:B------:R-:W-:Y:S01]  /*edf0*/  LOP3.LUT R8, R27, 0xffff0000, RZ, 0xc0, !PT ;  /* 0xffff00001b087812 */ /* 0x000fe200078ec0ff */
[----:B------:R-:W-:Y:S01]  /*ee00*/  FFMA.FTZ R31, R14, R12, R4 ;  /* 0x0000000c0e1f7223 */ /* 0x000fe20000010004 */
[----:B------:R-:W-:Y:S01]  /*ee10*/  LOP3.LUT R14, R24, 0xffff0000, RZ, 0xc0, !PT ;  /* 0xffff0000180e7812 */ /* 0x000fe200078ec0ff */
[----:B------:R-:W-:-:S02]  /*ee20*/  FFMA.FTZ R30, R15, R6, -R3 ;  /* 0x000000060f1e7223 */ /* 0x000fc40000010803 */
[----:B------:R-:W-:Y:S02]  /*ee30*/  IMAD.U32 R4, R27, 0x10000, RZ ;  /* 0x000100001b047824 */ /* 0x000fe400078e00ff */
[----:B------:R-:W-:Y:S02]  /*ee40*/  FMUL.FTZ R3, R5, R13 ;  /* 0x0000000d05037220 */ /* 0x000fe40000410000 */
[----:B------:R-:W-:Y:S02]  /*ee50*/  IMAD.U32 R11, R23, 0x10000, RZ ;  /* 0x00010000170b7824 */ /* 0x000fe400078e00ff */
[----:B------:R-:W-:Y:S01]  /*ee60*/  FFMA.FTZ R18, R15, R7, R0 ;  /* 0x000000070f127223 */ /* 0x000fe20000010000 */
[----:B------:R-:W-:Y:S01]  /*ee70*/  LOP3.LUT R7, R19, 0xffff0000, RZ, 0xc0, !PT ;  /* 0xffff000013077812 */ /* 0x000fe200078ec0ff */
[-C--:B------:R-:W-:Y:S02]  /*ee80*/  FMUL.FTZ R0, R5, R4.reuse ;  /* 0x0000000405007220 */ /* 0x080fe40000410000 */
[----:B------:R-:W-:-:S02]  /*ee90*/  FFMA.FTZ R15, R16, R4, -R3 ;  /* 0x00000004100f7223 */ /* 0x000fc40000010803 */
[C---:B------:R-:W-:Y:S02]  /*eea0*/  FMUL.FTZ R4, R9.reuse, R20 ;  /* 0x0000001409047220 */ /* 0x040fe40000410000 */
[----:B------:R-:W-:Y:S02]  /*eeb0*/  IMAD.U32 R6, R26, 0x10000, RZ ;  /* 0x000100001a067824 */ /* 0x000fe400078e00ff */
[----:B------:R-:W-:Y:S02]  /*eec0*/  FMUL.FTZ R3, R10, R11 ;  /* 0x0000000b0a037220 */ /* 0x000fe40000410000 */
[----:B------:R-:W-:Y:S02]  /*eed0*/  FFMA.FTZ R16, R16, R13, R0 ;  /* 0x0000000d10107223 */ /* 0x000fe40000010000 */
        /* <DEDUP_REMOVED lines=13> */
[----:B------:R-:W-:Y:S01]  /*efb0*/  FFMA.FTZ R10, R29, R6, -R5 ;  /* 0x000000061d0a7223 */ /* 0x000fe20000010805 */
[----:B------:R-:W-:Y:S01]  /*efc0*/  F2FP.BF16.PACK_AB R5, R13, R18 ;  /* 0x000000120d05723e */ /* 0x000fe200000010ff */
[----:B------:R-:W-:Y:S01]  /*efd0*/  FFMA.FTZ R6, R29, R7, R4 ;  /* 0x000000071d067223 */ /* 0x000fe20000010004 */
[----:B------:R-:W-:Y:S01]  /*efe0*/  F2FP.BF16.PACK_AB R4, R31, R34 ;  /* 0x000000221f04723e */ /* 0x000fe200000010ff */
[----:B------:R-:W-:Y:S01]  /*eff0*/  FFMA.FTZ R3, R28, R8, -R3 ;  /* 0x000000081c037223 */ /* 0x000fe20000010803 */
[----:B------:R-:W-:Y:S01]  /*f000*/  F2FP.BF16.PACK_AB R8, R32, R36 ;  /* 0x000000242008723e */ /* 0x000fe200000010ff */
[----:B------:R-:W-:Y:S01]  /*f010*/  FFMA.FTZ R0, R28, R14, R0 ;  /* 0x0000000e1c007223 */ /* 0x000fe20000010000 */
[----:B------:R-:W-:Y:S02]  /*f020*/  F2FP.BF16.PACK_AB R6, R6, R11 ;  /* 0x0000000b0606723e */ /* 0x000fe400000010ff */
[----:B------:R-:W-:-:S02]  /*f030*/  F2FP.BF16.PACK_AB R10, R10, R12 ;  /* 0x0000000c0a0a723e */ /* 0x000fc400000010ff */
[----:B------:R-:W-:Y:S02]  /*f040*/  F2FP.BF16.PACK_AB R11, R3, R15 ;  /* 0x0000000f030b723e */ /* 0x000fe400000010ff */
[----:B------:R-:W-:-:S03]  /*f050*/  F2FP.BF16.PACK_AB R7, R0, R16 ;  /* 0x000000100007723e */ /* 0x000fc600000010ff */
[----:B------:R1:W-:Y:S04]  /*f060*/  STS.128 [R35+0x6100], R8 ;  /* 0x0061000823007388 */ /* 0x0003e80000000c00 */
[----:B------:R1:W-:Y:S02]  /*f070*/  STS.128 [R33+0x6100], R4 ;  /* 0x0061000421007388 */ /* 0x0003e40000000c00 */
.L_x_803:
[----:B------:R-:W-:Y:S05]  /*f080*/  BSYNC B2 ;  /* 0x0000000000027941 */ /* 0x000fea0003800000 */
.L_x_785:
[----:B------:R-:W-:Y:S01]  /*f090*/  IMAD R0, R109, c[0x0][0x208], RZ ;  /* 0x000082006d007a24 */ /* 0x000fe200078e02ff */
[----:B-1----:R-:W-:Y:S01]  /*f0a0*/  LOP3.LUT R7, R113, 0xfffffff8, RZ, 0xc0, !PT ;  /* 0xfffffff871077812 */ /* 0x002fe200078ec0ff */
[----:B------:R-:W-:Y:S01]  /*f0b0*/  IMAD.WIDE.U32 R4, R115, c[0x0][0x208], RZ ;  /* 0x0000820073047a25 */ /* 0x000fe200078e00ff */
[----:B------:R-:W-:Y:S01]  /*f0c0*/  SHF.R.S32.HI R16, RZ, 0x1f, R97 ;  /* 0x0000001fff107819 */ /* 0x000fe20000011461 */
[----:B------:R-:W-:-:S04]  /*f0d0*/  DEPBAR.LE SB0, 0x0 ;  /* 0x000080000000791a */ /* 0x000fc80000000000 */
[----:B------:R-:W-:Y:S01]  /*f0e0*/  IMAD R0, R115, c[0x0][0x20c], R0 ;  /* 0x0000830073007a24 */ /* 0x000fe200078e0200 */
[----:B------:R-:W-:Y:S01]  /*f0f0*/  SHF.R.S32.HI R13, RZ, 0x1f, R102 ;  /* 0x0000001fff0d7819 */ /* 0x000fe20000011466 */
[----:B------:R-:W-:Y:S01]  /*f100*/  IMAD.IADD R7, R159, 0x1, -R7 ;  /* 0x000000019f077824 */ /* 0x000fe200078e0a07 */
[----:B------:R-:W-:Y:S01]  /*f110*/  ISETP.GE.AND P2, PT, R161, c[0x0][0x1d4], PT ;  /* 0x00007500a1007a0c */ /* 0x000fe20003f46270 */
[----:B------:R-:W-:Y:S01]  /*f120*/  IMAD.IADD R5, R5, 0x1, R0 ;  /* 0x0000000105057824 */ /* 0x000fe200078e0200 */
[----:B------:R-:W-:Y:S01]  /*f130*/  P2R R64, PR, RZ, 0x8 ;  /* 0x00000008ff407803 */ /* 0x000fe20000000000 */
[----:B------:R-:W-:Y:S01]  /*f140*/  IMAD R0, R110, c[0x0][0x218], RZ ;  /* 0x000086006e007a24 */ /* 0x000fe200078e02ff */
[----:B------:R-:W-:Y:S01]  /*f150*/  LEA.HI R3, R7, R7, RZ, 0x1 ;  /* 0x0000000707037211 */ /* 0x000fe200078f08ff */
[----:B------:R-:W-:Y:S01]  /*f160*/  IMAD.WIDE.U32 R4, R114, c[0x0][0x218], R4 ;  /* 0x0000860072047a25 */ /* 0x000fe200078e0004 */
[----:B------:R-:W-:Y:S01]  /*f170*/  SHF.R.S32.HI R162, RZ, 0x1f, R161 ;  /* 0x0000001fffa27819 */ /* 0x000fe200000114a1 */
[----:B------:R-:W-:-:S02]  /*f180*/  UISETP.GE.AND UP0, UPT, UR8, 0x2, UPT ;  /* 0x000000020800788c */ /* 0x000fc4000bf06270 */
[----:B------:R-:W-:Y:S01]  /*f190*/  IMAD R0, R114, c[0x0][0x21c], R0 ;  /* 0x0000870072007a24 */ /* 0x000fe200078e0200 */
[----:B------:R-:W-:Y:S01]  /*f1a0*/  BAR.SYNC.DEFER_BLOCKING 0x0 ;  /* 0x0000000000007b1d */ /* 0x000fe20000010000 */
[----:B------:R-:W-:Y:S01]  /*f1b0*/  IADD3 R6, P0, R4, UR24, RZ ;  /* 0x0000001804067c10 */ /* 0x000fe2000ff1e0ff */
[----:B----4-:R-:W-:-:S03]  /*f1c0*/  IMAD.WIDE R14, R161, 0x2, RZ ;  /* 0x00000002a10e7825 */ /* 0x010fc600078e02ff */
[----:B------:R-:W-:Y:S01]  /*f1d0*/  IADD3.X R4, R5, UR10, R0, P0, !PT ;  /* 0x0000000a05047c10 */ /* 0x000fe200087fe400 */
[----:B------:R-:W-:Y:S01]  /*f1e0*/  IMAD.SHL.U32 R155, R92, 0x2, RZ ;  /* 0x000000025c9b7824 */ /* 0x000fe200078e00ff */
[----:B------:R-:W-:Y:S02]  /*f1f0*/  LEA R0, P0, R6, c[0x0][0x1f8], 0x1 ;  /* 0x00007e0006007a11 */ /* 0x000fe400078008ff */
[----:B------:R-:W-:Y:S02]  /*f200*/  LEA.HI R5, R90, R90, RZ, 0x1 ;  /* 0x0000005a5a057211 */ /* 0x000fe400078f08ff */
[----:B------:R-:W-:Y:S01]  /*f210*/  LEA.HI.X R4, R6, c[0x0][0x1fc], R4, 0x1, P0 ;  /* 0x00007f0006047a11 */ /* 0x000fe200000f0c04 */
[----:B------:R-:W1:Y:S01]  /*f220*/  SHFL.IDX PT, R11, R0, RZ, 0x1c1f ;  /* 0x001c1fff000b7589 */ /* 0x000e6200000e0000 */
[----:B------:R-:W-:Y:S02]  /*f230*/  SHF.R.S32.HI R6, RZ, 0x1, R3 ;  /* 0x00000001ff067819 */ /* 0x000fe40000011403 */
[----:B------:R-:W-:Y:S01]  /*f240*/  LOP3.LUT R5, R5, 0xfffffffe, RZ, 0xc0, !PT ;  /* 0xfffffffe05057812 */ /* 0x000fe200078ec0ff */
[----:B------:R-:W2:Y:S01]  /*f250*/  SHFL.IDX PT, R12, R4, RZ, 0x1c1f ;  /* 0x001c1fff040c7589 */ /* 0x000ea200000e0000 */
[----:B------:R-:W-:-:S03]  /*f260*/  LOP3.LUT P1, RZ, R6, 0x2, RZ, 0xc0, !PT ;  /* 0x0000000206ff7812 */ /* 0x000fc6000782c0ff */
[----:B------:R3:W4:Y:S01]  /*f270*/  SHFL.IDX PT, R9, R0, 0x1, 0x1c1f ;  /* 0x003c1f0000097f89 */ /* 0x00072200000e0000 */
[----:B------:R-:W-:-:S03]  /*f280*/  IMAD.IADD R8, R90, 0x1, -R5 ;  /* 0x000000015a087824 */ /* 0x000fc600078e0a05 */
[----:B------:R5:W5:Y:S01]  /*f290*/  SHFL.IDX PT, R10, R4, 0x1, 0x1c1f ;  /* 0x003c1f00040a7f89 */ /* 0x000b6200000e0000 */
[----:B-1----:R-:W-:-:S05]  /*f2a0*/  IADD3 R58, P0, R11, R14, RZ ;  /* 0x0000000e0b3a7210 */ /* 0x002fca0007f1e0ff */
[----:B--2---:R-:W-:Y:S01]  /*f2b0*/  IMAD.X R59, R12, 0x1, R15, P0 ;  /* 0x000000010c3b7824 */ /* 0x004fe200000e060f */
[----:B---3--:R-:W-:Y:S01]  /*f2c0*/  LOP3.LUT R0, R3, 0x3fffffe, RZ, 0xc0, !PT ;  /* 0x03fffffe03007812 */ /* 0x008fe200078ec0ff */
[----:B------:R-:W-:Y:S01]  /*f2d0*/  IMAD.SHL.U32 R3, R6, 0x40, RZ ;  /* 0x0000004006037824 */ /* 0x000fe200078e00ff */
[----:B----4-:R-:W-:Y:S02]  /*f2e0*/  IADD3 R56, P0, R14, R9, RZ ;  /* 0x000000090e387210 */ /* 0x010fe40007f1e0ff */
[----:B-----5:R-:W-:Y:S01]  /*f2f0*/  LOP3.LUT R4, R108, 0x7fffffe, RZ, 0xc0, !PT ;  /* 0x07fffffe6c047812 */ /* 0x020fe200078ec0ff */
[----:B------:R-:W-:Y:S01]  /*f300*/  IMAD.IADD R5, R7, 0x1, -R0 ;  /* 0x0000000107057824 */ /* 0x000fe200078e0a00 */
[----:B------:R-:W-:Y:S01]  /*f310*/  LOP3.LUT R0, R3, 0xc0, RZ, 0xc0, !PT ;  /* 0x000000c003007812 */ /* 0x000fe200078ec0ff */
[----:B------:R-:W-:Y:S01]  /*f320*/  IMAD.SHL.U32 R7, R112, 0x8, RZ ;  /* 0x0000000870077824 */ /* 0x000fe200078e00ff */
[----:B------:R-:W-:Y:S01]  /*f330*/  SHF.R.S32.HI R6, RZ, 0x1f, R96 ;  /* 0x0000001fff067819 */ /* 0x000fe20000011460 */
[----:B------:R-:W-:Y:S01]  /*f340*/  IMAD.IADD R150, R102, 0x1, -R4 ;  /* 0x0000000166967824 */ /* 0x000fe200078e0a04 */
[----:B------:R-:W-:Y:S01]  /*f350*/  LEA.HI R4, R16, R97, RZ, 0x3 ;  /* 0x0000006110047211 */ /* 0x000fe200078f18ff */
[----:B------:R-:W-:Y:S01]  /*f360*/  IMAD.X R57, R15, 0x1, R10, P0 ;  /* 0x000000010f397824 */ /* 0x000fe200000e060a */
[----:B------:R-:W-:-:S02]  /*f370*/  LOP3.LUT R3, R0, 0x8, R7, 0xf8, !PT ;  /* 0x0000000800037812 */ /* 0x000fc400078ef807 */
[----:B------:R-:W-:Y:S02]  /*f380*/  SHF.R.U32.HI R0, RZ, 0x3, R0 ;  /* 0x00000003ff007819 */ /* 0x000fe40000011600 */
[----:B------:R-:W-:Y:S02]  /*f390*/  LOP3.LUT R158, R4, 0xfffffff8, RZ, 0xc0, !PT ;  /* 0xfffffff8049e7812 */ /* 0x000fe400078ec0ff */
[----:B------:R-:W-:Y:S01]  /*f3a0*/  LOP3.LUT R3, R3, R0, RZ, 0x3c, !PT ;  /* 0x0000000003037212 */ /* 0x000fe200078e3cff */
[----:B------:R-:W-:Y:S01]  /*f3b0*/  IMAD R0, R8, 0x8, R5 ;  /* 0x0000000808007824 */ /* 0x000fe200078e0205 */
[----:B------:R-:W-:Y:S01]  /*f3c0*/  LEA.HI R7, R13, R102, RZ, 0x3 ;  /* 0x000000660d077211 */ /* 0x000fe200078f18ff */
[----:B------:R-:W-:Y:S01]  /*f3d0*/  IMAD.WIDE R4, R158, 0x2, RZ ;  /* 0x000000029e047825 */ /* 0x000fe200078e02ff */
[----:B------:R-:W-:Y:S01]  /*f3e0*/  LEA.HI R6, R6, R96, RZ, 0x3 ;  /* 0x0000006006067211 */ /* 0x000fe200078f18ff */
[----:B------:R-:W-:Y:S01]  /*f3f0*/  STL [R1+0x58], R158 ;  /* 0x0000589e01007387 */ /* 0x000fe20000100800 */
[----:B------:R-:W-:Y:S01]  /*f400*/  SHF.R.S32.HI R160, RZ, 0x1f, R158 ;  /* 0x0000001fffa07819 */ /* 0x000fe2000001149e */
[----:B------:R-:W-:Y:S01]  /*f410*/  IMAD.SHL.U32 R7, R7, 0x20, RZ ;  /* 0x0000002007077824 */ /* 0x000fe200078e00ff */
[----:B------:R-:W-:Y:S01]  /*f420*/  IADD3 R54, P0, R11, R4, RZ ;  /* 0x000000040b367210 */ /* 0x000fe20007f1e0ff */
[----:B------:R-:W-:Y:S01]  /*f430*/  IMAD.U32 R0, R0, 0x20, R3 ;  /* 0x0000002000007824 */ /* 0x000fe200078e0003 */
[----:B------:R-:W-:Y:S01]  /*f440*/  LOP3.LUT R156, R6, 0xfffffff8, RZ, 0xc0, !PT ;  /* 0xfffffff8069c7812 */ /* 0x000fe200078ec0ff */
[----:B------:R-:W-:Y:S01]  /*f450*/  IMAD.SHL.U32 R3, R111, 0x40, RZ ;  /* 0x000000406f037824 */ /* 0x000fe200078e00ff */
[----:B------:R-:W-:Y:S01]  /*f460*/  LOP3.LUT R149, R7, 0xffffff00, RZ, 0xc0, !PT ;  /* 0xffffff0007957812 */ /* 0x000fe200078ec0ff */
[----:B------:R-:W-:Y:S01]  /*f470*/  IMAD.X R55, R12, 0x1, R5, P0 ;  /* 0x000000010c377824 */ /* 0x000fe200000e0605 */
[-C--:B------:R-:W-:Y:S01]  /*f480*/  IADD3 R52, P0, R4, R9.reuse, RZ ;  /* 0x0000000904347210 */ /* 0x080fe20007f1e0ff */
[----:B------:R-:W-:Y:S01]  /*f490*/  IMAD.SHL.U32 R8, R8, 0x8, RZ ;  /* 0x0000000808087824 */ /* 0x000fe200078e00ff */
[----:B------:R-:W-:Y:S01]  /*f4a0*/  LOP3.LUT R3, R3, 0xc0, RZ, 0xc0, !PT ;  /* 0x000000c003037812 */ /* 0x000fe200078ec0ff */
[----:B------:R-:W-:Y:S01]  /*f4b0*/  IMAD.WIDE R6, R156, 0x2, RZ ;  /* 0x000000029c067825 */ /* 0x000fe200078e02ff */
[----:B------:R-:W-:Y:S01]  /*f4c0*/  SHF.R.S32.HI R157, RZ, 0x1f, R156 ;  /* 0x0000001fff9d7819 */ /* 0x000fe2000001149c */
[----:B------:R-:W-:Y:S01]  /*f4d0*/  STL [R1+0x60], R156 ;  /* 0x0000609c01007387 */ /* 0x000fe20000100800 */
[----:B------:R-:W-:Y:S01]  /*f4e0*/  LOP3.LUT R8, R3, 0x8, R8, 0xf8, !PT ;  /* 0x0000000803087812 */ /* 0x000fe200078ef808 */
[----:B------:R-:W-:Y:S01]  /*f4f0*/  IMAD.X R53, R5, 0x1, R10, P0 ;  /* 0x0000000105357824 */ /* 0x000fe200000e060a */
[----:B------:R-:W-:Y:S01]  /*f500*/  SHF.R.U32.HI R4, RZ, 0x3, R3 ;  /* 0x00000003ff047819 */ /* 0x000fe20000011603 */
[----:B------:R-:W-:Y:S01]  /*f510*/  IMAD R3, R153, 0x200, R149 ;  /* 0x0000020099037824 */ /* 0x000fe200078e0295 */
[----:B------:R-:W-:Y:S01]  /*f520*/  IADD3 R38, P0, R11, R6, RZ ;  /* 0x000000060b267210 */ /* 0x000fe20007f1e0ff */
[----:B------:R-:W-:Y:S01]  /*f530*/  IMAD.SHL.U32 R224, R0, 0x2, RZ ;  /* 0x0000000200e07824 */ /* 0x000fe200078e00ff */
[----:B------:R-:W-:Y:S01]  /*f540*/  LOP3.LUT R148, R8, R4, RZ, 0x3c, !PT ;  /* 0x0000000408947212 */ /* 0x000fe200078e3cff */
[----:B------:R-:W-:Y:S01]  /*f550*/  IMAD R0, R150, 0x20, R3 ;  /* 0x0000002096007824 */ /* 0x000fe200078e0203 */
[----:B------:R-:W-:Y:S01]  /*f560*/  STL [R1], R155 ;  /* 0x0000009b01007387 */ /* 0x000fe20000100800 */
[----:B------:R-:W-:Y:S01]  /*f570*/  IMAD.X R39, R12, 0x1, R7, P0 ;  /* 0x000000010c277824 */ /* 0x000fe200000e0607 */
[----:B------:R-:W-:Y:S01]  /*f580*/  IADD3 R36, P0, R6, R9, RZ ;  /* 0x0000000906247210 */ /* 0x000fe20007f1e0ff */
[----:B------:R-:W-:Y:S01]  /*f590*/  IMAD.IADD R0, R148, 0x1, R0 ;  /* 0x0000000194007824 */ /* 0x000fe200078e0200 */
[C---:B------:R-:W-:Y:S01]  /*f5a0*/  IADD3 R3, R224.reuse, 0x3100, RZ ;  /* 0x00003100e0037810 */ /* 0x040fe20007ffe0ff */
[----:B------:R-:W-:Y:S01]  /*f5b0*/  LDSM.16.M88.4 R24, [R224+0x3900] ;  /* 0x00390000e018783b */ /* 0x000fe20000000200 */
[----:B------:R-:W-:Y:S01]  /*f5c0*/  IADD3 R229, R224, 0x3120, RZ ;  /* 0x00003120e0e57810 */ /* 0x000fe20007ffe0ff */
[----:B------:R-:W-:Y:S01]  /*f5d0*/  IMAD.X R37, R7, 0x1, R10, P0 ;  /* 0x0000000107257824 */ /* 0x000fe200000e060a */
[----:B------:R-:W-:Y:S01]  /*f5e0*/  ISETP.LT.OR P0, PT, R104, 0x1, P2 ;  /* 0x000000016800780c */ /* 0x000fe20001701670 */
[----:B------:R-:W-:Y:S01]  /*f5f0*/  IMAD.SHL.U32 R227, R0, 0x2, RZ ;  /* 0x0000000200e37824 */ /* 0x000fe200078e00ff */
[----:B------:R-:W-:Y:S01]  /*f600*/  @P1 IADD3 R229, R3, -0x20, RZ ;  /* 0xffffffe003e51810 */ /* 0x000fe20007ffe0ff */
[----:B------:R-:W-:Y:S01]  /*f610*/  LDSM.16.M88.4 R32, [R224+0x3100] ;  /* 0x00310000e020783b */ /* 0x000fe20000000200 */
[----:B------:R-:W-:Y:S01]  /*f620*/  ISETP.GE.AND P1, PT, R97, c[0x0][0x1d4], PT ;  /* 0x0000750061007a0c */ /* 0x000fe20003f26270 */
[----:B------:R-:W-:Y:S01]  /*f630*/  IMAD R228, R2, 0x2, R227 ;  /* 0x0000000202e47824 */ /* 0x000fe200078e02e3 */
[----:B------:R-:W-:Y:S01]  /*f640*/  ISETP.LT.OR P2, PT, R104, 0x21, P2 ;  /* 0x000000216800780c */ /* 0x000fe20001741670 */
[----:B------:R-:W1:Y:S01]  /*f650*/  LDSM.16.M88.4 R4, [R227+0x7100] ;  /* 0x00710000e304783b */ /* 0x000e620000000200 */
[----:B------:R-:W-:Y:S01]  /*f660*/  IMAD R0, R150, 0x20, R149 ;  /* 0x0000002096007824 */ /* 0x000fe200078e0295 */
[----:B------:R-:W-:-:S02]  /*f670*/  IADD3 R240, R229, 0x400, RZ ;  /* 0x00000400e5f07810 */ /* 0x000fc40007ffe0ff */
[----:B------:R-:W2:Y:S01]  /*f680*/  LDSM.16.M88.4 R28, [R224+0x3500] ;  /* 0x00350000e01c783b */ /* 0x000ea20000000200 */
[----:B------:R-:W-:Y:S01]  /*f690*/  IMAD.IADD R0, R148, 0x1, R0 ;  /* 0x0000000194007824 */ /* 0x000fe200078e0200 */
[C---:B------:R-:W-:Y:S02]  /*f6a0*/  IADD3 R239, R229.reuse, 0x800, RZ ;  /* 0x00000800e5ef7810 */ /* 0x040fe40007ffe0ff */
[----:B------:R-:W3:Y:S01]  /*f6b0*/  LDSM.16.M88.4 R20, [R224+0x3d00] ;  /* 0x003d0000e014783b */ /* 0x000ee20000000200 */
[C---:B------:R-:W-:Y:S02]  /*f6c0*/  IADD3 R238, R229.reuse, 0xc00, RZ ;  /* 0x00000c00e5ee7810 */ /* 0x040fe40007ffe0ff */
[C---:B------:R-:W-:Y:S01]  /*f6d0*/  IADD3 R237, R229.reuse, 0x1000, RZ ;  /* 0x00001000e5ed7810 */ /* 0x040fe20007ffe0ff */
[----:B------:R-:W4:Y:S01]  /*f6e0*/  LDSM.16.M88.4 R8, [R227+0x6100] ;  /* 0x00610000e308783b */ /* 0x000f220000000200 */
[C---:B------:R-:W-:Y:S02]  /*f6f0*/  IADD3 R236, R229.reuse, 0x1400, RZ ;  /* 0x00001400e5ec7810 */ /* 0x040fe40007ffe0ff */
[C---:B------:R-:W-:Y:S01]  /*f700*/  IADD3 R235, R229.reuse, 0x1800, RZ ;  /* 0x00001800e5eb7810 */ /* 0x040fe20007ffe0ff */
[----:B------:R-:W-:Y:S01]  /*f710*/  LDSM.16.M88.4 R16, [R228+0x6100] ;  /* 0x00610000e410783b */ /* 0x000fe20000000200 */
[----:B------:R-:W-:-:S02]  /*f720*/  IADD3 R234, R229, 0x1c00, RZ ;  /* 0x00001c00e5ea7810 */ /* 0x000fc40007ffe0ff */
[C---:B------:R-:W-:Y:S01]  /*f730*/  IADD3 R233, R229.reuse, 0x2000, RZ ;  /* 0x00002000e5e97810 */ /* 0x040fe20007ffe0ff */
[----:B------:R-:W-:Y:S01]  /*f740*/  LDSM.16.M88.4 R12, [R228+0x7100] ;  /* 0x00710000e40c783b */ /* 0x000fe20000000200 */
[C---:B------:R-:W-:Y:S02]  /*f750*/  IADD3 R232, R229.reuse, 0x2400, RZ ;  /* 0x00002400e5e87810 */ /* 0x040fe40007ffe0ff */
[C---:B------:R-:W-:Y:S01]  /*f760*/  IADD3 R231, R229.reuse, 0x2800, RZ ;  /* 0x00002800e5e77810 */ /* 0x040fe20007ffe0ff */
[----:B------:R-:W-:Y:S01]  /*f770*/  LDSM.16.M88.4 R48, [R229] ;  /* 0x00000000e530783b */ /* 0x000fe20000000200 */
[----:B------:R-:W-:-:S03]  /*f780*/  IADD3 R230, R229, 0x2c00, RZ ;  /* 0x00002c00e5e67810 */ /* 0x000fc60007ffe0ff */
[----:B------:R-:W-:Y:S04]  /*f790*/  LDSM.16.M88.4 R44, [R229+0x400] ;  /* 0x00040000e52c783b */ /* 0x000fe80000000200 */
[----:B------:R-:W5:Y:S04]  /*f7a0*/  LDSM.16.M88.4 R40, [R229+0x800] ;  /* 0x00080000e528783b */ /* 0x000f680000000200 */
[----:B------:R-:W3:Y:S04]  /*f7b0*/  LDSM.16.M88.4 R60, [R229+0xc00] ;  /* 0x000c0000e53c783b */ /* 0x000ee80000000200 */
[----:B------:R-:W-:Y:S01]  /*f7c0*/  @!PT LDS RZ, [RZ] ;  /* 0x00000000fffff984 */ /* 0x000fe20000000800 */
[----:B------:R-:W-:Y:S01]  /*f7d0*/  @!PT LDS RZ, [RZ] ;  /* 0x00000000fffff984 */ /* 0x000fe20000000800 */
[----:B------:R-:W-:Y:S01]  /*f7e0*/  @!PT LDS RZ, [RZ] ;  /* 0x00000000fffff984 */ /* 0x000fe20000000800 */
[----:B------:R3:W-:Y:S01]  /*f7f0*/  LDGSTS.E.BYPASS.LTC128B.128 [R155+0x100], [R58.64], !P0 ;  /* 0x001000003a9b7fae */ /* 0x0007e2000c101d54 */
[C---:B------:R-:W-:Y:S01]  /*f800*/  ISETP.LT.OR P0, PT, R104.reuse, 0x1, P1 ;  /* 0x000000016800780c */ /* 0x040fe20000f01670 */
[C---:B-1----:R-:W-:Y:S01]  /*f810*/  HMMA.16816.F32.BF16 R100, R4.reuse, R26, RZ ;  /* 0x0000001a0464723c */ /* 0x042fe200000418ff */
[----:B------:R-:W-:Y:S01]  /*f820*/  ISETP.LT.OR P1, PT, R104, 0x21, P1 ;  /* 0x000000216800780c */ /* 0x000fe20000f21670 */
[----:B------:R-:W-:Y:S04]  /*f830*/  STL [R1+0x30], R162 ;  /* 0x000030a201007387 */ /* 0x000fe80000100800 */
[----:B------:R-:W-:Y:S02]  /*f840*/  STL [R1+0x5c], R160 ;  /* 0x00005ca001007387 */ /* 0x000fe40000100800 */
[C---:B------:R-:W-:Y:S02]  /*f850*/  HMMA.16816.F32.BF16 R76, R4.reuse, R32, RZ ;  /* 0x00000020044c723c */ /* 0x040fe400000418ff */
[----:B------:R-:W-:Y:S04]  /*f860*/  STL [R1+0x64], R157 ;  /* 0x0000649d01007387 */ /* 0x000fe80000100800 */
[----:B------:R1:W-:Y:S01]  /*f870*/  LDGSTS.E.BYPASS.LTC128B.128 [R155+0x1100], [R54.64], !P0 ;  /* 0x01100000369b7fae */ /* 0x0003e2000c101d54 */
[----:B------:R-:W-:Y:S01]  /*f880*/  ISETP.GE.AND P0, PT, R96, c[0x0][0x1d4], PT ;  /* 0x0000750060007a0c */ /* 0x000fe20003f06270 */
[----:B--2---:R-:W-:Y:S03]  /*f890*/  HMMA.16816.F32.BF16 R68, R4, R28, RZ ;  /* 0x0000001c0444723c */ /* 0x004fe600000418ff */
[----:B------:R-:W-:-:S02]  /*f8a0*/  ISETP.LT.OR P3, PT, R104, 0x1, P0 ;  /* 0x000000016800780c */ /* 0x000fc40000761670 */
[----:B------:R-:W-:-:S03]  /*f8b0*/  ISETP.LT.OR P0, PT, R104, 0x21, P0 ;  /* 0x000000216800780c */ /* 0x000fc60000701670 */
[C---:B------:R-:W-:Y:S08]  /*f8c0*/  HMMA.16816.F32.BF16 R72, R4.reuse, R34, RZ ;  /* 0x000000220448723c */ /* 0x040ff000000418ff */
[----:B------:R2:W-:Y:S01]  /*f8d0*/  LDGSTS.E.BYPASS.LTC128B.128 [R155+0x2100], [R38.64], !P3 ;  /* 0x02100000269b7fae */ /* 0x0005e2000d901d54 */
[----:B------:R-:W-:Y:S01]  /*f8e0*/  ISETP.NE.AND P3, PT, R64, RZ, PT ;  /* 0x000000ff4000720c */ /* 0x000fe20003f65270 */
[C---:B------:R-:W-:Y:S02]  /*f8f0*/  HMMA.16816.F32.BF16 R96, R4.reuse, R30, RZ ;  /* 0x0000001e0460723c */ /* 0x040fe400000418ff */
[----:B------:R1:W-:Y:S04]  /*f900*/  LDGSTS.E.BYPASS.LTC128B.128 [R155+0x900], [R56.64], !P2 ;  /* 0x00900000389b7fae */ /* 0x0003e8000d101d54 */
[----:B------:R2:W-:Y:S02]  /*f910*/  LDGSTS.E.BYPASS.LTC128B.128 [R155+0x1900], [R52.64], !P1 ;  /* 0x01900000349b7fae */ /* 0x0005e4000c901d54 */
[----:B------:R-:W-:Y:S02]  /*f920*/  HMMA.16816.F32.BF16 R64, R4, R24, RZ ;  /* 0x000000180440723c */ /* 0x000fe400000418ff */
[----:B------:R5:W-:Y:S01]  /*f930*/  LDGSTS.E.BYPASS.LTC128B.128 [R155+0x2900], [R36.64], !P0 ;  /* 0x02900000249b7fae */ /* 0x000be2000c101d54 */
[----:B------:R-:W-:-:S03]  /*f940*/  PLOP3.LUT P0, PT, PT, PT, UP0, 0x80, 0x0 ;  /* 0x000000000000781c */ /* 0x000fc60003f0f008 */
[----:B------:R-:W0:Y:S02]  /*f950*/  LDGDEPBAR ;  /* 0x00000000000079af */ /* 0x000e240000000000 */
[----:B---3--:R-:W-:Y:S08]  /*f960*/  HMMA.16816.F32.BF16 R92, R4, R22, RZ ;  /* 0x00000016045c723c */ /* 0x008ff000000418ff */
[----:B----4-:R-:W-:Y:S08]  /*f970*/  HMMA.16816.F32.BF16 R88, R8, R32, RZ ;  /* 0x000000200858723c */ /* 0x010ff000000418ff */
[----:B-1----:R-:W-:Y:S01]  /*f980*/  HMMA.16816.F32.BF16 R56, R4, R20, RZ ;  /* 0x000000140438723c */ /* 0x002fe200000418ff */
[----:B--2---:R-:W-:Y:S04]  /*f990*/  LDSM.16.M88.4 R52, [R224+0x4500] ;  /* 0x00450000e034783b */ /* 0x004fe80000000200 */
[----:B-----5:R-:W-:Y:S03]  /*f9a0*/  LDSM.16.M88.4 R36, [R224+0x4900] ;  /* 0x00490000e024783b */ /* 0x020fe60000000200 */
[C---:B------:R-:W-:Y:S08]  /*f9b0*/  HMMA.16816.F32.BF16 R84, R8.reuse, R34, RZ ;  /* 0x000000220854723c */ /* 0x040ff000000418ff */
[C---:B------:R-:W-:Y:S08]  /*f9c0*/  HMMA.16816.F32.BF16 R32, R8.reuse, R28, RZ ;  /* 0x0000001c0820723c */ /* 0x040ff000000418ff */
[C---:B------:R-:W-:Y:S08]  /*f9d0*/  HMMA.16816.F32.BF16 R80, R8.reuse, R30, RZ ;  /* 0x0000001e0850723c */ /* 0x040ff000000418ff */
[C---:B------:R-:W-:Y:S08]  /*f9e0*/  HMMA.16816.F32.BF16 R28, R8.reuse, R24, RZ ;  /* 0x00000018081c723c */ /* 0x040ff000000418ff */
[C---:B------:R-:W-:Y:S08]  /*f9f0*/  HMMA.16816.F32.BF16 R4, R8.reuse, R20, RZ ;  /* 0x000000140804723c */ /* 0x040ff000000418ff */
[C---:B------:R-:W-:Y:S08]  /*fa00*/  HMMA.16816.F32.BF16 R24, R8.reuse, R26, RZ ;  /* 0x0000001a0818723c */ /* 0x040ff000000418ff */
[----:B------:R-:W-:Y:S01]  /*fa10*/  HMMA.16816.F32.BF16 R20, R8, R22, RZ ;  /* 0x000000160814723c */ /* 0x000fe200000418ff */
[----:B------:R-:W1:Y:S07]  /*fa20*/  LDSM.16.M88.4 R8, [R227+0x9100] ;  /* 0x00910000e308783b */ /* 0x000e6e0000000200 */
[C---:B------:R-:W-:Y:S08]  /*fa30*/  HMMA.16816.F32.BF16 R112, R12.reuse, R42, R100 ;  /* 0x0000002a0c70723c */ /* 0x040ff00000041864 */
[C---:B------:R-:W-:Y:S08]  /*fa40*/  HMMA.16816.F32.BF16 R76, R12.reuse, R48, R76 ;  /* 0x000000300c4c723c */ /* 0x040ff0000004184c */
[C---:B------:R-:W-:Y:S08]  /*fa50*/  HMMA.16816.F32.BF16 R104, R12.reuse, R44, R68 ;  /* 0x0000002c0c68723c */ /* 0x040ff00000041844 */
[C---:B------:R-:W-:Y:S08]  /*fa60*/  HMMA.16816.F32.BF16 R128, R12.reuse, R40, R64 ;  /* 0x000000280c80723c */ /* 0x040ff00000041840 */
[C---:B------:R-:W-:Y:S01]  /*fa70*/  HMMA.16816.F32.BF16 R108, R12.reuse, R60, R56 ;  /* 0x0000003c0c6c723c */ /* 0x040fe20000041838 */
[----:B------:R-:W2:Y:S07]  /*fa80*/  LDSM.16.M88.4 R56, [R224+0x4100] ;  /* 0x00410000e038783b */ /* 0x000eae0000000200 */
[C---:B------:R-:W-:Y:S08]  /*fa90*/  HMMA.16816.F32.BF16 R72, R12.reuse, R50, R72 ;  /* 0x000000320c48723c */ /* 0x040ff00000041848 */
[C---:B------:R-:W-:Y:S08]  /*faa0*/  HMMA.16816.F32.BF16 R96, R12.reuse, R46, R96 ;  /* 0x0000002e0c60723c */ /* 0x040ff00000041860 */
[----:B------:R-:W-:Y:S01]  /*fab0*/  HMMA.16816.F32.BF16 R100, R12, R62, R92 ;  /* 0x0000003e0c64723c */ /* 0x000fe2000004185c */
[----:B------:R-:W3:Y:S07]  /*fac0*/  LDSM.16.M88.4 R12, [R227+0x8100] ;  /* 0x00810000e30c783b */ /* 0x000eee0000000200 */
[C---:B------:R-:W-:Y:S08]  /*fad0*/  HMMA.16816.F32.BF16 R92, R16.reuse, R48, R88 ;  /* 0x00000030105c723c */ /* 0x040ff00000041858 */
[C---:B------:R-:W-:Y:S01]  /*fae0*/  HMMA.16816.F32.BF16 R116, R16.reuse, R44, R32 ;  /* 0x0000002c1074723c */ /* 0x040fe20000041820 */
[----:B------:R-:W4:Y:S07]  /*faf0*/  LDSM.16.M88.4 R32, [R224+0x4d00] ;  /* 0x004d0000e020783b */ /* 0x000f2e0000000200 */
[C---:B------:R-:W-:Y:S08]  /*fb00*/  HMMA.16816.F32.BF16 R48, R16.reuse, R50, R84 ;  /* 0x000000321030723c */ /* 0x040ff00000041854 */
[C---:B------:R-:W-:Y:S01]  /*fb10*/  HMMA.16816.F32.BF16 R120, R16.reuse, R40, R28 ;  /* 0x000000281078723c */ /* 0x040fe2000004181c */
[----:B------:R-:W-:Y:S07]  /*fb20*/  LDSM.16.M88.4 R28, [R229+0x1000] ;  /* 0x00100000e51c783b */ /* 0x000fee0000000200 */
[C---:B------:R-:W-:Y:S01]  /*fb30*/  HMMA.16816.F32.BF16 R124, R16.reuse, R60, R4 ;  /* 0x0000003c107c723c */ /* 0x040fe20000041804 */
[----:B------:R-:W5:Y:S07]  /*fb40*/  LDSM.16.M88.4 R4, [R228+0x9100] ;  /* 0x00910000e404783b */ /* 0x000f6e0000000200 */
[C---:B------:R-:W-:Y:S08]  /*fb50*/  HMMA.16816.F32.BF16 R44, R16.reuse, R46, R80 ;  /* 0x0000002e102c723c */ /* 0x040ff00000041850 */
[C---:B------:R-:W-:Y:S01]  /*fb60*/  HMMA.16816.F32.BF16 R64, R16.reuse, R42, R24 ;  /* 0x0000002a1040723c */ /* 0x040fe20000041818 */
[----:B------:R-:W-:Y:S04]  /*fb70*/  LDSM.16.M88.4 R40, [R229+0x1800] ;  /* 0x00180000e528783b */ /* 0x000fe80000000200 */
[----:B------:R-:W-:Y:S03]  /*fb80*/  LDSM.16.M88.4 R24, [R229+0x1400] ;  /* 0x00140000e518783b */ /* 0x000fe60000000200 */
[----:B------:R-:W-:Y:S01]  /*fb90*/  HMMA.16816.F32.BF16 R16, R16, R62, R20 ;  /* 0x0000003e1010723c */ /* 0x000fe20000041814 */
[----:B------:R-:W4:Y:S04]  /*fba0*/  LDSM.16.M88.4 R20, [R228+0x8100] ;  /* 0x00810000e414783b */ /* 0x000f280000000200 */
[----:B------:R-:W4:Y:S03]  /*fbb0*/  LDSM.16.M88.4 R60, [R229+0x1c00] ;  /* 0x001c0000e53c783b */ /* 0x000f260000000200 */
[C---:B-1----:R-:W-:Y:S08]  /*fbc0*/  HMMA.16816.F32.BF16 R84, R8.reuse, R54, R96 ;  /* 0x000000360854723c */ /* 0x042ff00000041860 */
[-C--:B--2---:R-:W-:Y:S08]  /*fbd0*/  HMMA.16816.F32.BF16 R68, R8, R56.reuse, R76 ;  /* 0x000000380844723c */ /* 0x084ff0000004184c */
[----:B---3--:R-:W-:Y:S08]  /*fbe0*/  HMMA.16816.F32.BF16 R96, R12, R56, R92 ;  /* 0x000000380c60723c */ /* 0x008ff0000004185c */
[-C--:B------:R-:W-:Y:S08]  /*fbf0*/  HMMA.16816.F32.BF16 R76, R8, R58.reuse, R72 ;  /* 0x0000003a084c723c */ /* 0x080ff00000041848 */
[----:B------:R-:W-:Y:S01]  /*fc00*/  HMMA.16816.F32.BF16 R92, R12, R58, R48 ;  /* 0x0000003a0c5c723c */ /* 0x000fe20000041830 */
[----:B------:R-:W-:Y:S07]  /*fc10*/  LDSM.16.M88.4 R48, [R224+0x5100] ;  /* 0x00510000e030783b */ /* 0x000fee0000000200 */
[C---:B------:R-:W-:Y:S08]  /*fc20*/  HMMA.16816.F32.BF16 R88, R8.reuse, R52, R104 ;  /* 0x000000340858723c */ /* 0x040ff00000041868 */
[----:B------:R-:W-:Y:S08]  /*fc30*/  HMMA.16816.F32.BF16 R112, R8, R38, R112 ;  /* 0x000000260870723c */ /* 0x000ff00000041870 */
[----:B------:R-:W-:Y:S08]  /*fc40*/  HMMA.16816.F32.BF16 R80, R12, R52, R116 ;  /* 0x000000340c50723c */ /* 0x000ff00000041874 */
[C---:B------:R-:W-:Y:S08]  /*fc50*/  HMMA.16816.F32.BF16 R104, R8.reuse, R36, R128 ;  /* 0x000000240868723c */ /* 0x040ff00000041880 */
[C---:B----4-:R-:W-:Y:S08]  /*fc60*/  HMMA.16816.F32.BF16 R108, R8.reuse, R32, R108 ;  /* 0x00000020086c723c */ /* 0x050ff0000004186c */
[----:B------:R-:W-:Y:S08]  /*fc70*/  HMMA.16816.F32.BF16 R100, R8, R34, R100 ;  /* 0x000000220864723c */ /* 0x000ff00000041864 */
[C---:B------:R-:W-:Y:S01]  /*fc80*/  HMMA.16816.F32.BF16 R52, R12.reuse, R54, R44 ;  /* 0x000000360c34723c */ /* 0x040fe2000004182c */
[----:B------:R-:W-:Y:S07]  /*fc90*/  LDSM.16.M88.4 R44, [R224+0x5500] ;  /* 0x00550000e02c783b */ /* 0x000fee0000000200 */
[C---:B------:R-:W-:Y:S08]  /*fca0*/  HMMA.16816.F32.BF16 R8, R12.reuse, R36, R120 ;  /* 0x000000240c08723c */ /* 0x040ff00000041878 */
[C---:B------:R-:W-:Y:S08]  /*fcb0*/  HMMA.16816.F32.BF16 R36, R12.reuse, R38, R64 ;  /* 0x000000260c24723c */ /* 0x040ff00000041840 */
[C---:B------:R-:W-:Y:S08]  /*fcc0*/  HMMA.16816.F32.BF16 R72, R12.reuse, R32, R124 ;  /* 0x000000200c48723c */ /* 0x040ff0000004187c */
[----:B------:R-:W-:Y:S01]  /*fcd0*/  HMMA.16816.F32.BF16 R56, R12, R34, R16 ;  /* 0x000000220c38723c */ /* 0x000fe20000041810 */
[----:B------:R-:W1:Y:S04]  /*fce0*/  LDSM.16.M88.4 R16, [R227+0xb100] ;  /* 0x00b10000e310783b */ /* 0x000e680000000200 */
[----:B------:R-:W2:Y:S03]  /*fcf0*/  LDSM.16.M88.4 R12, [R227+0xa100] ;  /* 0x00a10000e30c783b */ /* 0x000ea60000000200 */
[C---:B-----5:R-:W-:Y:S01]  /*fd00*/  HMMA.16816.F32.BF16 R68, R4.reuse, R28, R68 ;  /* 0x0000001c0444723c */ /* 0x060fe20000041844 */
[----:B------:R-:W3:Y:S07]  /*fd10*/  LDSM.16.M88.4 R32, [R224+0x5900] ;  /* 0x00590000e020783b */ /* 0x000eee0000000200 */
[----:B------:R-:W-:Y:S08]  /*fd20*/  HMMA.16816.F32.BF16 R64, R4, R30, R76 ;  /* 0x0000001e0440723c */ /* 0x000ff0000004184c */
[C---:B------:R-:W-:Y:S08]  /*fd30*/  HMMA.16816.F32.BF16 R124, R20.reuse, R28, R96 ;  /* 0x0000001c147c723c */ /* 0x040ff00000041860 */
[----:B------:R-:W-:Y:S01]  /*fd40*/  HMMA.16816.F32.BF16 R120, R20, R30, R92 ;  /* 0x0000001e1478723c */ /* 0x000fe2000004185c */
[----:B------:R-:W4:Y:S07]  /*fd50*/  LDSM.16.M88.4 R28, [R224+0x5d00] ;  /* 0x005d0000e01c783b */ /* 0x000f2e0000000200 */
[C---:B------:R-:W-:Y:S08]  /*fd60*/  HMMA.16816.F32.BF16 R136, R4.reuse, R42, R112 ;  /* 0x0000002a0488723c */ /* 0x040ff00000041870 */
[C---:B------:R-:W-:Y:S08]  /*fd70*/  HMMA.16816.F32.BF16 R76, R4.reuse, R24, R88 ;  /* 0x00000018044c723c */ /* 0x040ff00000041858 */
[C---:B------:R-:W-:Y:S08]  /*fd80*/  HMMA.16816.F32.BF16 R144, R4.reuse, R26, R84 ;  /* 0x0000001a0490723c */ /* 0x040ff00000041854 */
[----:B------:R-:W-:Y:S08]  /*fd90*/  HMMA.16816.F32.BF16 R132, R4, R60, R108 ;  /* 0x0000003c0484723c */ /* 0x000ff0000004186c */
[C---:B------:R-:W-:Y:S08]  /*fda0*/  HMMA.16816.F32.BF16 R116, R20.reuse, R24, R80 ;  /* 0x000000181474723c */ /* 0x040ff00000041850 */
[----:B------:R-:W-:Y:S01]  /*fdb0*/  HMMA.16816.F32.BF16 R112, R20, R26, R52 ;  /* 0x0000001a1470723c */ /* 0x000fe20000041834 */
[----:B------:R-:W-:Y:S07]  /*fdc0*/  LDSM.16.M88.4 R24, [R229+0x2400] ;  /* 0x00240000e518783b */ /* 0x000fee0000000200 */
[C---:B------:R-:W-:Y:S08]  /*fdd0*/  HMMA.16816.F32.BF16 R140, R4.reuse, R40, R104 ;  /* 0x00000028048c723c */ /* 0x040ff00000041868 */
[----:B------:R-:W-:Y:S01]  /*fde0*/  HMMA.16816.F32.BF16 R128, R4, R62, R100 ;  /* 0x0000003e0480723c */ /* 0x000fe20000041864 */
[----:B------:R-:W5:Y:S07]  /*fdf0*/  LDSM.16.M88.4 R4, [R228+0xb100] ;  /* 0x00b10000e404783b */ /* 0x000f6e0000000200 */
[C---:B------:R-:W-:Y:S01]  /*fe00*/  HMMA.16816.F32.BF16 R108, R20.reuse, R40, R8 ;  /* 0x00000028146c723c */ /* 0x040fe20000041808 */
[----:B------:R-:W2:Y:S07]  /*fe10*/  LDSM.16.M88.4 R8, [R228+0xa100] ;  /* 0x00a10000e408783b */ /* 0x000eae0000000200 */
[C---:B------:R-:W-:Y:S01]  /*fe20*/  HMMA.16816.F32.BF16 R104, R20.reuse, R42, R36 ;  /* 0x0000002a1468723c */ /* 0x040fe20000041824 */
[----:B------:R-:W3:Y:S04]  /*fe30*/  LDSM.16.M88.4 R36, [R229+0x2c00] ;  /* 0x002c0000e524783b */ /* 0x000ee80000000200 */
[----:B------:R-:W3:Y:S03]  /*fe40*/  LDSM.16.M88.4 R40, [R229+0x2000] ;  /* 0x00200000e528783b */ /* 0x000ee60000000200 */
[C---:B------:R-:W-:Y:S08]  /*fe50*/  HMMA.16816.F32.BF16 R100, R20.reuse, R60, R72 ;  /* 0x0000003c1464723c */ /* 0x040ff00000041848 */
[----:B------:R-:W-:Y:S01]  /*fe60*/  HMMA.16816.F32.BF16 R96, R20, R62, R56 ;  /* 0x0000003e1460723c */ /* 0x000fe20000041838 */
[----:B------:R-:W3:Y:S01]  /*fe70*/  LDSM.16.M88.4 R20, [R229+0x2800] ;  /* 0x00280000e514783b */ /* 0x000ee20000000200 */
[----:B------:R-:W-:-:S06]  /*fe80*/  DEPBAR.LE SB0, 0x0 ;  /* 0x000080000000791a */ /* 0x000fcc0000000000 */
[C---:B-1----:R-:W-:Y:S08]  /*fe90*/  HMMA.16816.F32.BF16 R92, R16.reuse, R48, R68 ;  /* 0x00000030105c723c */ /* 0x042ff00000041844 */
[----:B------:R-:W-:Y:S08]  /*fea0*/  HMMA.16816.F32.BF16 R88, R16, R50, R64 ;  /* 0x000000321058723c */ /* 0x000ff00000041840 */
[C---:B--2---:R-:W-:Y:S08]  /*feb0*/  HMMA.16816.F32.BF16 R60, R12.reuse, R48, R124 ;  /* 0x000000300c3c723c */ /* 0x044ff0000004187c */
[----:B------:R-:W-:Y:S08]  /*fec0*/  HMMA.16816.F32.BF16 R56, R12, R50, R120 ;  /* 0x000000320c38723c */ /* 0x000ff00000041878 */
[C---:B------:R-:W-:Y:S08]  /*fed0*/  HMMA.16816.F32.BF16 R84, R16.reuse, R44, R76 ;  /* 0x0000002c1054723c */ /* 0x040ff0000004184c */
[----:B------:R-:W-:Y:S08]  /*fee0*/  HMMA.16816.F32.BF16 R80, R16, R46, R144 ;  /* 0x0000002e1050723c */ /* 0x000ff00000041890 */
[C---:B------:R-:W-:Y:S08]  /*fef0*/  HMMA.16816.F32.BF16 R52, R12.reuse, R44, R116 ;  /* 0x0000002c0c34723c */ /* 0x040ff00000041874 */
[----:B------:R-:W-:Y:S08]  /*ff00*/  HMMA.16816.F32.BF16 R48, R12, R46, R112 ;  /* 0x0000002e0c30723c */ /* 0x000ff00000041870 */
[C---:B---3--:R-:W-:Y:S08]  /*ff10*/  HMMA.16816.F32.BF16 R76, R16.reuse, R32, R140 ;  /* 0x00000020104c723c */ /* 0x048ff0000004188c */
[C---:B------:R-:W-:Y:S08]  /*ff20*/  HMMA.16816.F32.BF16 R72, R16.reuse, R34, R136 ;  /* 0x000000221048723c */ /* 0x040ff00000041888 */
[C---:B----4-:R-:W-:Y:S08]  /*ff30*/  HMMA.16816.F32.BF16 R68, R16.reuse, R28, R132 ;  /* 0x0000001c1044723c */ /* 0x050ff00000041884 */
[----:B------:R-:W-:Y:S08]  /*ff40*/  HMMA.16816.F32.BF16 R64, R16, R30, R128 ;  /* 0x0000001e1040723c */ /* 0x000ff00000041880 */
[C---:B------:R-:W-:Y:S08]  /*ff50*/  HMMA.16816.F32.BF16 R44, R12.reuse, R32, R108 ;  /* 0x000000200c2c723c */ /* 0x040ff0000004186c */
[C---:B------:R-:W-:Y:S08]  /*ff60*/  HMMA.16816.F32.BF16 R32, R12.reuse, R34, R104 ;  /* 0x000000220c20723c */ /* 0x040ff00000041868 */
[C---:B------:R-:W-:Y:S08]  /*ff70*/  HMMA.16816.F32.BF16 R16, R12.reuse, R28, R100 ;  /* 0x0000001c0c10723c */ /* 0x040ff00000041864 */
[----:B------:R-:W-:Y:S08]  /*ff80*/  HMMA.16816.F32.BF16 R12, R12, R30, R96 ;  /* 0x0000001e0c0c723c */ /* 0x000ff00000041860 */
[C---:B-----5:R-:W-:Y:S08]  /*ff90*/  HMMA.16816.F32.BF16 R84, R4.reuse, R24, R84 ;  /* 0x000000180454723c */ /* 0x060ff00000041854 */
[----:B------:R-:W-:Y:S08]  /*ffa0*/  HMMA.16816.F32.BF16 R80, R4, R26, R80 ;  /* 0x0000001a0450723c */ /* 0x000ff00000041850 */
[C---:B------:R-:W-:Y:S08]  /*ffb0*/  HMMA.16816.F32.BF16 R52, R8.reuse, R24, R52 ;  /* 0x000000180834723c */ /* 0x040ff00000041834 */
[----:B------:R-:W-:Y:S08]  /*ffc0*/  HMMA.16816.F32.BF16 R48, R8, R26, R48 ;  /* 0x0000001a0830723c */ /* 0x000ff00000041830 */
[C---:B------:R-:W-:Y:S08]  /*ffd0*/  HMMA.16816.F32.BF16 R68, R4.reuse, R36, R68 ;  /* 0x000000240444723c */ /* 0x040ff00000041844 */
[----:B------:R-:W-:Y:S08]  /*ffe0*/  HMMA.16816.F32.BF16 R64, R4, R38, R64 ;  /* 0x000000260440723c */ /* 0x000ff00000041840 */
[----:B------:R-:W-:Y:S08]  /*fff0*/  HMMA.16816.F32.BF16 R24, R8, R36, R16 ;  /* 0x000000240818723c */ /* 0x000ff00000041810 */
        /* <DEDUP_REMOVED lines=8> */
[----:B------:R-:W-:Y:S01]  /*10080*/  HMMA.16816.F32.BF16 R36, R8, R38, R12 ;  /* 0x000000260824723c */ /* 0x000fe2000004180c */
[----:B------:R-:W-:Y:S06]  /*10090*/  BAR.SYNC.DEFER_BLOCKING 0x0 ;  /* 0x0000000000007b1d */ /* 0x000fec0000010000 */
[----:B------:R-:W-:Y:S10]  /*100a0*/  @!P0 BRA `(.L_x_828) ;  /* 0x0000045000008947 */ /* 0x000ff40003800000 */
[----:B------:R-:W-:Y:S01]  /*100b0*/  ULEA UR4, UR8, UR13, 0x6 ;  /* 0x0000000d08047291 */ /* 0x000fe2000f8e303f */
[----:B------:R-:W-:Y:S01]  /*100c0*/  ISETP.NE.AND P2, PT, R164, 0x1, PT ;  /* 0x00000001a400780c */ /* 0x000fe20003f45270 */
[----:B------:R-:W-:-:S04]  /*100d0*/  IMAD.MOV.U32 R8, RZ, RZ, RZ ;  /* 0x000000ffff087224 */ /* 0x000fc800078e00ff */
        /* <DEDUP_REMOVED lines=19> */
[----:B------:R-:W-:Y:S01]  /*10210*/  SHF.R.S32.HI R3, RZ, 0x1f, R9 ;  /* 0x0000001fff037819 */ /* 0x000fe20000011409 */
[----:B------:R3:W-:Y:S01]  /*10220*/  STL [R1+0x10], R9 ;  /* 0x0000100901007387 */ /* 0x0007e20000100800 */
[----:B------:R-:W-:-:S03]  /*10230*/  ISETP.NE.U32.AND P2, PT, R20, RZ, PT ;  /* 0x000000ff1400720c */ /* 0x000fc60003f45070 */
[----:B------:R-:W-:-:S04]  /*10240*/  IMAD R3, R3, c[0x0][0x1e0], RZ ;  /* 0x0000780003037a24 */ /* 0x000fc800078e02ff */
[----:B------:R-:W-:-:S04]  /*10250*/  IMAD R3, R9, c[0x0][0x1e4], R3 ;  /* 0x0000790009037a24 */ /* 0x000fc800078e0203 */
[----:B------:R-:W-:Y:S01]  /*10260*/  IMAD.IADD R5, R5, 0x1, R3 ;  /* 0x0000000105057824 */ /* 0x000fe200078e0203 */
[----:B-1----:R-:W-:Y:S02]  /*10270*/  IADD3 R7, -R20, 0x10, RZ ;  /* 0x0000001014077810 */ /* 0x002fe40007ffe1ff */
[----:B---3--:R-:W-:Y:S02]  /*10280*/  SHF.L.U64.HI R9, R158, 0x1, R160 ;  /* 0x000000019e097819 */ /* 0x008fe400000102a0 */
[----:B--2---:R-:W-:Y:S01]  /*10290*/  SHF.R.S32.HI R3, RZ, 0x1f, R8 ;  /* 0x0000001fff037819 */ /* 0x004fe20000011408 */
[----:B------:R-:W-:Y:S01]  /*102a0*/  IMAD.WIDE.U32 R4, R8, c[0x0][0x1f0], R4 ;  /* 0x00007c0008047a25 */ /* 0x000fe200078e0004 */
[----:B------:R1:W-:Y:S03]  /*102b0*/  STL [R1+0xc], R8 ;  /* 0x00000c0801007387 */ /* 0x0003e60000100800 */
[----:B------:R-:W-:-:S04]  /*102c0*/  IMAD R3, R3, c[0x0][0x1f0], RZ ;  /* 0x00007c0003037a24 */ /* 0x000fc800078e02ff */
[----:B------:R-:W-:Y:S01]  /*102d0*/  IMAD R6, R8, c[0x0][0x1f4], R3 ;  /* 0x00007d0008067a24 */ /* 0x000fe200078e0203 */
[----:B------:R-:W-:-:S04]  /*102e0*/  IADD3 R3, P0, R4, UR22, RZ ;  /* 0x0000001604037c10 */ /* 0x000fc8000ff1e0ff */
[----:B------:R-:W-:Y:S02]  /*102f0*/  IADD3.X R6, R5, UR16, R6, P0, !PT ;  /* 0x0000001005067c10 */ /* 0x000fe400087fe406 */
[----:B------:R-:W-:-:S04]  /*10300*/  LEA R5, P0, R3, c[0x0][0x1c8], 0x1 ;  /* 0x0000720003057a11 */ /* 0x000fc800078008ff */
[----:B------:R-:W-:Y:S02]  /*10310*/  LEA.HI.X R6, R3, c[0x0][0x1cc], R6, 0x1, P0 ;  /* 0x0000730003067a11 */ /* 0x000fe400000f0c06 */
[----:B------:R-:W2:Y:S04]  /*10320*/  SHFL.IDX PT, R3, R5, 0x1, 0x1c1f ;  /* 0x003c1f0005037f89 */ /* 0x000ea800000e0000 */
[----:B------:R-:W3:Y:S01]  /*10330*/  SHFL.IDX PT, R4, R6, 0x1, 0x1c1f ;  /* 0x003c1f0006047f89 */ /* 0x000ee200000e0000 */
[----:B-1----:R-:W-:Y:S01]  /*10340*/  LOP3.LUT R8, R7, 0xf, RZ, 0xc0, !PT ;  /* 0x0000000f07087812 */ /* 0x002fe200078ec0ff */
[----:B------:R-:W-:Y:S02]  /*10350*/  IMAD.SHL.U32 R7, R158, 0x2, RZ ;  /* 0x000000029e077824 */ /* 0x000fe400078e00ff */
[----:B------:R-:W1:Y:S04]  /*10360*/  SHFL.IDX PT, R5, R5, RZ, 0x1c1f ;  /* 0x001c1fff05057589 */ /* 0x000e6800000e0000 */
[----:B------:R-:W4:Y:S01]  /*10370*/  SHFL.IDX PT, R6, R6, RZ, 0x1c1f ;  /* 0x001c1fff06067589 */ /* 0x000f2200000e0000 */
[----:B--2---:R-:W-:-:S02]  /*10380*/  IADD3 R16, P1, P0, R8, R3, R21 ;  /* 0x0000000308107210 */ /* 0x004fc4000783e015 */
[----:B------:R-:W-:Y:S02]  /*10390*/  LOP3.LUT R8, R10, 0xf, RZ, 0xc0, !PT ;  /* 0x0000000f0a087812 */ /* 0x000fe400078ec0ff */
[----:B------:R-:W-:Y:S02]  /*103a0*/  IADD3 R10, -R151, 0x10, RZ ;  /* 0x00000010970a7810 */ /* 0x000fe40007ffe1ff */
[-C--:B---3--:R-:W-:Y:S02]  /*103b0*/  IADD3.X R17, RZ, R4.reuse, R11, P1, P0 ;  /* 0x00000004ff117210 */ /* 0x088fe40000fe040b */
[----:B------:R-:W-:Y:S02]  /*103c0*/  IADD3 R14, P1, P0, R8, R3, R7 ;  /* 0x00000003080e7210 */ /* 0x000fe4000783e007 */
[----:B------:R-:W-:Y:S02]  /*103d0*/  LOP3.LUT R8, R10, 0xf, RZ, 0xc0, !PT ;  /* 0x0000000f0a087812 */ /* 0x000fe400078ec0ff */
[----:B------:R-:W-:-:S02]  /*103e0*/  IADD3.X R15, RZ, R4, R9, P1, P0 ;  /* 0x00000004ff0f7210 */ /* 0x000fc40000fe0409 */
[----:B------:R-:W-:Y:S02]  /*103f0*/  IADD3 R12, P1, P0, R8, R3, R18 ;  /* 0x00000003080c7210 */ /* 0x000fe4000783e012 */
[----:B------:R-:W-:-:S04]  /*10400*/  SHF.L.U64.HI R3, R156, 0x1, R157 ;  /* 0x000000019c037819 */ /* 0x000fc8000001029d */
[----:B------:R-:W-:Y:S02]  /*10410*/  IADD3.X R13, RZ, R4, R3, P1, P0 ;  /* 0x00000004ff0d7210 */ /* 0x000fe40000fe0403 */
[C---:B-1----:R-:W-:Y:S02]  /*10420*/  IADD3 R8, P0, R5.reuse, R7, RZ ;  /* 0x0000000705087210 */ /* 0x042fe40007f1e0ff */
[----:B------:R-:W-:-:S03]  /*10430*/  IADD3 R10, P1, R5, R21, RZ ;  /* 0x00000015050a7210 */ /* 0x000fc60007f3e0ff */
[C---:B----4-:R-:W-:Y:S01]  /*10440*/  IMAD.X R9, R6.reuse, 0x1, R9, P0 ;  /* 0x0000000106097824 */ /* 0x050fe200000e0609 */
[----:B------:R-:W-:Y:S01]  /*10450*/  IADD3 R4, P0, R5, R18, RZ ;  /* 0x0000001205047210 */ /* 0x000fe20007f1e0ff */
[----:B------:R-:W-:Y:S01]  /*10460*/  IMAD.X R11, R6, 0x1, R11, P1 ;  /* 0x00000001060b7824 */ /* 0x000fe200008e060b */
[----:B------:R-:W-:-:S03]  /*10470*/  ISETP.NE.U32.AND P1, PT, R19, RZ, PT ;  /* 0x000000ff1300720c */ /* 0x000fc60003f25070 */
[----:B------:R-:W-:Y:S01]  /*10480*/  IMAD.X R5, R6, 0x1, R3, P0 ;  /* 0x0000000106057824 */ /* 0x000fe200000e0603 */
[----:B------:R-:W-:Y:S01]  /*10490*/  ISETP.NE.U32.AND P0, PT, R151, RZ, PT ;  /* 0x000000ff9700720c */ /* 0x000fe20003f05070 */
[----:B------:R1:W-:Y:S04]  /*104a0*/  LDGSTS.E.BYPASS.LTC128B.128 [R155+0x3100], [R10.64], !P5 ;  /* 0x031000000a9b7fae */ /* 0x0003e8000e901d54 */
[----:B------:R1:W-:Y:S04]  /*104b0*/  LDGSTS.E.BYPASS.LTC128B.128 [R155+0x4100], [R8.64], !P6 ;  /* 0x04100000089b7fae */ /* 0x0003e8000f101d54 */
[----:B------:R1:W-:Y:S04]  /*104c0*/  LDGSTS.E.BYPASS.LTC128B.128 [R155+0x5100], [R4.64], !P4 ;  /* 0x05100000049b7fae */ /* 0x0003e8000e101d54 */
[----:B------:R1:W-:Y:S04]  /*104d0*/  LDGSTS.E.BYPASS.LTC128B.128.ZFILL [R155+0x3900], [R16.64], P2 ;  /* 0x03900000109b7fae */ /* 0x0003e80009141d54 */
[----:B------:R1:W-:Y:S04]  /*104e0*/  LDGSTS.E.BYPASS.LTC128B.128.ZFILL [R155+0x4900], [R14.64], P1 ;  /* 0x049000000e9b7fae */ /* 0x0003e80008941d54 */
[----:B------:R1:W-:Y:S02]  /*104f0*/  LDGSTS.E.BYPASS.LTC128B.128.ZFILL [R155+0x5900], [R12.64], P0 ;  /* 0x059000000c9b7fae */ /* 0x0003e40008141d54 */
.L_x_828:
[----:B------:R-:W-:Y:S01]  /*10500*/  FMUL.FTZ R3, R48, c[0x0][0x320] ;  /* 0x0000c80030037a20 */ /* 0x000fe20000410000 */
[----:B-1----:R-:W-:Y:S01]  /*10510*/  SHF.R.S32.HI R5, RZ, 0x1f, R153 ;  /* 0x0000001fff057819 */ /* 0x002fe20000011499 */
[----:B------:R-:W-:Y:S01]  /*10520*/  FMUL.FTZ R4, R26, c[0x0][0x320] ;  /* 0x0000c8001a047a20 */ /* 0x000fe20000410000 */
[----:B------:R-:W-:Y:S01]  /*10530*/  PLOP3.LUT P1, PT, PT, PT, UP2, 0x80, 0x0 ;  /* 0x000000000000781c */ /* 0x000fe20003f2f028 */
[----:B------:R1:W-:Y:S01]  /*10540*/  MUFU.TANH R98, R3 ;  /* 0x0000000300627308 */ /* 0x0003e20000002400 */
[----:B------:R-:W-:Y:S01]  /*10550*/  PLOP3.LUT P0, PT, PT, PT, UP2, 0x80, 0x0 ;  /* 0x000000000000781c */ /* 0x000fe20003f0f028 */
[----:B------:R-:W-:Y:S01]  /*10560*/  UMOV UR4, 0xffffffc0 ;  /* 0xffffffc000047882 */ /* 0x000fe20000000000 */
[----:B------:R-:W-:Y:S01]  /*10570*/  FMUL.FTZ R20, R38, c[0x0][0x320] ;  /* 0x0000c80026147a20 */ /* 0x000fe20000410000 */
[----:B------:R-:W-:Y:S01]  /*10580*/  UIMAD UR4, UR8, UR4, 0x41 ;  /* 0x00000041080474a4 */ /* 0x000fe2000f8e0204 */
[----:B------:R-:W-:Y:S01]  /*10590*/  FMUL.FTZ R16, R27, c[0x0][0x320] ;  /* 0x0000c8001b107a20 */ /* 0x000fe20000410000 */
[----:B------:R-:W-:Y:S01]  /*105a0*/  UIADD3 UR8, UR8, -0x2, URZ ;  /* 0xfffffffe08087890 */ /* 0x000fe2000fffe03f */
[----:B------:R-:W-:Y:S01]  /*105b0*/  FMUL.FTZ R23, R39, c[0x0][0x320] ;  /* 0x0000c80027177a20 */ /* 0x000fe20000410000 */
[----:B------:R2:W-:Y:S01]  /*105c0*/  MUFU.TANH R210, R4 ;  /* 0x0000000400d27308 */ /* 0x0005e20000002400 */
[----:B------:R-:W-:Y:S01]  /*105d0*/  FMUL.FTZ R12, R67, c[0x0][0x320] ;  /* 0x0000c800430c7a20 */ /* 0x000fe20000410000 */
[----:B------:R-:W0:Y:S01]  /*105e0*/  LDGDEPBAR ;  /* 0x00000000000079af */ /* 0x000e220000000000 */
[----:B------:R-:W-:-:S04]  /*105f0*/  IMAD.SHL.U32 R225, R0, 0x2, RZ ;  /* 0x0000000200e17824 */ /* 0x000fc800078e00ff */
[----:B------:R-:W-:Y:S01]  /*10600*/  IMAD R226, R2, 0x2, R225 ;  /* 0x0000000202e27824 */ /* 0x000fe200078e02e1 */
[----:B------:R-:W-:Y:S01]  /*10610*/  MUFU.TANH R12, R12 ;  /* 0x0000000c000c7308 */ /* 0x000fe20000002400 */
[----:B-1----:R-:W-:-:S07]  /*10620*/  FMUL.FTZ R3, R49, c[0x0][0x320] ;  /* 0x0000c80031037a20 */ /* 0x002fce0000410000 */
[----:B------:R1:W-:Y:S01]  /*10630*/  MUFU.TANH R97, R3 ;  /* 0x0000000300617308 */ /* 0x0003e20000002400 */
[----:B--2---:R-:W-:Y:S01]  /*10640*/  LEA.HI R4, R5, R153, RZ, 0x2 ;  /* 0x0000009905047211 */ /* 0x004fe200078f10ff */
[----:B------:R-:W-:-:S03]  /*10650*/  FMUL.FTZ R5, R68, c[0x0][0x320] ;  /* 0x0000c80044057a20 */ /* 0x000fc60000410000 */
[----:B------:R-:W-:-:S03]  /*10660*/  LOP3.LUT R4, R4, 0xffffffc, RZ, 0xc0, !PT ;  /* 0x0ffffffc04047812 */ /* 0x000fc600078ec0ff */
[----:B------:R2:W-:Y:S02]  /*10670*/  MUFU.TANH R28, R5 ;  /* 0x00000005001c7308 */ /* 0x0005e40000002400 */
[----:B------:R-:W-:Y:S01]  /*10680*/  IMAD.IADD R7, R153, 0x1, -R4 ;  /* 0x0000000199077824 */ /* 0x000fe200078e0a04 */
[----:B------:R-:W-:Y:S01]  /*10690*/  LEA.HI R4, R152, R152, RZ, 0x1 ;  /* 0x0000009898047211 */ /* 0x000fe200078f08ff */
[----:B-1----:R-:W-:-:S04]  /*106a0*/  FMUL.FTZ R3, R44, c[0x0][0x320] ;  /* 0x0000c8002c037a20 */ /* 0x002fc80000410000 */
[----:B------:R-:W-:Y:S01]  /*106b0*/  MUFU.TANH R16, R16 ;  /* 0x0000001000107308 */ /* 0x000fe20000002400 */
[----:B--2---:R-:W-:-:S07]  /*106c0*/  FMUL.FTZ R5, R69, c[0x0][0x320] ;  /* 0x0000c80045057a20 */ /* 0x004fce0000410000 */
[----:B------:R1:W-:Y:S08]  /*106d0*/  MUFU.TANH R149, R3 ;  /* 0x0000000300957308 */ /* 0x0003f00000002400 */
[----:B------:R2:W-:Y:S01]  /*106e0*/  MUFU.TANH R26, R5 ;  /* 0x00000005001a7308 */ /* 0x0005e20000002400 */
[----:B-1----:R-:W-:-:S07]  /*106f0*/  FMUL.FTZ R3, R32, c[0x0][0x320] ;  /* 0x0000c80020037a20 */ /* 0x002fce0000410000 */
[----:B------:R-:W-:Y:S01]  /*10700*/  MUFU.TANH R20, R20 ;  /* 0x0000001400147308 */ /* 0x000fe20000002400 */
[----:B--2---:R-:W-:-:S07]  /*10710*/  IMAD.SHL.U32 R5, R4, 0x20, RZ ;  /* 0x0000002004057824 */ /* 0x004fce00078e00ff */
[----:B------:R1:W-:Y:S08]  /*10720*/  MUFU.TANH R166, R3 ;  /* 0x0000000300a67308 */ /* 0x0003f00000002400 */
[----:B------:R-:W-:Y:S01]  /*10730*/  MUFU.TANH R23, R23 ;  /* 0x0000001700177308 */ /* 0x000fe20000002400 */
[----:B-1----:R-:W-:-:S07]  /*10740*/  FMUL.FTZ R3, R33, c[0x0][0x320] ;  /* 0x0000c80021037a20 */ /* 0x002fce0000410000 */
        /* <DEDUP_REMOVED lines=77> */
[----:B-1----:R-:W-:-:S05]  /*10c20*/  LOP3.LUT R3, R154, 0xffffffe0, RZ, 0xc0, !PT ;  /* 0xffffffe09a037812 */ /* 0x002fca00078ec0ff */
[----:B------:R-:W-:-:S05]  /*10c30*/  IMAD.IADD R3, R159, 0x1, -R3 ;  /* 0x000000019f037824 */ /* 0x000fca00078e0a03 */
[----:B------:R-:W-:-:S04]  /*10c40*/  SHF.R.S32.HI R6, RZ, 0x1f, R3 ;  /* 0x0000001fff067819 */ /* 0x000fc80000011403 */
[----:B------:R-:W-:-:S04]  /*10c50*/  LEA.HI R8, R6, R3, RZ, 0x2 ;  /* 0x0000000306087211 */ /* 0x000fc800078f10ff */
[----:B------:R-:W-:-:S05]  /*10c60*/  LEA.HI.SX32 R6, R8, UR12, 0x1e ;  /* 0x0000000c08067c11 */ /* 0x000fca000f8ff2ff */
[----:B------:R-:W-:Y:S01]  /*10c70*/  IMAD R9, R7, 0x10, R6 ;  /* 0x0000001007097824 */ /* 0x000fe200078e0206 */
[----:B------:R-:W-:Y:S01]  /*10c80*/  LOP3.LUT R6, R4, 0x1ffffffe, RZ, 0xc0, !PT ;  /* 0x1ffffffe04067812 */ /* 0x000fe200078ec0ff */
[----:B------:R-:W-:Y:S01]  /*10c90*/  FMUL.FTZ R7, R70, c[0x0][0x320] ;  /* 0x0000c80046077a20 */ /* 0x000fe20000410000 */
[----:B------:R-:W-:-:S03]  /*10ca0*/  LOP3.LUT R4, R5, 0xffffffc0, RZ, 0xc0, !PT ;  /* 0xffffffc005047812 */ /* 0x000fc600078ec0ff */
[----:B------:R-:W-:Y:S01]  /*10cb0*/  IMAD.IADD R6, R152, 0x1, -R6 ;  /* 0x0000000198067824 */ /* 0x000fe200078e0a06 */
[----:B------:R-:W-:Y:S01]  /*10cc0*/  MUFU.TANH R34, R7 ;  /* 0x0000000700227308 */ /* 0x000fe20000002400 */
[----:B------:R-:W-:Y:S02]  /*10cd0*/  IMAD.IADD R5, R4, 0x1, R9 ;  /* 0x0000000104057824 */ /* 0x000fe400078e0209 */
[----:B------:R-:W-:Y:S02]  /*10ce0*/  FMUL.FTZ R4, R71, c[0x0][0x320] ;  /* 0x0000c80047047a20 */ /* 0x000fe40000410000 */
[----:B------:R-:W-:-:S03]  /*10cf0*/  IMAD R10, R6, 0x8, R5 ;  /* 0x00000008060a7824 */ /* 0x000fc600078e0205 */
[----:B------:R1:W-:Y:S01]  /*10d00*/  MUFU.TANH R31, R4 ;  /* 0x00000004001f7308 */ /* 0x0003e20000002400 */
[----:B------:R-:W-:Y:S01]  /*10d10*/  @P1 IMAD.HI.U32 R6, R10, c[0x0][0x2c8], RZ ;  /* 0x0000b2000a061a27 */ /* 0x000fe200078e00ff */
[----:B------:R5:W-:Y:S03]  /*10d20*/  STL [R1+0x24], R10 ;  /* 0x0000240a01007387 */ /* 0x000be60000100800 */
[----:B------:R-:W-:Y:S01]  /*10d30*/  IMAD.MOV.U32 R5, RZ, RZ, R10 ;  /* 0x000000ffff057224 */ /* 0x000fe200078e000a */
[----:B------:R-:W-:Y:S02]  /*10d40*/  @P0 SHF.R.U32.HI R5, RZ, c[0x0][0x2cc], R6 ;  /* 0x0000b300ff050a19 */ /* 0x000fe40000011606 */
[----:B------:R-:W-:Y:S01]  /*10d50*/  LOP3.LUT R6, R8, 0x7ffffffc, RZ, 0xc0, !PT ;  /* 0x7ffffffc08067812 */ /* 0x000fe200078ec0ff */
[----:B------:R-:W-:Y:S02]  /*10d60*/  FMUL.FTZ R8, R84, c[0x0][0x320] ;  /* 0x0000c80054087a20 */ /* 0x000fe40000410000 */
[----:B------:R-:W2:Y:S02]  /*10d70*/  SHFL.IDX PT, R9, R5, RZ, 0x1c1f ;  /* 0x001c1fff05097589 */ /* 0x000ea400000e0000 */
[----:B------:R3:W-:Y:S02]  /*10d80*/  MUFU.TANH R13, R8 ;  /* 0x00000008000d7308 */ /* 0x0007e40000002400 */
[----:B------:R-:W2:Y:S01]  /*10d90*/  SHFL.IDX PT, R11, R5, 0x2, 0x1c1f ;  /* 0x005c1f00050b7f89 */ /* 0x000ea200000e0000 */
[----:B-1----:R-:W-:-:S05]  /*10da0*/  FMUL.FTZ R4, R89, c[0x0][0x320] ;  /* 0x0000c80059047a20 */ /* 0x002fca0000410000 */
[----:B------:R1:W-:Y:S01]  /*10db0*/  MUFU.TANH R19, R4 ;  /* 0x0000000400137308 */ /* 0x0003e20000002400 */
[----:B-----5:R-:W-:Y:S02]  /*10dc0*/  FMUL.FTZ R10, R65, c[0x0][0x320] ;  /* 0x0000c800410a7a20 */ /* 0x020fe40000410000 */
[----:B---3--:R-:W-:-:S06]  /*10dd0*/  FMUL.FTZ R8, R85, c[0x0][0x320] ;  /* 0x0000c80055087a20 */ /* 0x008fcc0000410000 */
[----:B------:R-:W-:Y:S01]  /*10de0*/  MUFU.TANH R8, R8 ;  /* 0x0000000800087308 */ /* 0x000fe20000002400 */
[----:B-1----:R-:W-:-:S07]  /*10df0*/  FMUL.FTZ R4, R90, c[0x0][0x320] ;  /* 0x0000c8005a047a20 */ /* 0x002fce0000410000 */
[----:B------:R1:W-:Y:S02]  /*10e00*/  MUFU.TANH R25, R4 ;  /* 0x0000000400197308 */ /* 0x0003e40000002400 */
[----:B-1----:R-:W-:-:S06]  /*10e10*/  FMUL.FTZ R4, R64, c[0x0][0x320] ;  /* 0x0000c80040047a20 */ /* 0x002fcc0000410000 */
[----:B------:R1:W-:Y:S02]  /*10e20*/  MUFU.TANH R24, R4 ;  /* 0x0000000400187308 */ /* 0x0003e40000002400 */
[----:B-1----:R-:W-:Y:S02]  /*10e30*/  IMAD.IADD R4, R3, 0x1, -R6 ;  /* 0x0000000103047824 */ /* 0x002fe400078e0a06 */
[----:B------:R-:W-:Y:S02]  /*10e40*/  FMUL.FTZ R3, R92, c[0x0][0x320] ;  /* 0x0000c8005c037a20 */ /* 0x000fe40000410000 */
[----:B------:R-:W-:Y:S01]  /*10e50*/  IMAD.U32 R6, RZ, RZ, UR4 ;  /* 0x00000004ff067e24 */ /* 0x000fe2000f8e00ff */
[----:B------:R-:W-:Y:S01]  /*10e60*/  ULDC.64 UR4, c[0x0][0x2c8] ;  /* 0x0000b20000047ab9 */ /* 0x000fe20000000a00 */
[----:B------:R-:W-:Y:S01]  /*10e70*/  IMAD.SHL.U32 R7, R4, 0x2, RZ ;  /* 0x0000000204077824 */ /* 0x000fe200078e00ff */
[----:B------:R1:W3:Y:S01]  /*10e80*/  MUFU.TANH R15, R3 ;  /* 0x00000003000f7308 */ /* 0x0002e20000002400 */
[----:B------:R-:W-:Y:S01]  /*10e90*/  FMUL.FTZ R4, R93, c[0x0][0x320] ;  /* 0x0000c8005d047a20 */ /* 0x000fe20000410000 */
[----:B------:R-:W-:-:S02]  /*10ea0*/  UIMAD.WIDE.U32 UR22, UR12, UR4, URZ ;  /* 0x000000040c1672a5 */ /* 0x000fc4000f8e003f */
[----:B------:R5:W-:Y:S04]  /*10eb0*/  STL [R1+0x2c], R7 ;  /* 0x00002c0701007387 */ /* 0x000be80000100800 */
[----:B------:R2:W2:Y:S01]  /*10ec0*/  MUFU.TANH R14, R4 ;  /* 0x00000004000e7308 */ /* 0x0004a20000002400 */
[----:B------:R-:W-:Y:S02]  /*10ed0*/  @UP2 UMOV UR7, UR23 ;  /* 0x0000001700072c82 */ /* 0x000fe40008000000 */
[----:B------:R-:W-:-:S04]  /*10ee0*/  @UP2 USHF.R.U32.HI UR12, URZ, UR5, UR7 ;  /* 0x000000053f0c2299 */ /* 0x000fc80008011607 */
[----:B------:R-:W-:Y:S01]  /*10ef0*/  UIADD3 UR12, UR12, UR9, -UR17 ;  /* 0x000000090c0c7290 */ /* 0x000fe2000fffe811 */
[----:B-1----:R-:W-:-:S03]  /*10f00*/  IADD3 R3, -R7, UR9, R6 ;  /* 0x0000000907037c10 */ /* 0x002fc6000fffe106 */
[----:B------:R-:W-:Y:S01]  /*10f10*/  USHF.R.S32.HI UR4, URZ, 0x1f, UR12 ;  /* 0x0000001f3f047899 */ /* 0x000fe2000801140c */
[----:B------:R-:W-:-:S03]  /*10f20*/  IADD3 R6, R3, -UR17, RZ ;  /* 0x8000001103067c10 */ /* 0x000fc6000fffe0ff */
[----:B------:R-:W-:Y:S02]  /*10f30*/  ULEA.HI UR4, UR4, UR12, URZ, 0x6 ;  /* 0x0000000c04047291 */ /* 0x000fe4000f8f303f */
[----:B--2---:R-:W-:Y:S02]  /*10f40*/  IMAD.IADD R3, R6, 0x1, R9 ;  /* 0x0000000106037824 */ /* 0x004fe400078e0209 */
[----:B------:R-:W-:Y:S01]  /*10f50*/  FMUL.FTZ R9, R66, c[0x0][0x320] ;  /* 0x0000c80042097a20 */ /* 0x000fe20000410000 */
[----:B------:R-:W-:Y:S01]  /*10f60*/  USHF.R.S32.HI UR7, URZ, 0x6, UR4 ;  /* 0x000000063f077899 */ /* 0x000fe20008011404 */
[----:B-----5:R-:W-:Y:S02]  /*10f70*/  IADD3 R7, -R7, UR19, RZ ;  /* 0x0000001307077c10 */ /* 0x020fe4000fffe1ff */
[----:B------:R1:W-:Y:S01]  /*10f80*/  MUFU.TANH R27, R9 ;  /* 0x00000009001b7308 */ /* 0x0003e20000002400 */
[----:B------:R-:W-:Y:S01]  /*10f90*/  UISETP.LT.AND UP0, UPT, URZ, UR7, UPT ;  /* 0x000000073f00728c */ /* 0x000fe2000bf01270 */
[----:B------:R-:W-:Y:S01]  /*10fa0*/  IMNMX R4, R7, R3, PT ;  /* 0x0000000307047217 */ /* 0x000fe20003800200 */
[----:B------:R-:W-:-:S02]  /*10fb0*/  IMAD.IADD R3, R6, 0x1, R11 ;  /* 0x0000000106037824 */ /* 0x000fc400078e020b */
[----:B------:R-:W-:Y:S01]  /*10fc0*/  FMUL.FTZ R11, R91, c[0x0][0x320] ;  /* 0x0000c8005b0b7a20 */ /* 0x000fe20000410000 */
[C---:B------:R-:W-:Y:S01]  /*10fd0*/  ISETP.GT.AND P0, PT, R4.reuse, RZ, PT ;  /* 0x000000ff0400720c */ /* 0x040fe20003f04270 */
[----:B------:R-:W-:Y:S01]  /*10fe0*/  USEL UR7, URZ, UR7, !UP0 ;  /* 0x000000073f077287 */ /* 0x000fe2000c000000 */
[C---:B------:R-:W-:Y:S02]  /*10ff0*/  ISETP.GT.AND P1, PT, R4.reuse, 0x1, PT ;  /* 0x000000010400780c */ /* 0x040fe40003f24270 */
[----:B------:R-:W-:Y:S01]  /*11000*/  FSEL R33, R33, -INF , P0 ;  /* 0xff80000021217808 */ /* 0x000fe20000000000 */
[----:B------:R-:W-:Y:S01]  /*11010*/  MUFU.TANH R11, R11 ;  /* 0x0000000b000b7308 */ /* 0x000fe20000002400 */
[----:B------:R-:W-:Y:S02]  /*11020*/  ISETP.GT.AND P0, PT, R4, 0x8, PT ;  /* 0x000000080400780c */ /* 0x000fe40003f04270 */
[----:B------:R-:W-:Y:S02]  /*11030*/  IMNMX R3, R7, R3, PT ;  /* 0x0000000307037217 */ /* 0x000fe40003800200 */
[----:B------:R-:W-:Y:S01]  /*11040*/  FSEL R38, R18, -INF , P1 ;  /* 0xff80000012267808 */ /* 0x000fe20000800000 */
[----:B-1----:R-:W-:Y:S01]  /*11050*/  SHFL.IDX PT, R9, R5, 0x1, 0x1c1f ;  /* 0x003c1f0005097f89 */ /* 0x002fe200000e0000 */
[----:B----4-:R-:W-:-:S02]  /*11060*/  FSEL R45, R17, -INF , P0 ;  /* 0xff800000112d7808 */ /* 0x010fc40000000000 */
[C---:B------:R-:W-:Y:S02]  /*11070*/  ISETP.GT.AND P1, PT, R3.reuse, RZ, PT ;  /* 0x000000ff0300720c */ /* 0x040fe40003f24270 */
[----:B------:R-:W-:Y:S02]  /*11080*/  ISETP.GT.AND P0, PT, R3, 0x1, PT ;  /* 0x000000010300780c */ /* 0x000fe40003f04270 */
[----:B---3--:R-:W-:Y:S02]  /*11090*/  FSEL R17, R15, -INF , P1 ;  /* 0xff8000000f117808 */ /* 0x008fe40000800000 */
[----:B------:R-:W-:Y:S02]  /*110a0*/  FSEL R18, R14, -INF , P0 ;  /* 0xff8000000e127808 */ /* 0x000fe40000000000 */
[C---:B------:R-:W-:Y:S01]  /*110b0*/  ISETP.GT.AND P1, PT, R3.reuse, 0x8, PT ;  /* 0x000000080300780c */ /* 0x040fe20003f24270 */
[----:B------:R1:W2:Y:S01]  /*110c0*/  MUFU.TANH R14, R10 ;  /* 0x0000000a000e7308 */ /* 0x0002a20000002400 */
[----:B------:R-:W-:-:S02]  /*110d0*/  ISETP.GT.AND P0, PT, R3, 0x9, PT ;  /* 0x000000090300780c */ /* 0x000fc40003f04270 */
[----:B------:R-:W-:Y:S02]  /*110e0*/  FSEL R21, R21, -INF , P1 ;  /* 0xff80000015157808 */ /* 0x000fe40000800000 */
[----:B------:R-:W-:Y:S02]  /*110f0*/  FSEL R22, R19, -INF , P0 ;  /* 0xff80000013167808 */ /* 0x000fe40000000000 */
[C---:B------:R-:W-:Y:S02]  /*11100*/  ISETP.GT.AND P1, PT, R3.reuse, 0x10, PT ;  /* 0x000000100300780c */ /* 0x040fe40003f24270 */
[----:B------:R-:W-:Y:S02]  /*11110*/  ISETP.GT.AND P0, PT, R3, 0x11, PT ;  /* 0x000000110300780c */ /* 0x000fe40003f04270 */
[----:B------:R-:W-:Y:S01]  /*11120*/  FSEL R50, R13, -INF , P1 ;  /* 0xff8000000d327808 */ /* 0x000fe20000800000 */
[----:B------:R-:W-:Y:S01]  /*11130*/  FMUL.FTZ R13, R54, c[0x0][0x320] ;  /* 0x0000c800360d7a20 */ /* 0x000fe20000410000 */
[----:B------:R-:W-:-:S02]  /*11140*/  FSEL R49, R8, -INF , P0 ;  /* 0xff80000008317808 */ /* 0x000fc40000000000 */
[C---:B------:R-:W-:Y:S01]  /*11150*/  ISETP.GT.AND P1, PT, R3.reuse, 0x18, PT ;  /* 0x000000180300780c */ /* 0x040fe20003f24270 */
[----:B-1----:R-:W1:Y:S01]  /*11160*/  SHFL.IDX PT, R10, R5, 0x3, 0x1c1f ;  /* 0x007c1f00050a7f89 */ /* 0x002e6200000e0000 */
[----:B------:R-:W-:Y:S02]  /*11170*/  ISETP.GT.AND P0, PT, R3, 0x19, PT ;  /* 0x000000190300780c */ /* 0x000fe40003f04270 */
[----:B------:R-:W-:Y:S02]  /*11180*/  FSEL R48, R40, -INF , P1 ;  /* 0xff80000028307808 */ /* 0x000fe40000800000 */
[----:B------:R-:W-:Y:S02]  /*11190*/  FSEL R51, R37, -INF , P0 ;  /* 0xff80000025337808 */ /* 0x000fe40000000000 */
[C---:B------:R-:W-:Y:S02]  /*111a0*/  ISETP.GT.AND P1, PT, R3.reuse, 0x20, PT ;  /* 0x000000200300780c */ /* 0x040fe40003f24270 */
[----:B------:R-:W-:-:S02]  /*111b0*/  ISETP.GT.AND P0, PT, R3, 0x21, PT ;  /* 0x000000210300780c */ /* 0x000fc40003f04270 */
[----:B------:R-:W-:Y:S02]  /*111c0*/  FMNMX.FTZ R8, R17, R18, !PT ;  /* 0x0000001211087209 */ /* 0x000fe40007810000 */
[----:B------:R-:W-:Y:S02]  /*111d0*/  FSEL R164, R36, -INF , P1 ;  /* 0xff80000024a47808 */ /* 0x000fe40000800000 */
[----:B------:R-:W-:Y:S02]  /*111e0*/  FSEL R159, R32, -INF , P0 ;  /* 0xff800000209f7808 */ /* 0x000fe40000000000 */
[----:B------:R-:W-:Y:S02]  /*111f0*/  FMNMX.FTZ R8, R21, R8, !PT ;  /* 0x0000000815087209 */ /* 0x000fe40007810000 */
[C---:B------:R-:W-:Y:S02]  /*11200*/  ISETP.GT.AND P1, PT, R3.reuse, 0x28, PT ;  /* 0x000000280300780c */ /* 0x040fe40003f24270 */
[----:B------:R-:W-:-:S02]  /*11210*/  ISETP.GT.AND P0, PT, R3, 0x29, PT ;  /* 0x000000290300780c */ /* 0x000fc40003f04270 */
[----:B------:R-:W-:Y:S02]  /*11220*/  FMNMX.FTZ R8, R22, R8, !PT ;  /* 0x0000000816087209 */ /* 0x000fe40007810000 */
[----:B------:R-:W-:Y:S02]  /*11230*/  FSEL R158, R30, -INF , P1 ;  /* 0xff8000001e9e7808 */ /* 0x000fe40000800000 */
[----:B------:R-:W-:Y:S02]  /*11240*/  FSEL R165, R29, -INF , P0 ;  /* 0xff8000001da57808 */ /* 0x000fe40000000000 */
[C---:B------:R-:W-:Y:S02]  /*11250*/  ISETP.GT.AND P1, PT, R3.reuse, 0x30, PT ;  /* 0x000000300300780c */ /* 0x040fe40003f24270 */
[----:B------:R-:W-:Y:S02]  /*11260*/  ISETP.GT.AND P0, PT, R3, 0x31, PT ;  /* 0x000000310300780c */ /* 0x000fe40003f04270 */
[----:B------:R-:W-:-:S02]  /*11270*/  FMNMX.FTZ R8, R50, R8, !PT ;  /* 0x0000000832087209 */ /* 0x000fc40007810000 */
[----:B------:R-:W-:Y:S02]  /*11280*/  FSEL R212, R28, -INF , P1 ;  /* 0xff8000001cd47808 */ /* 0x000fe40000800000 */
[----:B------:R-:W-:Y:S02]  /*11290*/  FSEL R218, R26, -INF , P0 ;  /* 0xff8000001ada7808 */ /* 0x000fe40000000000 */
[C---:B------:R-:W-:Y:S02]  /*112a0*/  ISETP.GT.AND P1, PT, R3.reuse, 0x38, PT ;  /* 0x000000380300780c */ /* 0x040fe40003f24270 */
[----:B------:R-:W-:Y:S02]  /*112b0*/  ISETP.GT.AND P0, PT, R3, 0x39, PT ;  /* 0x000000390300780c */ /* 0x000fe40003f04270 */
[----:B------:R-:W-:Y:S01]  /*112c0*/  FMNMX.FTZ R3, R49, R8, !PT ;  /* 0x0000000831037209 */ /* 0x000fe20007810000 */
[----:B-1----:R-:W-:Y:S01]  /*112d0*/  IMAD.IADD R8, R6, 0x1, R10 ;  /* 0x0000000106087824 */ /* 0x002fe200078e020a */
[----:B------:R-:W-:Y:S01]  /*112e0*/  FSEL R214, R24, -INF , P1 ;  /* 0xff80000018d67808 */ /* 0x000fe20000800000 */
[----:B------:R-:W-:Y:S01]  /*112f0*/  IMAD.IADD R6, R6, 0x1, R9 ;  /* 0x0000000106067824 */ /* 0x000fe200078e0209 */
[----:B------:R-:W-:Y:S01]  /*11300*/  FMNMX.FTZ R104, R48, R3, !PT ;  /* 0x0000000330687209 */ /* 0x000fe20007810000 */
[----:B------:R-:W-:Y:S01]  /*11310*/  FMUL.FTZ R10, R55, c[0x0][0x320] ;  /* 0x0000c800370a7a20 */ /* 0x000fe20000410000 */
[----:B------:R-:W-:-:S02]  /*11320*/  IMNMX R3, R7, R8, PT ;  /* 0x0000000807037217 */ /* 0x000fc40003800200 */
[----:B--2---:R-:W-:Y:S02]  /*11330*/  FSEL R219, R14, -INF , P0 ;  /* 0xff8000000edb7808 */ /* 0x004fe40000000000 */
[C---:B------:R-:W-:Y:S01]  /*11340*/  ISETP.GT.AND P1, PT, R3.reuse, RZ, PT ;  /* 0x000000ff0300720c */ /* 0x040fe20003f24270 */
[----:B------:R-:W-:Y:S01]  /*11350*/  MUFU.TANH R10, R10 ;  /* 0x0000000a000a7308 */ /* 0x000fe20000002400 */
[C---:B------:R-:W-:Y:S02]  /*11360*/  ISETP.GT.AND P0, PT, R3.reuse, 0x1, PT ;  /* 0x000000010300780c */ /* 0x040fe40003f04270 */
[----:B------:R-:W-:Y:S02]  /*11370*/  FSEL R14, R42, -INF , P1 ;  /* 0xff8000002a0e7808 */ /* 0x000fe40000800000 */
[----:B------:R-:W-:Y:S02]  /*11380*/  ISETP.GT.AND P1, PT, R3, 0x8, PT ;  /* 0x000000080300780c */ /* 0x000fe40003f24270 */
[----:B------:R-:W-:-:S02]  /*11390*/  FSEL R15, R41, -INF , P0 ;  /* 0xff800000290f7808 */ /* 0x000fc40000000000 */
[----:B------:R-:W-:Y:S02]  /*113a0*/  FSEL R19, R25, -INF , P1 ;  /* 0xff80000019137808 */ /* 0x000fe40000800000 */
[C---:B------:R-:W-:Y:S02]  /*113b0*/  ISETP.GT.AND P0, PT, R3.reuse, 0x9, PT ;  /* 0x000000090300780c */ /* 0x040fe40003f04270 */
[----:B------:R-:W-:Y:S02]  /*113c0*/  ISETP.GT.AND P1, PT, R3, 0x10, PT ;  /* 0x000000100300780c */ /* 0x000fe40003f24270 */
[----:B------:R-:W-:Y:S02]  /*113d0*/  FMNMX.FTZ R104, R51, R104, !PT ;  /* 0x0000006833687209 */ /* 0x000fe40007810000 */
[----:B------:R-:W-:Y:S02]  /*113e0*/  FMNMX.FTZ R5, R14, R15, !PT ;  /* 0x0000000f0e057209 */ /* 0x000fe40007810000 */
        /* <DEDUP_REMOVED lines=8> */
[C---:B------:R-:W-:Y:S01]  /*11470*/  ISETP.GT.AND P0, PT, R3.reuse, 0x19, PT ;  /* 0x000000190300780c */ /* 0x040fe20003f04270 */
[----:B------:R-:W-:Y:S01]  /*11480*/  LDSM.16.MT88.4 R40, [R226+0x2100] ;  /* 0x00210000e228783b */ /* 0x000fe20000004200 */
[----:B------:R-:W-:Y:S02]  /*11490*/  ISETP.GT.AND P1, PT, R3, 0x20, PT ;  /* 0x000000200300780c */ /* 0x000fe40003f24270 */
[----:B------:R-:W-:Y:S02]  /*114a0*/  FMNMX.FTZ R104, R159, R104, !PT ;  /* 0x000000689f687209 */ /* 0x000fe40007810000 */
[----:B------:R-:W-:Y:S02]  /*114b0*/  FMNMX.FTZ R5, R32, R5, !PT ;  /* 0x0000000520057209 */ /* 0x000fe40007810000 */
[----:B------:R-:W-:-:S02]  /*114c0*/  FSEL R81, R81, -INF , P0 ;  /* 0xff80000051517808 */ /* 0x000fc40000000000 */
[----:B------:R-:W-:Y:S02]  /*114d0*/  FSEL R100, R100, -INF , P1 ;  /* 0xff80000064647808 */ /* 0x000fe40000800000 */
[----:B------:R-:W-:Y:S02]  /*114e0*/  FMNMX.FTZ R104, R158, R104, !PT ;  /* 0x000000689e687209 */ /* 0x000fe40007810000 */
        /* <DEDUP_REMOVED lines=13> */
[C---:B------:R-:W-:Y:S02]  /*115c0*/  ISETP.GT.AND P0, PT, R3.reuse, 0x31, PT ;  /* 0x000000310300780c */ /* 0x040fe40003f04270 */
[----:B------:R-:W-:Y:S02]  /*115d0*/  ISETP.GT.AND P1, PT, R3, 0x38, PT ;  /* 0x000000380300780c */ /* 0x000fe40003f24270 */
[----:B------:R-:W-:-:S02]  /*115e0*/  FMNMX.FTZ R104, R218, R104, !PT ;  /* 0x00000068da687209 */ /* 0x000fc40007810000 */
[----:B------:R-:W-:Y:S02]  /*115f0*/  FMNMX.FTZ R5, R81, R5, !PT ;  /* 0x0000000551057209 */ /* 0x000fe40007810000 */
[----:B------:R-:W-:Y:S02]  /*11600*/  FSEL R206, R31, -INF , P0 ;  /* 0xff8000001fce7808 */ /* 0x000fe40000000000 */
[----:B------:R-:W-:Y:S01]  /*11610*/  FSEL R205, R27, -INF , P1 ;  /* 0xff8000001bcd7808 */ /* 0x000fe20000800000 */
[----:B------:R-:W-:Y:S01]  /*11620*/  LDSM.16.MT88.4 R28, [R225+0x100] ;  /* 0x00010000e11c783b */ /* 0x000fe20000004200 */
[----:B------:R-:W-:Y:S02]  /*11630*/  ISETP.GT.AND P0, PT, R3, 0x39, PT ;  /* 0x000000390300780c */ /* 0x000fe40003f04270 */
[----:B------:R-:W-:Y:S01]  /*11640*/  ISETP.GT.AND P1, PT, R4, 0x9, PT ;  /* 0x000000090400780c */ /* 0x000fe20003f24270 */
[----:B------:R-:W-:Y:S01]  /*11650*/  LDSM.16.MT88.4 R24, [R226+0x100] ;  /* 0x00010000e218783b */ /* 0x000fe20000004200 */
[----:B------:R-:W-:-:S02]  /*11660*/  FMNMX.FTZ R104, R214, R104, !PT ;  /* 0x00000068d6687209 */ /* 0x000fc40007810000 */
[----:B------:R-:W-:Y:S02]  /*11670*/  FMNMX.FTZ R5, R100, R5, !PT ;  /* 0x0000000564057209 */ /* 0x000fe40007810000 */
[----:B------:R-:W-:Y:S02]  /*11680*/  FSEL R207, R12, -INF , P0 ;  /* 0xff8000000ccf7808 */ /* 0x000fe40000000000 */
[----:B------:R-:W-:Y:S02]  /*11690*/  FSEL R37, R61, -INF , P1 ;  /* 0xff8000003d257808 */ /* 0x000fe40000800000 */
[----:B------:R-:W-:Y:S02]  /*116a0*/  FMNMX.FTZ R104, R219, R104, !PT ;  /* 0x00000068db687209 */ /* 0x000fe40007810000 */
[C---:B------:R-:W-:Y:S02]  /*116b0*/  ISETP.GT.AND P0, PT, R4.reuse, 0x10, PT ;  /* 0x000000100400780c */ /* 0x040fe40003f04270 */
[----:B------:R-:W-:Y:S01]  /*116c0*/  ISETP.GT.AND P1, PT, R4, 0x11, PT ;  /* 0x000000110400780c */ /* 0x000fe20003f24270 */
[----:B------:R-:W1:Y:S01]  /*116d0*/  SHFL.BFLY PT, R8, R104, 0x2, 0x1f ;  /* 0x0c401f0068087f89 */ /* 0x000e6200000e0000 */
[----:B------:R-:W-:-:S02]  /*116e0*/  FMNMX.FTZ R5, R101, R5, !PT ;  /* 0x0000000565057209 */ /* 0x000fc40007810000 */
[----:B------:R-:W-:Y:S02]  /*116f0*/  FSEL R44, R96, -INF , P0 ;  /* 0xff800000602c7808 */ /* 0x000fe40000000000 */
[----:B------:R-:W-:Y:S02]  /*11700*/  FSEL R80, R60, -INF , P1 ;  /* 0xff8000003c507808 */ /* 0x000fe40000800000 */
[----:B------:R-:W-:Y:S02]  /*11710*/  FMNMX.FTZ R5, R151, R5, !PT ;  /* 0x0000000597057209 */ /* 0x000fe40007810000 */
[C---:B------:R-:W-:Y:S02]  /*11720*/  ISETP.GT.AND P0, PT, R4.reuse, 0x18, PT ;  /* 0x000000180400780c */ /* 0x040fe40003f04270 */
[----:B------:R-:W-:Y:S02]  /*11730*/  ISETP.GT.AND P1, PT, R4, 0x19, PT ;  /* 0x000000190400780c */ /* 0x000fe40003f24270 */
[----:B------:R-:W-:-:S02]  /*11740*/  FMNMX.FTZ R5, R157, R5, !PT ;  /* 0x000000059d057209 */ /* 0x000fc40007810000 */
[----:B------:R-:W-:Y:S02]  /*11750*/  FSEL R83, R98, -INF , P0 ;  /* 0xff80000062537808 */ /* 0x000fe40000000000 */
[----:B------:R-:W-:Y:S02]  /*11760*/  FSEL R82, R97, -INF , P1 ;  /* 0xff80000061527808 */ /* 0x000fe40000800000 */
[C---:B------:R-:W-:Y:S02]  /*11770*/  ISETP.GT.AND P0, PT, R4.reuse, 0x20, PT ;  /* 0x000000200400780c */ /* 0x040fe40003f04270 */
[----:B------:R-:W-:Y:S02]  /*11780*/  ISETP.GT.AND P1, PT, R4, 0x21, PT ;  /* 0x000000210400780c */ /* 0x000fe40003f24270 */
[----:B------:R-:W-:Y:S02]  /*11790*/  FMNMX.FTZ R5, R201, R5, !PT ;  /* 0x00000005c9057209 */ /* 0x000fe40007810000 */
[----:B------:R-:W-:-:S02]  /*117a0*/  IMNMX R3, R7, R6, PT ;  /* 0x0000000607037217 */ /* 0x000fc40003800200 */
[----:B------:R-:W-:Y:S01]  /*117b0*/  FSEL R149, R149, -INF , P0 ;  /* 0xff80000095957808 */ /* 0x000fe20000000000 */
[----:B------:R2:W3:Y:S01]  /*117c0*/  MUFU.TANH R7, R13 ;  /* 0x0000000d00077308 */ /* 0x0004e20000002400 */
        /* <DEDUP_REMOVED lines=13> */
[----:B------:R-:W-:Y:S02]  /*118a0*/  FSEL R209, R209, -INF , P1 ;  /* 0xff800000d1d17808 */ /* 0x000fe40000800000 */
[----:B------:R-:W-:Y:S02]  /*118b0*/  FMNMX.FTZ R5, R207, R5, !PT ;  /* 0x00000005cf057209 */ /* 0x000fe40007810000 */
[C---:B------:R-:W-:Y:S02]  /*118c0*/  ISETP.GT.AND P0, PT, R4.reuse, 0x38, PT ;  /* 0x000000380400780c */ /* 0x040fe40003f04270 */
[----:B------:R-:W-:-:S02]  /*118d0*/  ISETP.GT.AND P1, PT, R4, 0x39, PT ;  /* 0x000000390400780c */ /* 0x000fc40003f24270 */
[----:B------:R-:W-:Y:S02]  /*118e0*/  FMNMX.FTZ R4, R44, R6, !PT ;  /* 0x000000062c047209 */ /* 0x000fe40007810000 */
[----:B-1----:R-:W-:Y:S02]  /*118f0*/  FMNMX.FTZ R104, R104, R8, !PT ;  /* 0x0000000868687209 */ /* 0x002fe40007810000 */
[----:B------:R-:W1:Y:S01]  /*11900*/  SHFL.BFLY PT, R8, R5, 0x2, 0x1f ;  /* 0x0c401f0005087f89 */ /* 0x000e6200000e0000 */
[----:B------:R-:W-:Y:S02]  /*11910*/  FMNMX.FTZ R4, R80, R4, !PT ;  /* 0x0000000450047209 */ /* 0x000fe40007810000 */
[----:B------:R-:W-:Y:S01]  /*11920*/  FSEL R222, R222, -INF , P0 ;  /* 0xff800000dede7808 */ /* 0x000fe20000000000 */
[----:B------:R-:W4:Y:S01]  /*11930*/  SHFL.BFLY PT, R9, R104, 0x1, 0x1f ;  /* 0x0c201f0068097f89 */ /* 0x000f2200000e0000 */
[----:B------:R-:W-:Y:S02]  /*11940*/  FMNMX.FTZ R4, R83, R4, !PT ;  /* 0x0000000453047209 */ /* 0x000fe40007810000 */
[----:B------:R-:W-:-:S02]  /*11950*/  ISETP.GT.AND P0, PT, R3, RZ, PT ;  /* 0x000000ff0300720c */ /* 0x000fc40003f04270 */
[----:B------:R-:W-:Y:S02]  /*11960*/  FMNMX.FTZ R4, R82, R4, !PT ;  /* 0x0000000452047209 */ /* 0x000fe40007810000 */
[----:B------:R-:W-:Y:S02]  /*11970*/  FSEL R223, R223, -INF , P1 ;  /* 0xff800000dfdf7808 */ /* 0x000fe40000800000 */
[----:B------:R-:W-:Y:S02]  /*11980*/  FMNMX.FTZ R4, R149, R4, !PT ;  /* 0x0000000495047209 */ /* 0x000fe40007810000 */
[----:B------:R-:W-:Y:S02]  /*11990*/  ISETP.GT.AND P1, PT, R3, 0x1, PT ;  /* 0x000000010300780c */ /* 0x000fe40003f24270 */
[----:B------:R-:W-:Y:S02]  /*119a0*/  FMNMX.FTZ R4, R156, R4, !PT ;  /* 0x000000049c047209 */ /* 0x000fe40007810000 */
[----:B------:R-:W-:-:S02]  /*119b0*/  FSEL R36, R57, -INF , P0 ;  /* 0xff80000039247808 */ /* 0x000fc40000000000 */
[----:B------:R-:W-:Y:S02]  /*119c0*/  FMNMX.FTZ R4, R166, R4, !PT ;  /* 0x00000004a6047209 */ /* 0x000fe40007810000 */
[----:B------:R-:W-:Y:S02]  /*119d0*/  ISETP.GT.AND P0, PT, R3, 0x8, PT ;  /* 0x000000080300780c */ /* 0x000fe40003f04270 */
[----:B--2---:R-:W-:Y:S02]  /*119e0*/  FSEL R13, R56, -INF , P1 ;  /* 0xff800000380d7808 */ /* 0x004fe40000800000 */
[----:B-1----:R-:W-:Y:S02]  /*119f0*/  FMNMX.FTZ R8, R5, R8, !PT ;  /* 0x0000000805087209 */ /* 0x002fe40007810000 */
[----:B------:R-:W-:Y:S02]  /*11a00*/  FMNMX.FTZ R4, R167, R4, !PT ;  /* 0x00000004a7047209 */ /* 0x000fe40007810000 */
[----:B------:R-:W-:Y:S01]  /*11a10*/  ISETP.GT.AND P1, PT, R3, 0x9, PT ;  /* 0x000000090300780c */ /* 0x000fe20003f24270 */
[----:B------:R-:W-:Y:S01]  /*11a20*/  SHFL.BFLY PT, R102, R8, 0x1, 0x1f ;  /* 0x0c201f0008667f89 */ /* 0x000fe200000e0000 */
[----:B------:R-:W-:-:S02]  /*11a30*/  FSEL R11, R53, -INF , P0 ;  /* 0xff800000350b7808 */ /* 0x000fc40000000000 */
[----:B------:R-:W-:Y:S02]  /*11a40*/  FMNMX.FTZ R5, R36, R13, !PT ;  /* 0x0000000d24057209 */ /* 0x000fe40007810000 */
[----:B----4-:R-:W-:Y:S02]  /*11a50*/  FMNMX.FTZ R104, R104, R9, !PT ;  /* 0x0000000968687209 */ /* 0x010fe40007810000 */
[----:B------:R-:W-:Y:S02]  /*11a60*/  FMNMX.FTZ R4, R208, R4, !PT ;  /* 0x00000004d0047209 */ /* 0x000fe40007810000 */
[----:B------:R-:W-:Y:S01]  /*11a70*/  ISETP.GT.AND P0, PT, R3, 0x10, PT ;  /* 0x000000100300780c */ /* 0x000fe20003f04270 */
[----:B------:R-:W-:Y:S01]  /*11a80*/  FMUL.FTZ R12, R104, c[0x0][0x2d0] ;  /* 0x0000b400680c7a20 */ /* 0x000fe20000410000 */
[----:B------:R-:W-:Y:S02]  /*11a90*/  FSEL R9, R35, -INF , P1 ;  /* 0xff80000023097808 */ /* 0x000fe40000800000 */
[----:B------:R-:W-:-:S02]  /*11aa0*/  FMNMX.FTZ R5, R11, R5, !PT ;  /* 0x000000050b057209 */ /* 0x000fc40007810000 */
[----:B------:R-:W-:Y:S02]  /*11ab0*/  FMNMX.FTZ R4, R209, R4, !PT ;  /* 0x00000004d1047209 */ /* 0x000fe40007810000 */
[----:B------:R-:W-:Y:S02]  /*11ac0*/  ISETP.GT.AND P1, PT, R3, 0x11, PT ;  /* 0x000000110300780c */ /* 0x000fe40003f24270 */
[----:B---3--:R-:W-:Y:S02]  /*11ad0*/  FSEL R67, R7, -INF , P0 ;  /* 0xff80000007437808 */ /* 0x008fe40000000000 */
[----:B------:R-:W-:Y:S02]  /*11ae0*/  FMNMX.FTZ R5, R9, R5, !PT ;  /* 0x0000000509057209 */ /* 0x000fe40007810000 */
[----:B------:R-:W-:Y:S02]  /*11af0*/  FMNMX.FTZ R4, R222, R4, !PT ;  /* 0x00000004de047209 */ /* 0x000fe40007810000 */
[----:B------:R-:W-:-:S02]  /*11b00*/  ISETP.GT.AND P0, PT, R3, 0x18, PT ;  /* 0x000000180300780c */ /* 0x000fc40003f04270 */
        /* <DEDUP_REMOVED lines=32> */
[----:B------:R-:W-:-:S02]  /*11d10*/  FSEL R220, R20, -INF , P0 ;  /* 0xff80000014dc7808 */ /* 0x000fc40000000000 */
        /* <DEDUP_REMOVED lines=24> */
[--C-:B------:R-:W-:Y:S02]  /*11ea0*/  FFMA.FTZ R2, R32, c[0x0][0x2d0], -R3.reuse ;  /* 0x0000b40020027a23 */ /* 0x100fe40000010803 */
[----:B------:R4:W-:Y:S01]  /*11eb0*/  MUFU.EX2 R188, R0 ;  /* 0x0000000000bc7308 */ /* 0x0009e20000000800 */
[----:B-1----:R-:W-:Y:S02]  /*11ec0*/  FFMA.FTZ R6, R14, c[0x0][0x2d0], -R3 ;  /* 0x0000b4000e067a23 */ /* 0x002fe40000010803 */
[----:B-----5:R-:W-:-:S05]  /*11ed0*/  IMAD.MOV.U32 R15, RZ, RZ, R58 ;  /* 0x000000ffff0f7224 */ /* 0x020fca00078e003a */
[----:B------:R-:W-:Y:S01]  /*11ee0*/  MUFU.EX2 R176, R2 ;  /* 0x0000000200b07308 */ /* 0x000fe20000000800 */
[----:B--2---:R-:W-:Y:S02]  /*11ef0*/  FMNMX.FTZ R105, R5, R4, !PT ;  /* 0x0000000405697209 */ /* 0x004fe40007810000 */
[----:B------:R-:W-:Y:S01]  /*11f00*/  F2FP.BF16.PACK_AB R4, R15, R189 ;  /* 0x000000bd0f04723e */ /* 0x000fe200000010ff */
[----:B----4-:R-:W-:-:S04]  /*11f10*/  FFMA.FTZ R0, R19, c[0x0][0x2d0], -R3 ;  /* 0x0000b40013007a23 */ /* 0x010fc80000010803 */
[----:B------:R3:W1:Y:S01]  /*11f20*/  MUFU.EX2 R187, R6 ;  /* 0x0000000600bb7308 */ /* 0x0006620000000800 */
[----:B------:R-:W2:Y:S07]  /*11f30*/  LDSM.16.MT88.4 R16, [R226+0x1100] ;  /* 0x00110000e210783b */ /* 0x000eae0000004200 */
[----:B------:R4:W5:Y:S01]  /*11f40*/  MUFU.EX2 R184, R0 ;  /* 0x0000000000b87308 */ /* 0x0009620000000800 */
[----:B---3--:R-:W-:Y:S02]  /*11f50*/  F2FP.BF16.PACK_AB R6, R177, R185 ;  /* 0x000000b9b106723e */ /* 0x008fe400000010ff */
[----:B-1----:R-:W-:Y:S01]  /*11f60*/  F2FP.BF16.PACK_AB R5, R188, R187 ;  /* 0x000000bbbc05723e */ /* 0x002fe200000010ff */
[----:B----4-:R-:W-:Y:S01]  /*11f70*/  FMUL.FTZ R0, R106, c[0x0][0x2d0] ;  /* 0x0000b4006a007a20 */ /* 0x010fe20000410000 */
[----:B-----5:R-:W-:-:S04]  /*11f80*/  F2FP.BF16.PACK_AB R7, R176, R184 ;  /* 0x000000b8b007723e */ /* 0x020fc800000010ff */
[----:B------:R-:W-:Y:S02]  /*11f90*/  FSEL R0, R0, RZ, P0 ;  /* 0x000000ff00007208 */ /* 0x000fe40000000000 */
[----:B------:R-:W-:Y:S01]  /*11fa0*/  FSETP.NEU.FTZ.AND P0, PT, R105, -INF , PT ;  /* 0xff8000006900780b */ /* 0x000fe20003f1d000 */
[C---:B------:R-:W-:Y:S02]  /*11fb0*/  HMMA.16816.F32.BF16 R120, R4.reuse, R28, RZ ;  /* 0x0000001c0478723c */ /* 0x040fe400000418ff */
[--C-:B------:R-:W-:Y:S02]  /*11fc0*/  FFMA.FTZ R2, R33, c[0x0][0x2d0], -R0.reuse ;  /* 0x0000b40021027a23 */ /* 0x100fe40000010800 */
[----:B------:R-:W1:Y:S01]  /*11fd0*/  LDSM.16.MT88.4 R32, [R225+0x2100] ;  /* 0x00210000e120783b */ /* 0x000e620000004200 */
[--C-:B------:R-:W-:Y:S01]  /*11fe0*/  FFMA.FTZ R8, R45, c[0x0][0x2d0], -R0.reuse ;  /* 0x0000b4002d087a23 */ /* 0x100fe20000010800 */
[----:B------:R3:W-:Y:S02]  /*11ff0*/  MUFU.EX2 R14, R2 ;  /* 0x00000002000e7308 */ /* 0x0007e40000000800 */
[C---:B------:R-:W-:Y:S06]  /*12000*/  HMMA.16816.F32.BF16 R116, R4.reuse, R24, RZ ;  /* 0x000000180474723c */ /* 0x040fec00000418ff */
[----:B------:R4:W-:Y:S02]  /*12010*/  MUFU.EX2 R186, R8 ;  /* 0x0000000800ba7308 */ /* 0x0009e40000000800 */
[----:B------:R-:W-:Y:S01]  /*12020*/  HMMA.16816.F32.BF16 R112, R4, R20, RZ ;  /* 0x000000140470723c */ /* 0x000fe200000418ff */
[----:B---3--:R-:W-:-:S07]  /*12030*/  FFMA.FTZ R2, R38, c[0x0][0x2d0], -R0 ;  /* 0x0000b40026027a23 */ /* 0x008fce0000010800 */
[----:B--2---:R-:W-:Y:S01]  /*12040*/  HMMA.16816.F32.BF16 R108, R4, R16, RZ ;  /* 0x00000010046c723c */ /* 0x004fe200000418ff */
[----:B------:R2:W-:Y:S01]  /*12050*/  MUFU.EX2 R249, R2 ;  /* 0x0000000200f97308 */ /* 0x0005e20000000800 */
[----:B----4-:R-:W-:-:S06]  /*12060*/  FFMA.FTZ R8, R37, c[0x0][0x2d0], -R0 ;  /* 0x0000b40025087a23 */ /* 0x010fcc0000010800 */
[C---:B------:R-:W-:Y:S01]  /*12070*/  HMMA.16816.F32.BF16 R92, R4.reuse, R40, RZ ;  /* 0x00000028045c723c */ /* 0x040fe200000418ff */
[----:B------:R-:W3:Y:S07]  /*12080*/  MUFU.EX2 R179, R8 ;  /* 0x0000000800b37308 */ /* 0x000eee0000000800 */
[----:B------:R-:W-:Y:S01]  /*12090*/  HMMA.16816.F32.BF16 R88, R4, R30, RZ ;  /* 0x0000001e0458723c */ /* 0x000fe200000418ff */
[----:B--2---:R-:W-:-:S05]  /*120a0*/  FMUL.FTZ R2, R105, c[0x0][0x2d0] ;  /* 0x0000b40069027a20 */ /* 0x004fca0000410000 */
[----:B------:R-:W-:Y:S02]  /*120b0*/  FSEL R2, R2, RZ, P0 ;  /* 0x000000ff02027208 */ /* 0x000fe40000000000 */
[----:B-1----:R-:W-:Y:S01]  /*120c0*/  HMMA.16816.F32.BF16 R96, R4, R32, RZ ;  /* 0x000000200460723c */ /* 0x002fe200000418ff */
[----:B---3--:R-:W-:Y:S02]  /*120d0*/  F2FP.BF16.PACK_AB R10, R179, R186 ;  /* 0x000000bab30a723e */ /* 0x008fe400000010ff */
[----:B------:R-:W-:-:S05]  /*120e0*/  FFMA.FTZ R8, R36, c[0x0][0x2d0], -R2 ;  /* 0x0000b40024087a23 */ /* 0x000fca0000010802 */
[C---:B------:R-:W-:Y:S01]  /*120f0*/  HMMA.16816.F32.BF16 R84, R4.reuse, R26, RZ ;  /* 0x0000001a0454723c */ /* 0x040fe200000418ff */
[----:B------:R1:W-:Y:S07]  /*12100*/  MUFU.EX2 R246, R8 ;  /* 0x0000000800f67308 */ /* 0x0003ee0000000800 */
[C---:B------:R-:W-:Y:S08]  /*12110*/  HMMA.16816.F32.BF16 R76, R4.reuse, R22, RZ ;  /* 0x00000016044c723c */ /* 0x040ff000000418ff */
[----:B------:R-:W-:Y:S01]  /*12120*/  HMMA.16816.F32.BF16 R72, R4, R18, RZ ;  /* 0x000000120448723c */ /* 0x000fe200000418ff */
[----:B-1----:R-:W-:-:S02]  /*12130*/  FFMA.FTZ R8, R13, c[0x0][0x2d0], -R2 ;  /* 0x0000b4000d087a23 */ /* 0x002fc40000010802 */
[----:B------:R-:W-:Y:S02]  /*12140*/  FFMA.FTZ R13, R151, c[0x0][0x2d0], -R3 ;  /* 0x0000b400970d7a23 */ /* 0x000fe40000010803 */
[----:B------:R1:W2:Y:S01]  /*12150*/  MUFU.EX2 R245, R8 ;  /* 0x0000000800f57308 */ /* 0x0002a20000000800 */
[----:B------:R-:W-:Y:S02]  /*12160*/  IMAD.MOV.U32 R151, RZ, RZ, R179 ;  /* 0x000000ffff977224 */ /* 0x000fe400078e00b3 */
[C---:B------:R-:W-:Y:S08]  /*12170*/  HMMA.16816.F32.BF16 R68, R4.reuse, R34, RZ ;  /* 0x000000220444723c */ /* 0x040ff000000418ff */
[----:B------:R-:W-:Y:S01]  /*12180*/  HMMA.16816.F32.BF16 R60, R4, R42, RZ ;  /* 0x0000002a043c723c */ /* 0x000fe200000418ff */
[----:B-1----:R-:W-:-:S06]  /*12190*/  FFMA.FTZ R8, R11, c[0x0][0x2d0], -R2 ;  /* 0x0000b4000b087a23 */ /* 0x002fcc0000010802 */
        /* <DEDUP_REMOVED lines=71> */
[----:B-1----:R-:W-:-:S04]  /*12610*/  FFMA.FTZ R8, R164, c[0x0][0x2d0], -R12 ;  /* 0x0000b400a4087a23 */ /* 0x002fc8000001080c */
        /* <DEDUP_REMOVED lines=13> */
[----:B------:R-:W-:Y:S01]  /*126f0*/  LDSM.16.MT88.4 R20, [R225+0x1900] ;  /* 0x00190000e114783b */ /* 0x000fe20000004200 */
[----:B------:R1:W-:Y:S01]  /*12700*/  MUFU.EX2 R193, R8 ;  /* 0x0000000800c17308 */ /* 0x0003e20000000800 */
[----:B------:R-:W-:-:S04]  /*12710*/  IMAD.MOV.U32 R158, RZ, RZ, R188 ;  /* 0x000000ffff9e7224 */ /* 0x000fc800078e00bc */
[----:B------:R-:W-:Y:S01]  /*12720*/  IMAD.MOV.U32 R140, RZ, RZ, R184 ;  /* 0x000000ffff8c7224 */ /* 0x000fe200078e00b8 */
[----:B------:R-:W-:Y:S01]  /*12730*/  HMMA.16816.F32.BF16 R196, R4, R36, R44 ;  /* 0x0000002404c4723c */ /* 0x000fe2000004182c */
[----:B------:R-:W-:Y:S01]  /*12740*/  IMAD.MOV.U32 R141, RZ, RZ, R185 ;  /* 0x000000ffff8d7224 */ /* 0x000fe200078e00b9 */
[----:B------:R3:W-:Y:S01]  /*12750*/  MUFU.EX2 R184, R13 ;  /* 0x0000000d00b87308 */ /* 0x0007e20000000800 */
[----:B------:R-:W-:Y:S02]  /*12760*/  IMAD.MOV.U32 R143, RZ, RZ, R187 ;  /* 0x000000ffff8f7224 */ /* 0x000fe400078e00bb */
[----:B------:R-:W-:-:S03]  /*12770*/  IMAD.MOV.U32 R142, RZ, RZ, R186 ;  /* 0x000000ffff8e7224 */ /* 0x000fc600078e00ba */
[----:B------:R-:W-:Y:S01]  /*12780*/  HMMA.16816.F32.BF16 R64, R4, R16, R56 ;  /* 0x000000100440723c */ /* 0x000fe20000041838 */
[----:B-1----:R-:W-:-:S04]  /*12790*/  FFMA.FTZ R8, R165, c[0x0][0x2d0], -R12 ;  /* 0x0000b400a5087a23 */ /* 0x002fc8000001080c */
[----:B------:R1:W-:Y:S03]  /*127a0*/  MUFU.EX2 R192, R8 ;  /* 0x0000000800c07308 */ /* 0x0003e60000000800 */
[C---:B------:R-:W-:Y:S01]  /*127b0*/  HMMA.16816.F32.BF16 R44, R4.reuse, R18, R132 ;  /* 0x00000012042c723c */ /* 0x040fe20000041884 */
[----:B------:R-:W4:Y:S01]  /*127c0*/  LDSM.16.MT88.4 R16, [R225+0x900] ;  /* 0x00090000e110783b */ /* 0x000f220000004200 */
[--C-:B---3--:R-:W-:Y:S02]  /*127d0*/  FFMA.FTZ R13, R157, c[0x0][0x2d0], -R3.reuse ;  /* 0x0000b4009d0d7a23 */ /* 0x108fe40000010803 */
[----:B------:R-:W-:Y:S02]  /*127e0*/  IMAD.MOV.U32 R157, RZ, RZ, R178 ;  /* 0x000000ffff9d7224 */ /* 0x000fe400078e00b2 */
[----:B------:R3:W-:Y:S02]  /*127f0*/  MUFU.EX2 R185, R13 ;  /* 0x0000000d00b97308 */ /* 0x0007e40000000800 */
[----:B------:R-:W-:Y:S01]  /*12800*/  HMMA.16816.F32.BF16 R60, R4, R28, R52 ;  /* 0x0000001c043c723c */ /* 0x000fe20000041834 */
[----:B-1----:R-:W-:-:S07]  /*12810*/  FFMA.FTZ R8, R100, c[0x0][0x2d0], -R3 ;  /* 0x0000b40064087a23 */ /* 0x002fce0000010803 */
[----:B------:R-:W-:Y:S01]  /*12820*/  HMMA.16816.F32.BF16 R40, R4, R30, R152 ;  /* 0x0000001e0428723c */ /* 0x000fe20000041898 */
[----:B------:R-:W1:Y:S01]  /*12830*/  LDSM.16.MT88.4 R28, [R225+0x2900] ;  /* 0x00290000e11c783b */ /* 0x000e620000004200 */
[----:B------:R5:W-:Y:S01]  /*12840*/  MUFU.EX2 R187, R8 ;  /* 0x0000000800bb7308 */ /* 0x000be20000000800 */
[----:B---3--:R-:W-:-:S05]  /*12850*/  FFMA.FTZ R13, R149, c[0x0][0x2d0], -R0 ;  /* 0x0000b400950d7a23 */ /* 0x008fca0000010800 */
[C---:B------:R-:W-:Y:S01]  /*12860*/  HMMA.16816.F32.BF16 R76, R4.reuse, R24, R128 ;  /* 0x00000018044c723c */ /* 0x040fe20000041880 */
[----:B------:R-:W-:Y:S01]  /*12870*/  IMAD.MOV.U32 R149, RZ, RZ, R177 ;  /* 0x000000ffff957224 */ /* 0x000fe200078e00b1 */
[----:B------:R3:W-:Y:S06]  /*12880*/  MUFU.EX2 R178, R13 ;  /* 0x0000000d00b27308 */ /* 0x0007ec0000000800 */
[----:B------:R-:W-:Y:S01]  /*12890*/  HMMA.16816.F32.BF16 R56, R4, R26, R144 ;  /* 0x0000001a0438723c */ /* 0x000fe20000041890 */
[----:B------:R-:W1:Y:S01]  /*128a0*/  LDSM.16.MT88.4 R24, [R226+0x1900] ;  /* 0x00190000e218783b */ /* 0x000e620000004200 */
[----:B-----5:R-:W-:-:S04]  /*128b0*/  FFMA.FTZ R8, R101, c[0x0][0x2d0], -R3 ;  /* 0x0000b40065087a23 */ /* 0x020fc80000010803 */
[----:B------:R5:W2:Y:S02]  /*128c0*/  MUFU.EX2 R186, R8 ;  /* 0x0000000800ba7308 */ /* 0x000aa40000000800 */
[C---:B------:R-:W-:Y:S01]  /*128d0*/  HMMA.16816.F32.BF16 R52, R4.reuse, R34, R160 ;  /* 0x000000220434723c */ /* 0x040fe200000418a0 */
[----:B------:R-:W-:Y:S01]  /*128e0*/  LDSM.16.MT88.4 R32, [R226+0x2900] ;  /* 0x00290000e220783b */ /* 0x000fe20000004200 */
[----:B---3--:R-:W-:Y:S02]  /*128f0*/  FFMA.FTZ R13, R156, c[0x0][0x2d0], -R0 ;  /* 0x0000b4009c0d7a23 */ /* 0x008fe40000010800 */
[----:B------:R-:W-:Y:S02]  /*12900*/  IMAD.MOV.U32 R156, RZ, RZ, R176 ;  /* 0x000000ffff9c7224 */ /* 0x000fe400078e00b0 */
[----:B------:R3:W1:Y:S02]  /*12910*/  MUFU.EX2 R176, R13 ;  /* 0x0000000d00b07308 */ /* 0x0006640000000800 */
[----:B------:R-:W-:Y:S01]  /*12920*/  HMMA.16816.F32.BF16 R36, R4, R38, R168 ;  /* 0x000000260424723c */ /* 0x000fe200000418a8 */
[----:B-----5:R-:W5:Y:S06]  /*12930*/  LDSM.16.MT88.4 R8, [R226+0x900] ;  /* 0x00090000e208783b */ /* 0x020f6c0000004200 */
[----:B--2---:R-:W-:-:S02]  /*12940*/  F2FP.BF16.PACK_AB R4, R194, R195 ;  /* 0x000000c3c204723e */ /* 0x004fc400000010ff */
[----:B------:R-:W-:Y:S02]  /*12950*/  F2FP.BF16.PACK_AB R5, R186, R187 ;  /* 0x000000bbba05723e */ /* 0x000fe400000010ff */
[----:B------:R-:W-:Y:S02]  /*12960*/  F2FP.BF16.PACK_AB R6, R192, R193 ;  /* 0x000000c1c006723e */ /* 0x000fe400000010ff */
[----:B------:R-:W-:Y:S01]  /*12970*/  F2FP.BF16.PACK_AB R7, R185, R184 ;  /* 0x000000b8b907723e */ /* 0x000fe200000010ff */
[----:B---3--:R-:W-:-:S04]  /*12980*/  FFMA.FTZ R13, R166, c[0x0][0x2d0], -R0 ;  /* 0x0000b400a60d7a23 */ /* 0x008fc80000010800 */
[----:B------:R2:W-:Y:S02]  /*12990*/  MUFU.EX2 R177, R13 ;  /* 0x0000000d00b17308 */ /* 0x0005e40000000800 */
[C---:B----4-:R-:W-:Y:S08]  /*129a0*/  HMMA.16816.F32.BF16 R116, R4.reuse, R16, R180 ;  /* 0x000000100474723c */ /* 0x050ff000000418b4 */
[----:B------:R-:W-:Y:S01]  /*129b0*/  HMMA.16816.F32.BF16 R152, R4, R20, R112 ;  /* 0x000000140498723c */ /* 0x000fe20000041870 */
[----:B--2---:R-:W-:-:S07]  /*129c0*/  FFMA.FTZ R13, R167, c[0x0][0x2d0], -R0 ;  /* 0x0000b400a70d7a23 */ /* 0x004fce0000010800 */
[C---:B-1----:R-:W-:Y:S01]  /*129d0*/  HMMA.16816.F32.BF16 R180, R4.reuse, R28, R96 ;  /* 0x0000001c04b4723c */ /* 0x042fe20000041860 */
[----:B------:R1:W-:Y:S07]  /*129e0*/  MUFU.EX2 R179, R13 ;  /* 0x0000000d00b37308 */ /* 0x0003ee0000000800 */
[C---:B------:R-:W-:Y:S08]  /*129f0*/  HMMA.16816.F32.BF16 R164, R4.reuse, R24, R108 ;  /* 0x0000001804a4723c */ /* 0x040ff0000004186c */
[----:B-----5:R-:W-:Y:S01]  /*12a00*/  HMMA.16816.F32.BF16 R132, R4, R8, R172 ;  /* 0x000000080484723c */ /* 0x020fe200000418ac */
[----:B------:R-:W-:Y:S01]  /*12a10*/  LDSM.16.MT88.4 R172, [R226+0x1d00] ;  /* 0x001d0000e2ac783b */ /* 0x000fe20000004200 */
[----:B-1----:R-:W-:-:S04]  /*12a20*/  FFMA.FTZ R13, R148, c[0x0][0x2d0], -R2 ;  /* 0x0000b400940d7a23 */ /* 0x002fc80000010802 */
[----:B------:R1:W-:Y:S02]  /*12a30*/  MUFU.EX2 R100, R13 ;  /* 0x0000000d00647308 */ /* 0x0003e40000000800 */
[C---:B------:R-:W-:Y:S08]  /*12a40*/  HMMA.16816.F32.BF16 R188, R4.reuse, R32, R92 ;  /* 0x0000002004bc723c */ /* 0x040ff0000004185c */
[----:B------:R-:W-:Y:S01]  /*12a50*/  HMMA.16816.F32.BF16 R120, R4, R18, R120 ;  /* 0x000000120478723c */ /* 0x000fe20000041878 */
[----:B-1----:R-:W-:-:S07]  /*12a60*/  FFMA.FTZ R13, R107, c[0x0][0x2d0], -R2 ;  /* 0x0000b4006b0d7a23 */ /* 0x002fce0000010802 */
[C---:B------:R-:W-:Y:S01]  /*12a70*/  HMMA.16816.F32.BF16 R136, R4.reuse, R10, R136 ;  /* 0x0000000a0488723c */ /* 0x040fe20000041888 */
[----:B------:R1:W2:Y:S07]  /*12a80*/  MUFU.EX2 R107, R13 ;  /* 0x0000000d006b7308 */ /* 0x0002ae0000000800 */
[C---:B------:R-:W-:Y:S08]  /*12a90*/  HMMA.16816.F32.BF16 R88, R4.reuse, R22, R88 ;  /* 0x000000160458723c */ /* 0x040ff00000041858 */
[----:B------:R-:W-:Y:S01]  /*12aa0*/  HMMA.16816.F32.BF16 R168, R4, R26, R84 ;  /* 0x0000001a04a8723c */ /* 0x000fe20000041854 */
[----:B-1----:R-:W-:-:S04]  /*12ab0*/  FFMA.FTZ R13, R103, c[0x0][0x2d0], -R2 ;  /* 0x0000b400670d7a23 */ /* 0x002fc80000010802 */
[----:B------:R1:W-:Y:S03]  /*12ac0*/  MUFU.EX2 R103, R13 ;  /* 0x0000000d00677308 */ /* 0x0003e60000000800 */
[C---:B------:R-:W-:Y:S01]  /*12ad0*/  HMMA.16816.F32.BF16 R112, R4.reuse, R30, R80 ;  /* 0x0000001e0470723c */ /* 0x040fe20000041850 */
[----:B------:R-:W-:Y:S07]  /*12ae0*/  LDSM.16.MT88.4 R80, [R225+0x2d00] ;  /* 0x002d0000e150783b */ /* 0x000fee0000004200 */
[----:B------:R-:W-:Y:S01]  /*12af0*/  HMMA.16816.F32.BF16 R96, R4, R34, R68 ;  /* 0x000000220460723c */ /* 0x000fe20000041844 */
[----:B-1----:R-:W-:-:S06]  /*12b00*/  FFMA.FTZ R13, R150, c[0x0][0x2d0], -R2 ;  /* 0x0000b400960d7a23 */ /* 0x002fcc0000010802 */
[----:B------:R-:W-:Y:S02]  /*12b10*/  F2FP.BF16.PACK_AB R4, R176, R178 ;  /* 0x000000b2b004723e */ /* 0x000fe400000010ff */
[----:B--2---:R-:W-:Y:S01]  /*12b20*/  F2FP.BF16.PACK_AB R5, R107, R100 ;  /* 0x000000646b05723e */ /* 0x004fe200000010ff */
[----:B------:R-:W1:Y:S01]  /*12b30*/  MUFU.EX2 R101, R13 ;  /* 0x0000000d00657308 */ /* 0x000e620000000800 */
[----:B------:R-:W-:Y:S02]  /*12b40*/  F2FP.BF16.PACK_AB R6, R179, R177 ;  /* 0x000000b1b306723e */ /* 0x000fe400000010ff */
[----:B-1----:R-:W-:-:S07]  /*12b50*/  F2FP.BF16.PACK_AB R7, R101, R103 ;  /* 0x000000676507723e */ /* 0x002fce00000010ff */
[C---:B------:R-:W-:Y:S07]  /*12b60*/  HMMA.16816.F32.BF16 R128, R4.reuse, R8, R72 ;  /* 0x000000080480723c */ /* 0x040fee0000041848 */
[----:B------:R-:W-:Y:S01]  /*12b70*/  FFMA.FTZ R8, R212, c[0x0][0x2d0], -R12 ;  /* 0x0000b400d4087a23 */ /* 0x000fe2000001080c */
[----:B------:R-:W-:Y:S01]  /*12b80*/  HMMA.16816.F32.BF16 R108, R4, R10, R48 ;  /* 0x0000000a046c723c */ /* 0x000fe20000041830 */
[----:B------:R-:W-:Y:S02]  /*12b90*/  IMAD.MOV.U32 R212, RZ, RZ, R157 ;  /* 0x000000ffffd47224 */ /* 0x000fe400078e009d */
[----:B------:R1:W-:Y:S01]  /*12ba0*/  MUFU.EX2 R49, R8 ;  /* 0x0000000800317308 */ /* 0x0003e20000000800 */
[----:B------:R-:W-:-:S03]  /*12bb0*/  IMAD.MOV.U32 R9, RZ, RZ, R140 ;  /* 0x000000ffff097224 */ /* 0x000fc600078e008c */
[----:B------:R-:W-:Y:S01]  /*12bc0*/  IMAD.MOV.U32 R51, RZ, RZ, R156 ;  /* 0x000000ffff337224 */ /* 0x000fe200078e009c */
[----:B------:R-:W-:Y:S01]  /*12bd0*/  HMMA.16816.F32.BF16 R144, R4, R18, R56 ;  /* 0x000000120490723c */ /* 0x000fe20000041838 */
[----:B------:R-:W-:Y:S02]  /*12be0*/  IMAD.MOV.U32 R10, RZ, RZ, R141 ;  /* 0x000000ffff0a7224 */ /* 0x000fe400078e008d */
[----:B------:R-:W-:Y:S02]  /*12bf0*/  IMAD.MOV.U32 R11, RZ, RZ, R142 ;  /* 0x000000ffff0b7224 */ /* 0x000fe400078e008e */
[----:B------:R-:W-:-:S03]  /*12c00*/  IMAD.MOV.U32 R50, RZ, RZ, R149 ;  /* 0x000000ffff327224 */ /* 0x000fc600078e0095 */
[C---:B------:R-:W-:Y:S01]  /*12c10*/  HMMA.16816.F32.BF16 R56, R4.reuse, R22, R44 ;  /* 0x000000160438723c */ /* 0x040fe2000004182c */
[----:B-1----:R-:W-:Y:S02]  /*12c20*/  FFMA.FTZ R8, R218, c[0x0][0x2d0], -R12 ;  /* 0x0000b400da087a23 */ /* 0x002fe4000001080c */
[----:B------:R-:W-:Y:S02]  /*12c30*/  IMAD.MOV.U32 R218, RZ, RZ, R151 ;  /* 0x000000ffffda7224 */ /* 0x000fe400078e0097 */
[----:B------:R1:W2:Y:S03]  /*12c40*/  MUFU.EX2 R48, R8 ;  /* 0x0000000800307308 */ /* 0x0002a60000000800 */
[----:B------:R-:W-:Y:S01]  /*12c50*/  HMMA.16816.F32.BF16 R60, R4, R24, R60 ;  /* 0x00000018043c723c */ /* 0x000fe2000004183c */
[----:B------:R-:W-:Y:S02]  /*12c60*/  IMAD.MOV.U32 R46, RZ, RZ, R158 ;  /* 0x000000ffff2e7224 */ /* 0x000fe400078e009e */
[----:B------:R-:W-:-:S02]  /*12c70*/  IMAD.MOV.U32 R45, RZ, RZ, R159 ;  /* 0x000000ffff2d7224 */ /* 0x000fc400078e009f */
[----:B------:R-:W3:Y:S01]  /*12c80*/  LDSM.16.MT88.4 R156, [R225+0x1d00] ;  /* 0x001d0000e19c783b */ /* 0x000ee20000004200 */
[----:B------:R-:W-:Y:S02]  /*12c90*/  IMAD.MOV.U32 R47, RZ, RZ, R143 ;  /* 0x000000ffff2f7224 */ /* 0x000fe400078e008f */
[----:B------:R-:W-:Y:S01]  /*12ca0*/  HMMA.16816.F32.BF16 R64, R4, R20, R64 ;  /* 0x000000140440723c */ /* 0x000fe20000041840 */
[----:B------:R-:W-:Y:S01]  /*12cb0*/  LDSM.16.MT88.4 R140, [R226+0xd00] ;  /* 0x000d0000e28c783b */ /* 0x000fe20000004200 */
[----:B------:R-:W-:Y:S02]  /*12cc0*/  IMAD.MOV.U32 R25, RZ, RZ, R14 ;  /* 0x000000ffff197224 */ /* 0x000fe400078e000e */
[----:B-1----:R-:W-:-:S04]  /*12cd0*/  FFMA.FTZ R8, R214, c[0x0][0x2d0], -R12 ;  /* 0x0000b400d6087a23 */ /* 0x002fc8000001080c */
[C---:B------:R-:W-:Y:S01]  /*12ce0*/  HMMA.16816.F32.BF16 R160, R4.reuse, R16, R76 ;  /* 0x0000001004a0723c */ /* 0x040fe2000004184c */
[----:B------:R-:W-:Y:S01]  /*12cf0*/  IMAD.MOV.U32 R214, RZ, RZ, R15 ;  /* 0x000000ffffd67224 */ /* 0x000fe200078e000f */
[----:B--2---:R-:W-:Y:S01]  /*12d00*/  F2FP.BF16.PACK_AB R92, R48, R49 ;  /* 0x00000031305c723e */ /* 0x004fe200000010ff */
[----:B------:R1:W-:Y:S05]  /*12d10*/  MUFU.EX2 R44, R8 ;  /* 0x00000008002c7308 */ /* 0x0003ea0000000800 */
[C---:B------:R-:W-:Y:S08]  /*12d20*/  HMMA.16816.F32.BF16 R40, R4.reuse, R26, R40 ;  /* 0x0000001a0428723c */ /* 0x040ff00000041828 */
[----:B------:R-:W-:Y:S01]  /*12d30*/  HMMA.16816.F32.BF16 R68, R4, R28, R124 ;  /* 0x0000001c0444723c */ /* 0x000fe2000004187c */
[----:B------:R-:W2:Y:S01]  /*12d40*/  LDSM.16.MT88.4 R124, [R225+0xd00] ;  /* 0x000d0000e17c783b */ /* 0x000ea20000004200 */
[----:B-1----:R-:W-:-:S04]  /*12d50*/  FFMA.FTZ R8, R219, c[0x0][0x2d0], -R12 ;  /* 0x0000b400db087a23 */ /* 0x002fc8000001080c */
[----:B------:R1:W4:Y:S02]  /*12d60*/  MUFU.EX2 R24, R8 ;  /* 0x0000000800187308 */ /* 0x0003240000000800 */
[C---:B------:R-:W-:Y:S08]  /*12d70*/  HMMA.16816.F32.BF16 R52, R4.reuse, R30, R52 ;  /* 0x0000001e0434723c */ /* 0x040ff00000041834 */
[----:B------:R-:W-:Y:S01]  /*12d80*/  HMMA.16816.F32.BF16 R84, R4, R32, R196 ;  /* 0x000000200454723c */ /* 0x000fe200000418c4 */
[----:B-1----:R-:W-:-:S07]  /*12d90*/  FFMA.FTZ R8, R201, c[0x0][0x2d0], -R3 ;  /* 0x0000b400c9087a23 */ /* 0x002fce0000010803 */
[----:B------:R-:W-:Y:S01]  /*12da0*/  HMMA.16816.F32.BF16 R36, R4, R34, R36 ;  /* 0x000000220424723c */ /* 0x000fe20000041824 */
[----:B------:R-:W1:Y:S01]  /*12db0*/  LDSM.16.MT88.4 R4, [R226+0x2d00] ;  /* 0x002d0000e204783b */ /* 0x000e620000004200 */
        /* <DEDUP_REMOVED lines=13> */
[C---:B---3--:R-:W-:Y:S08]  /*12e90*/  HMMA.16816.F32.BF16 R148, R92.reuse, R156, R152 ;  /* 0x0000009c5c94723c */ /* 0x048ff00000041898 */
[----:B------:R-:W-:Y:S01]  /*12ea0*/  HMMA.16816.F32.BF16 R152, R92, R158, R88 ;  /* 0x0000009e5c98723c */ /* 0x000fe20000041858 */
[----:B-1----:R-:W-:-:S04]  /*12eb0*/  FFMA.FTZ R3, R209, c[0x0][0x2d0], -R0 ;  /* 0x0000b400d1037a23 */ /* 0x002fc80000010800 */
[----:B------:R1:W3:Y:S03]  /*12ec0*/  MUFU.EX2 R18, R3 ;  /* 0x0000000300127308 */ /* 0x0002e60000000800 */
[C---:B--2---:R-:W-:Y:S08]  /*12ed0*/  HMMA.16816.F32.BF16 R116, R92.reuse, R124, R116 ;  /* 0x0000007c5c74723c */ /* 0x044ff00000041874 */
[----:B------:R-:W-:Y:S01]  /*12ee0*/  HMMA.16816.F32.BF16 R120, R92, R126, R120 ;  /* 0x0000007e5c78723c */ /* 0x000fe20000041878 */
[----:B-1----:R-:W-:-:S07]  /*12ef0*/  FFMA.FTZ R3, R222, c[0x0][0x2d0], -R0 ;  /* 0x0000b400de037a23 */ /* 0x002fce0000010800 */
[C---:B------:R-:W-:Y:S01]  /*12f00*/  HMMA.16816.F32.BF16 R132, R92.reuse, R140, R132 ;  /* 0x0000008c5c84723c */ /* 0x040fe20000041884 */
[----:B------:R-:W-:Y:S01]  /*12f10*/  FFMA.FTZ R0, R223, c[0x0][0x2d0], -R0 ;  /* 0x0000b400df007a23 */ /* 0x000fe20000010800 */
[----:B------:R1:W-:Y:S06]  /*12f20*/  MUFU.EX2 R17, R3 ;  /* 0x0000000300117308 */ /* 0x0003ec0000000800 */
[C---:B------:R-:W-:Y:S02]  /*12f30*/  HMMA.16816.F32.BF16 R136, R92.reuse, R142, R136 ;  /* 0x0000008e5c88723c */ /* 0x040fe40000041888 */
[----:B------:R2:W4:Y:S06]  /*12f40*/  MUFU.EX2 R16, R0 ;  /* 0x0000000000107308 */ /* 0x00052c0000000800 */
[----:B------:R-:W-:Y:S01]  /*12f50*/  HMMA.16816.F32.BF16 R164, R92, R172, R164 ;  /* 0x000000ac5ca4723c */ /* 0x000fe200000418a4 */
[----:B-1----:R-:W-:-:S04]  /*12f60*/  FADD.FTZ R3, R45, R214 ;  /* 0x000000d62d037221 */ /* 0x002fc80000010000 */
[----:B------:R-:W-:-:S03]  /*12f70*/  FADD.FTZ R10, R10, R3 ;  /* 0x000000030a0a7221 */ /* 0x000fc60000010000 */
[----:B------:R-:W-:Y:S01]  /*12f80*/  HMMA.16816.F32.BF16 R168, R92, R174, R168 ;  /* 0x000000ae5ca8723c */ /* 0x000fe200000418a8 */
[----:B--2---:R-:W-:-:S04]  /*12f90*/  FFMA.FTZ R0, R210, c[0x0][0x2d0], -R2 ;  /* 0x0000b400d2007a23 */ /* 0x004fc80000010802 */
        /* <DEDUP_REMOVED lines=8> */
[----:B----4-:R-:W-:Y:S01]  /*13020*/  F2FP.BF16.PACK_AB R98, R16, R17 ;  /* 0x000000111062723e */ /* 0x010fe200000010ff */
        /* <DEDUP_REMOVED lines=9> */
[----:B------:R-:W-:Y:S02]  /*130c0*/  FADD.FTZ R11, R248, R8 ;  /* 0x00000008f80b7221 */ /* 0x000fe40000010000 */
[----:B--2---:R-:W-:Y:S01]  /*130d0*/  FADD.FTZ R2, R47, R46 ;  /* 0x0000002e2f027221 */ /* 0x004fe20000010000 */
[----:B---3--:R-:W-:Y:S01]  /*130e0*/  F2FP.BF16.PACK_AB R99, R15, R14 ;  /* 0x0000000e0f63723e */ /* 0x008fe200000010ff */
[----:B------:R-:W-:Y:S02]  /*130f0*/  FADD.FTZ R8, R218, R0 ;  /* 0x00000000da087221 */ /* 0x000fe40000010000 */
[----:B------:R-:W-:Y:S02]  /*13100*/  FADD.FTZ R9, R9, R2 ;  /* 0x0000000209097221 */ /* 0x000fe40000010000 */
[----:B------:R-:W-:-:S02]  /*13110*/  FADD.FTZ R3, R212, R11 ;  /* 0x0000000bd4037221 */ /* 0x000fc40000010000 */
        /* <DEDUP_REMOVED lines=69> */
[----:B------:R-:W3:Y:S01]  /*13570*/  LDL R50, [R1+0x64] ;  /* 0x0000640001327983 */ /* 0x000ee20000100800 */
[----:B-1----:R-:W-:Y:S01]  /*13580*/  SEL R3, RZ, 0x10, P6 ;  /* 0x00000010ff037807 */ /* 0x002fe20003000000 */
[----:B------:R-:W-:Y:S01]  /*13590*/  IMAD.MOV.U32 R103, RZ, RZ, R105 ;  /* 0x000000ffff677224 */ /* 0x000fe200078e0069 */
[----:B------:R-:W-:Y:S01]  /*135a0*/  MOV R100, R106 ;  /* 0x0000006a00647202 */ /* 0x000fe20000000f00 */
[----:B------:R-:W-:Y:S01]  /*135b0*/  IMAD.MOV.U32 R108, RZ, RZ, R102 ;  /* 0x000000ffff6c7224 */ /* 0x000fe200078e0066 */
[----:B------:R-:W-:Y:S01]  /*135c0*/  MOV R107, R104 ;  /* 0x00000068006b7202 */ /* 0x000fe20000000f00 */
[----:B------:R-:W-:Y:S01]  /*135d0*/  IMAD.MOV.U32 R243, RZ, RZ, R220 ;  /* 0x000000fffff37224 */ /* 0x000fe200078e00dc */
[----:B------:R-:W-:-:S02]  /*135e0*/  ULDC UR5, c[0x0][0x210] ;  /* 0x0000840000057ab9 */ /* 0x000fc40000000800 */
[----:B------:R-:W-:Y:S02]  /*135f0*/  ULDC UR4, c[0x0][0x1e8] ;  /* 0x00007a0000047ab9 */ /* 0x000fe40000000800 */
[----:B------:R-:W-:Y:S02]  /*13600*/  UIMAD UR5, UR11, UR5, URZ ;  /* 0x000000050b0572a4 */ /* 0x000fe4000f8e023f */
[----:B------:R-:W-:Y:S01]  /*13610*/  UIMAD UR4, UR11, UR4, URZ ;  /* 0x000000040b0472a4 */ /* 0x000fe2000f8e023f */
[----:B--2---:R-:W-:-:S05]  /*13620*/  SHF.L.U32 R0, R212, 0x1, RZ ;  /* 0x00000001d4007819 */ /* 0x004fca00000006ff */
[----:B------:R1:W-:Y:S01]  /*13630*/  STL [R1+0x1c], R0 ;  /* 0x00001c0001007387 */ /* 0x0003e20000100800 */
[----:B---3--:R-:W-:-:S03]  /*13640*/  SHF.L.U64.HI R2, R51, 0x1, R50 ;  /* 0x0000000133027819 */ /* 0x008fc60000010232 */
[----:B------:R2:W-:Y:S01]  /*13650*/  STL [R1+0x28], R3 ;  /* 0x0000280301007387 */ /* 0x0005e20000100800 */
[----:B-1----:R-:W-:-:S05]  /*13660*/  IMAD.SHL.U32 R0, R51, 0x2, RZ ;  /* 0x0000000233007824 */ /* 0x002fca00078e00ff */
[----:B------:R2:W-:Y:S04]  /*13670*/  STL [R1+0x14], R0 ;  /* 0x0000140001007387 */ /* 0x0005e80000100800 */
[----:B------:R2:W-:Y:S02]  /*13680*/  STL [R1+0x18], R2 ;  /* 0x0000180201007387 */ /* 0x0005e40000100800 */
.L_x_832:
[----:B-1----:R1:W5:Y:S01]  /*13690*/  LDL R250, [R1+0x5c] ;  /* 0x00005c0001fa7983 */ /* 0x0023620000100800 */
[----:B------:R-:W-:Y:S04]  /*136a0*/  DEPBAR.LE SB0, 0x0 ;  /* 0x000080000000791a */ /* 0x000fe80000000000 */
[----:B------:R-:W-:Y:S01]  /*136b0*/  BAR.SYNC.DEFER_BLOCKING 0x0 ;  /* 0x0000000000007b1d */ /* 0x000fe20000010000 */
[----:B------:R-:W-:Y:S05]  /*136c0*/  ISETP.GE.AND P0, PT, R243, RZ, PT ;  /* 0x000000fff300720c */ /* 0x000fea0003f06270 */
[----:B------:R1:W5:Y:S04]  /*136d0*/  LDL R249, [R1+0x58] ;  /* 0x0000580001f97983 */ /* 0x0003680000100800 */
[----:B------:R1:W5:Y:S04]  /*136e0*/  LDL R248, [R1+0x30] ;  /* 0x0000300001f87983 */ /* 0x0003680000100800 */
[----:B------:R1:W5:Y:S04]  /*136f0*/  LDL R247, [R1+0x20] ;  /* 0x0000200001f77983 */ /* 0x0003680000100800 */
[----:B------:R1:W5:Y:S04]  /*13700*/  LDL R246, [R1+0x1c] ;  /* 0x00001c0001f67983 */ /* 0x0003680000100800 */
[----:B------:R1:W5:Y:S04]  /*13710*/  LDL R245, [R1+0x14] ;  /* 0x0000140001f57983 */ /* 0x0003680000100800 */
[----:B------:R1:W3:Y:S04]  /*13720*/  LDSM.16.M88.4 R64, [R227+0x6100] ;  /* 0x00610000e340783b */ /* 0x0002e80000000200 */
[----:B------:R1:W5:Y:S04]  /*13730*/  LDL R244, [R1+0x28] ;  /* 0x0000280001f47983 */ /* 0x0003680000100800 */
[----:B------:R1:W4:Y:S04]  /*13740*/  LDSM.16.M88.4 R60, [R227+0x7100] ;  /* 0x00710000e33c783b */ /* 0x0003280000000200 */
[----:B------:R1:W5:Y:S04]  /*13750*/  LDL R242, [R1+0x18] ;  /* 0x0000180001f27983 */ /* 0x0003680000100800 */
[----:B------:R1:W2:Y:S04]  /*13760*/  LDSM.16.M88.4 R16, [R224+0x3100] ;  /* 0x00310000e010783b */ /* 0x0002a80000000200 */
[----:B------:R1:W5:Y:S04]  /*13770*/  LDL R241, [R1] ;  /* 0x0000000001f17983 */ /* 0x0003680000100800 */
        /* <DEDUP_REMOVED lines=10> */
[----:B--2345:R-:W-:Y:S01]  /*13820*/  IADD3 R14, -R244, 0x10, RZ ;  /* 0x00000010f40e7810 */ /* 0x03cfe20007ffe1ff */
[----:B------:R-:W2:Y:S01]  /*13830*/  LDL R4, [R1+0x10] ;  /* 0x0000100001047983 */ /* 0x000ea20000100800 */
[----:B------:R-:W-:Y:S01]  /*13840*/  SEL R20, RZ, 0x10, P4 ;  /* 0x00000010ff147807 */ /* 0x000fe20002000000 */
[----:B------:R-:W-:Y:S01]  /*13850*/  IMAD.SHL.U32 R10, R247, 0x2, RZ ;  /* 0x00000002f70a7824 */ /* 0x000fe200078e00ff */
[----:B------:R-:W-:Y:S01]  /*13860*/  LOP3.LUT R14, R14, 0xf, RZ, 0xc0, !PT ;  /* 0x0000000f0e0e7812 */ /* 0x000fe200078ec0ff */
[----:B------:R-:W3:Y:S01]  /*13870*/  LDL R5, [R1+0xc] ;  /* 0x00000c0001057983 */ /* 0x000ee20000100800 */
[----:B------:R-:W-:Y:S02]  /*13880*/  IADD3 R12, -R20, 0x10, RZ ;  /* 0x00000010140c7810 */ /* 0x000fe40007ffe1ff */
[----:B------:R-:W-:Y:S02]  /*13890*/  SHF.L.U64.HI R7, R249, 0x1, R250 ;  /* 0x00000001f9077819 */ /* 0x000fe400000102fa */
[----:B------:R-:W-:Y:S02]  /*138a0*/  LOP3.LUT R12, R12, 0xf, RZ, 0xc0, !PT ;  /* 0x0000000f0c0c7812 */ /* 0x000fe400078ec0ff */
[----:B--2---:R-:W-:Y:S01]  /*138b0*/  SHF.R.S32.HI R0, RZ, 0x1f, R4 ;  /* 0x0000001fff007819 */ /* 0x004fe20000011404 */
[----:B------:R-:W-:Y:S04]  /*138c0*/  IMAD.WIDE.U32 R2, R4, c[0x0][0x208], RZ ;  /* 0x0000820004027a25 */ /* 0x000fe800078e00ff */
[----:B------:R-:W-:Y:S04]  /*138d0*/  IMAD R0, R0, c[0x0][0x208], RZ ;  /* 0x0000820000007a24 */ /* 0x000fe800078e02ff */
[----:B------:R-:W-:Y:S01]  /*138e0*/  IMAD R0, R4, c[0x0][0x20c], R0 ;  /* 0x0000830004007a24 */ /* 0x000fe200078e0200 */
[----:B---3--:R-:W-:Y:S03]  /*138f0*/  SHF.R.S32.HI R4, RZ, 0x1f, R5 ;  /* 0x0000001fff047819 */ /* 0x008fe60000011405 */
[----:B------:R-:W-:Y:S02]  /*13900*/  IMAD.IADD R3, R3, 0x1, R0 ;  /* 0x0000000103037824 */ /* 0x000fe400078e0200 */
[----:B------:R-:W-:Y:S02]  /*13910*/  IMAD R4, R4, c[0x0][0x218], RZ ;  /* 0x0000860004047a24 */ /* 0x000fe400078e02ff */
[C---:B------:R-:W-:Y:S04]  /*13920*/  IMAD.WIDE.U32 R2, R5.reuse, c[0x0][0x218], R2 ;  /* 0x0000860005027a25 */ /* 0x040fe800078e0002 */
[----:B------:R-:W-:Y:S01]  /*13930*/  IMAD R4, R5, c[0x0][0x21c], R4 ;  /* 0x0000870005047a24 */ /* 0x000fe200078e0204 */
[----:B------:R-:W-:Y:S02]  /*13940*/  IADD3 R0, P0, R2, UR5, RZ ;  /* 0x0000000502007c10 */ /* 0x000fe4000ff1e0ff */
[----:B------:R-:W-:Y:S02]  /*13950*/  SHF.L.U64.HI R5, R247, 0x1, R248 ;  /* 0x00000001f7057819 */ /* 0x000fe400000102f8 */
[----:B------:R-:W-:Y:S02]  /*13960*/  IADD3.X R4, R3, UR10, R4, P0, !PT ;  /* 0x0000000a03047c10 */ /* 0x000fe400087fe404 */
[C---:B------:R-:W-:Y:S04]  /*13970*/  LEA R3, P0, R0.reuse, c[0x0][0x1f8], 0x1 ;  /* 0x00007e0000037a11 */ /* 0x040fe800078008ff */
[----:B------:R-:W-:Y:S02]  /*13980*/  LEA.HI.X R4, R0, c[0x0][0x1fc], R4, 0x1, P0 ;  /* 0x00007f0000047a11 */ /* 0x000fe400000f0c04 */
[----:B------:R-:W2:Y:S04]  /*13990*/  SHFL.IDX PT, R0, R3, 0x1, 0x1c1f ;  /* 0x003c1f0003007f89 */ /* 0x000ea800000e0000 */
[----:B------:R-:W3:Y:S04]  /*139a0*/  SHFL.IDX PT, R2, R4, 0x1, 0x1c1f ;  /* 0x003c1f0004027f89 */ /* 0x000ee800000e0000 */
[----:B------:R-:W4:Y:S04]  /*139b0*/  SHFL.IDX PT, R3, R3, RZ, 0x1c1f ;  /* 0x001c1fff03037589 */ /* 0x000f2800000e0000 */
[----:B------:R-:W1:Y:S01]  /*139c0*/  SHFL.IDX PT, R4, R4, RZ, 0x1c1f ;  /* 0x001c1fff04047589 */ /* 0x000e6200000e0000 */
[----:B--2---:R-:W-:Y:S04]  /*139d0*/  IADD3 R14, P1, P0, R14, R0, R246 ;  /* 0x000000000e0e7210 */ /* 0x004fe8000783e0f6 */
[----:B---3--:R-:W-:Y:S02]  /*139e0*/  IADD3.X R15, RZ, R2, R7, P1, P0 ;  /* 0x00000002ff0f7210 */ /* 0x008fe40000fe0407 */
[----:B------:R-:W-:Y:S04]  /*139f0*/  IADD3 R12, P1, P0, R12, R0, R245 ;  /* 0x000000000c0c7210 */ /* 0x000fe8000783e0f5 */
[--C-:B------:R-:W-:Y:S02]  /*13a00*/  IADD3.X R13, RZ, R2, R242.reuse, P1, P0 ;  /* 0x00000002ff0d7210 */ /* 0x100fe40000fe04f2 */
[-C--:B------:R-:W-:Y:S02]  /*13a10*/  IADD3 R8, P0, R0, R10.reuse, RZ ;  /* 0x0000000a00087210 */ /* 0x080fe40007f1e0ff */
[C---:B----4-:R-:W-:Y:S02]  /*13a20*/  IADD3 R10, P2, R3.reuse, R10, RZ ;  /* 0x0000000a030a7210 */ /* 0x050fe40007f5e0ff */
[----:B------:R-:W-:Y:S01]  /*13a30*/  IADD3 R6, P1, R3, R246, RZ ;  /* 0x000000f603067210 */ /* 0x000fe20007f3e0ff */
[--C-:B------:R-:W-:Y:S01]  /*13a40*/  IMAD.X R9, R2, 0x1, R5.reuse, P0 ;  /* 0x0000000102097824 */ /* 0x100fe200000e0605 */
[----:B------:R-:W-:Y:S01]  /*13a50*/  IADD3 R0, R241, 0x100, RZ ;  /* 0x00000100f1007810 */ /* 0x000fe20007ffe0ff */
[C---:B-1----:R-:W-:Y:S01]  /*13a60*/  IMAD.X R11, R4.reuse, 0x1, R5, P2 ;  /* 0x00000001040b7824 */ /* 0x042fe200010e0605 */
[----:B------:R-:W-:Y:S01]  /*13a70*/  IADD3 R2, P0, R3, R245, RZ ;  /* 0x000000f503027210 */ /* 0x000fe20007f1e0ff */
[----:B------:R-:W-:Y:S01]  /*13a80*/  IMAD.X R7, R4, 0x1, R7, P1 ;  /* 0x0000000104077824 */ /* 0x000fe200008e0607 */
[----:B------:R-:W-:Y:S02]  /*13a90*/  ISETP.NE.U32.AND P1, PT, R244, RZ, PT ;  /* 0x000000fff400720c */ /* 0x000fe40003f25070 */
[----:B------:R1:W-:Y:S01]  /*13aa0*/  LDGSTS.E.BYPASS.LTC128B.128 [R0], [R10.64], !P5 ;  /* 0x000000000a007fae */ /* 0x0003e2000e901d54 */
[----:B------:R-:W-:Y:S01]  /*13ab0*/  IMAD.X R3, R4, 0x1, R242, P0 ;  /* 0x0000000104037824 */ /* 0x000fe200000e06f2 */
[----:B------:R-:W-:Y:S02]  /*13ac0*/  ISETP.NE.U32.AND P0, PT, R20, RZ, PT ;  /* 0x000000ff1400720c */ /* 0x000fe40003f05070 */
[----:B------:R1:W-:Y:S04]  /*13ad0*/  LDGSTS.E.BYPASS.LTC128B.128 [R0+0x1000], [R6.64], !P6 ;  /* 0x0100000006007fae */ /* 0x0003e8000f101d54 */
[----:B------:R1:W-:Y:S04]  /*13ae0*/  LDGSTS.E.BYPASS.LTC128B.128 [R0+0x2000], [R2.64], !P4 ;  /* 0x0200000002007fae */ /* 0x0003e8000e101d54 */
[----:B------:R1:W-:Y:S04]  /*13af0*/  LDGSTS.E.BYPASS.LTC128B.128 [R0+0x800], [R8.64], !P5 ;  /* 0x0080000008007fae */ /* 0x0003e8000e901d54 */
[----:B------:R1:W-:Y:S04]  /*13b00*/  LDGSTS.E.BYPASS.LTC128B.128.ZFILL [R0+0x1800], [R14.64], P1 ;  /* 0x018000000e007fae */ /* 0x0003e80008941d54 */
[----:B------:R1:W-:Y:S02]  /*13b10*/  LDGSTS.E.BYPASS.LTC128B.128.ZFILL [R0+0x2800], [R12.64], P0 ;  /* 0x028000000c007fae */ /* 0x0003e40008141d54 */
.L_x_830:
[-C--:B-1234-:R-:W-:Y:S01]  /*13b20*/  HMMA.16816.F32.BF16 R4, R64, R16.reuse, RZ ;  /* 0x000000104004723c */ /* 0x09efe200000418ff */
        /* <DEDUP_REMOVED lines=9> */
[----:B------:R-:W-:Y:S07]  /*13bc0*/  LDSM.16.M88.4 R216, [R228+0x9100] ;  /* 0x00910000e4d8783b */ /* 0x000fee0000000200 */
[C---:B------:R-:W-:Y:S01]  /*13bd0*/  HMMA.16816.F32.BF16 R24, R60.reuse, R32, RZ ;  /* 0x000000203c18723c */ /* 0x040fe200000418ff */
[----:B------:R-:W-:Y:S07]  /*13be0*/  LDSM.16.M88.4 R220, [R233] ;  /* 0x00000000e9dc783b */ /* 0x000fee0000000200 */
        /* <DEDUP_REMOVED lines=26> */
[-C--:B------:R-:W-:Y:S08]  /*13d90*/  HMMA.16816.F32.BF16 R52, R180, R200.reuse, R52 ;  /* 0x000000c8b434723c */ /* 0x080ff00000041834 */
[C---:B------:R-:W-:Y:S08]  /*13da0*/  HMMA.16816.F32.BF16 R56, R188.reuse, R200, R56 ;  /* 0x000000c8bc38723c */ /* 0x040ff00000041838 */
[-C--:B------:R-:W-:Y:S01]  /*13db0*/  HMMA.16816.F32.BF16 R60, R188, R202.reuse, R60 ;  /* 0x000000cabc3c723c */ /* 0x080fe2000004183c */
[----:B------:R-:W2:Y:S07]  /*13dc0*/  LDSM.16.M88.4 R188, [R228+0x8100] ;  /* 0x00810000e4bc783b */ /* 0x000eae0000000200 */
[----:B------:R-:W-:Y:S01]  /*13dd0*/  HMMA.16816.F32.BF16 R64, R180, R202, R64 ;  /* 0x000000cab440723c */ /* 0x000fe20000041840 */
[----:B------:R-:W2:Y:S08]  /*13de0*/  LDSM.16.M88.4 R180, [R236] ;  /* 0x00000000ecb4783b */ /* 0x000eb00000000200 */
[----:B------:R-:W3:Y:S01]  /*13df0*/  LDSM.16.M88.4 R200, [R235] ;  /* 0x00000000ebc8783b */ /* 0x000ee20000000200 */
[-C--:B-1----:R-:W-:Y:S08]  /*13e00*/  HMMA.16816.F32.BF16 R4, R176, R204.reuse, R4 ;  /* 0x000000ccb004723c */ /* 0x082ff00000041804 */
[C---:B------:R-:W-:Y:S08]  /*13e10*/  HMMA.16816.F32.BF16 R8, R208.reuse, R204, R8 ;  /* 0x000000ccd008723c */ /* 0x040ff00000041808 */
[-C--:B------:R-:W-:Y:S08]  /*13e20*/  HMMA.16816.F32.BF16 R12, R208, R206.reuse, R12 ;  /* 0x000000ced00c723c */ /* 0x080ff0000004180c */
[C---:B------:R-:W-:Y:S01]  /*13e30*/  HMMA.16816.F32.BF16 R16, R176.reuse, R206, R16 ;  /* 0x000000ceb010723c */ /* 0x040fe20000041810 */
[----:B------:R-:W-:Y:S07]  /*13e40*/  LDSM.16.M88.4 R204, [R224+0x5900] ;  /* 0x00590000e0cc783b */ /* 0x000fee0000000200 */
[-C--:B--2---:R-:W-:Y:S08]  /*13e50*/  HMMA.16816.F32.BF16 R20, R176, R184.reuse, R20 ;  /* 0x000000b8b014723c */ /* 0x084ff00000041814 */
[C---:B------:R-:W-:Y:S08]  /*13e60*/  HMMA.16816.F32.BF16 R24, R208.reuse, R184, R24 ;  /* 0x000000b8d018723c */ /* 0x040ff00000041818 */
[-C--:B------:R-:W-:Y:S08]  /*13e70*/  HMMA.16816.F32.BF16 R28, R208, R186.reuse, R28 ;  /* 0x000000bad01c723c */ /* 0x080ff0000004181c */
[C---:B------:R-:W-:Y:S01]  /*13e80*/  HMMA.16816.F32.BF16 R32, R176.reuse, R186, R32 ;  /* 0x000000bab020723c */ /* 0x040fe20000041820 */
[----:B------:R-:W-:Y:S07]  /*13e90*/  LDSM.16.M88.4 R184, [R227+0xa100] ;  /* 0x00a10000e3b8783b */ /* 0x000fee0000000200 */
        /* <DEDUP_REMOVED lines=10> */
[----:B------:R-:W1:Y:S07]  /*13f40*/  LDSM.16.M88.4 R176, [R234] ;  /* 0x00000000eab0783b */ /* 0x000e6e0000000200 */
[-C--:B------:R-:W-:Y:S01]  /*13f50*/  HMMA.16816.F32.BF16 R4, R188, R212.reuse, R4 ;  /* 0x000000d4bc04723c */ /* 0x080fe20000041804 */
[----:B------:R-:W2:Y:S07]  /*13f60*/  LDSM.16.M88.4 R196, [R227+0xb100] ;  /* 0x00b10000e3c4783b */ /* 0x000eae0000000200 */
        /* <DEDUP_REMOVED lines=12> */
[C---:B------:R-:W-:Y:S08]  /*14030*/  HMMA.16816.F32.BF16 R48, R188.reuse, R202, R48 ;  /* 0x000000cabc30723c */ /* 0x040ff00000041830 */
[-C--:B-1----:R-:W-:Y:S08]  /*14040*/  HMMA.16816.F32.BF16 R52, R188, R176.reuse, R52 ;  /* 0x000000b0bc34723c */ /* 0x082ff00000041834 */
[C---:B------:R-:W-:Y:S08]  /*14050*/  HMMA.16816.F32.BF16 R56, R216.reuse, R176, R56 ;  /* 0x000000b0d838723c */ /* 0x040ff00000041838 */
[-C--:B------:R-:W-:Y:S08]  /*14060*/  HMMA.16816.F32.BF16 R60, R216, R178.reuse, R60 ;  /* 0x000000b2d83c723c */ /* 0x080ff0000004183c */
[----:B------:R-:W-:Y:S01]  /*14070*/  HMMA.16816.F32.BF16 R64, R188, R178, R64 ;  /* 0x000000b2bc40723c */ /* 0x000fe20000041840 */
[----:B------:R-:W1:Y:S07]  /*14080*/  LDSM.16.M88.4 R176, [R228+0xb100] ;  /* 0x00b10000e4b0783b */ /* 0x000e6e0000000200 */
[-C--:B------:R-:W-:Y:S08]  /*14090*/  HMMA.16816.F32.BF16 R4, R184, R192.reuse, R4 ;  /* 0x000000c0b804723c */ /* 0x080ff00000041804 */
        /* <DEDUP_REMOVED lines=96> */
[----:B--2---:R-:W-:Y:S02]  /*146a0*/  FMUL.FTZ R25, R48, c[0x0][0x320] ;  /* 0x0000c80030197a20 */ /* 0x004fe40000410000 */
        /* <DEDUP_REMOVED lines=68> */
[----:B--2345:R-:W-:Y:S01]  /*14af0*/  IADD3 R14, -R244, 0x10, RZ ;  /* 0x00000010f40e7810 */ /* 0x03cfe20007ffe1ff */
[----:B------:R-:W2:Y:S01]  /*14b00*/  LDL R0, [R1+0x54] ;  /* 0x0000540001007983 */ /* 0x000ea20000100800 */
[----:B-1----:R-:W-:Y:S01]  /*14b10*/  SEL R16, RZ, 0x10, P4 ;  /* 0x00000010ff107807 */ /* 0x002fe20002000000 */
[----:B------:R-:W-:Y:S01]  /*14b20*/  IMAD.MOV.U32 R2, RZ, RZ, c[0x0][0x2b8] ;  /* 0x0000ae00ff027624 */ /* 0x000fe200078e00ff */
[----:B------:R-:W-:Y:S01]  /*14b30*/  LOP3.LUT R14, R14, 0xf, RZ, 0xc0, !PT ;  /* 0x0000000f0e0e7812 */ /* 0x000fe200078ec0ff */
[----:B------:R-:W-:Y:S01]  /*14b40*/  IMAD.MOV.U32 R6, RZ, RZ, RZ ;  /* 0x000000ffff067224 */ /* 0x000fe200078e00ff */
[----:B------:R-:W-:Y:S01]  /*14b50*/  IADD3 R12, -R16, 0x10, RZ ;  /* 0x00000010100c7810 */ /* 0x000fe20007ffe1ff */
[----:B------:R-:W-:Y:S01]  /*14b60*/  IMAD.SHL.U32 R10, R247, 0x2, RZ ;  /* 0x00000002f70a7824 */ /* 0x000fe200078e00ff */
[----:B------:R-:W-:Y:S02]  /*14b70*/  ISETP.NE.AND P1, PT, R2, 0x1, PT ;  /* 0x000000010200780c */ /* 0x000fe40003f25270 */
[----:B------:R-:W-:Y:S02]  /*14b80*/  LEA R2, R243, UR13, 0x6 ;  /* 0x0000000df3027c11 */ /* 0x000fe4000f8e30ff */
[----:B------:R-:W-:Y:S02]  /*14b90*/  LOP3.LUT R12, R12, 0xf, RZ, 0xc0, !PT ;  /* 0x0000000f0c0c7812 */ /* 0x000fe400078ec0ff */
[----:B--2---:R-:W-:Y:S07]  /*14ba0*/  IADD3 R2, R2, -0x40, R0 ;  /* 0xffffffc002027810 */ /* 0x004fee0007ffe000 */
        /* <DEDUP_REMOVED lines=10> */
[----:B------:R1:W-:Y:S01]  /*14c50*/  STL [R1+0x10], R7 ;  /* 0x0000100701007387 */ /* 0x0003e20000100800 */
[----:B------:R-:W-:Y:S03]  /*14c60*/  SHF.R.S32.HI R0, RZ, 0x1f, R7 ;  /* 0x0000001fff007819 */ /* 0x000fe60000011407 */
[----:B------:R2:W3:Y:S02]  /*14c70*/  @!P3 LDG.E R6, [R4.64] ;  /* 0x000000140406b981 */ /* 0x0004e4000c1e1900 */
[----:B------:R-:W-:Y:S04]  /*14c80*/  IMAD R0, R0, c[0x0][0x1e0], RZ ;  /* 0x0000780000007a24 */ /* 0x000fe800078e02ff */
[----:B------:R-:W-:Y:S04]  /*14c90*/  IMAD R0, R7, c[0x0][0x1e4], R0 ;  /* 0x0000790007007a24 */ /* 0x000fe800078e0200 */
[----:B------:R-:W-:Y:S01]  /*14ca0*/  IMAD.IADD R3, R3, 0x1, R0 ;  /* 0x0000000103037824 */ /* 0x000fe200078e0200 */
[----:B-1----:R-:W-:Y:S02]  /*14cb0*/  SHF.L.U64.HI R7, R249, 0x1, R250 ;  /* 0x00000001f9077819 */ /* 0x002fe400000102fa */
[----:B--2---:R-:W-:Y:S01]  /*14cc0*/  SHF.L.U64.HI R5, R247, 0x1, R248 ;  /* 0x00000001f7057819 */ /* 0x004fe200000102f8 */
[----:B---3--:R-:W-:Y:S01]  /*14cd0*/  STL [R1+0xc], R6 ;  /* 0x00000c0601007387 */ /* 0x008fe20000100800 */
[----:B------:R-:W-:Y:S01]  /*14ce0*/  SHF.R.S32.HI R4, RZ, 0x1f, R6 ;  /* 0x0000001fff047819 */ /* 0x000fe20000011406 */
[----:B------:R-:W-:Y:S04]  /*14cf0*/  IMAD.WIDE.U32 R2, R6, c[0x0][0x1f0], R2 ;  /* 0x00007c0006027a25 */ /* 0x000fe800078e0002 */
[----:B------:R-:W-:Y:S01]  /*14d00*/  IMAD R4, R4, c[0x0][0x1f0], RZ ;  /* 0x00007c0004047a24 */ /* 0x000fe200078e02ff */
[----:B------:R-:W-:Y:S03]  /*14d10*/  IADD3 R0, P0, R2, UR4, RZ ;  /* 0x0000000402007c10 */ /* 0x000fe6000ff1e0ff */
[----:B------:R-:W-:Y:S05]  /*14d20*/  IMAD R4, R6, c[0x0][0x1f4], R4 ;  /* 0x00007d0006047a24 */ /* 0x000fea00078e0204 */
[----:B------:R-:W-:Y:S02]  /*14d30*/  IADD3.X R4, R3, UR16, R4, P0, !PT ;  /* 0x0000001003047c10 */ /* 0x000fe400087fe404 */
[C---:B------:R-:W-:Y:S04]  /*14d40*/  LEA R3, P0, R0.reuse, c[0x0][0x1c8], 0x1 ;  /* 0x0000720000037a11 */ /* 0x040fe800078008ff */
[----:B------:R-:W-:Y:S02]  /*14d50*/  LEA.HI.X R4, R0, c[0x0][0x1cc], R4, 0x1, P0 ;  /* 0x0000730000047a11 */ /* 0x000fe400000f0c04 */
[----:B------:R-:W1:Y:S04]  /*14d60*/  SHFL.IDX PT, R0, R3, 0x1, 0x1c1f ;  /* 0x003c1f0003007f89 */ /* 0x000e6800000e0000 */
[----:B------:R-:W2:Y:S04]  /*14d70*/  SHFL.IDX PT, R2, R4, 0x1, 0x1c1f ;  /* 0x003c1f0004027f89 */ /* 0x000ea800000e0000 */
[----:B------:R-:W3:Y:S04]  /*14d80*/  SHFL.IDX PT, R3, R3, RZ, 0x1c1f ;  /* 0x001c1fff03037589 */ /* 0x000ee800000e0000 */
[----:B------:R-:W4:Y:S01]  /*14d90*/  SHFL.IDX PT, R4, R4, RZ, 0x1c1f ;  /* 0x001c1fff04047589 */ /* 0x000f2200000e0000 */
[----:B-1----:R-:W-:Y:S04]  /*14da0*/  IADD3 R14, P1, P0, R14, R0, R246 ;  /* 0x000000000e0e7210 */ /* 0x002fe8000783e0f6 */
[----:B--2---:R-:W-:Y:S02]  /*14db0*/  IADD3.X R15, RZ, R2, R7, P1, P0 ;  /* 0x00000002ff0f7210 */ /* 0x004fe40000fe0407 */
[----:B------:R-:W-:Y:S04]  /*14dc0*/  IADD3 R12, P1, P0, R12, R0, R245 ;  /* 0x000000000c0c7210 */ /* 0x000fe8000783e0f5 */
[--C-:B------:R-:W-:Y:S02]  /*14dd0*/  IADD3.X R13, RZ, R2, R242.reuse, P1, P0 ;  /* 0x00000002ff0d7210 */ /* 0x100fe40000fe04f2 */
[-C--:B------:R-:W-:Y:S02]  /*14de0*/  IADD3 R8, P0, R0, R10.reuse, RZ ;  /* 0x0000000a00087210 */ /* 0x080fe40007f1e0ff */
[C---:B---3--:R-:W-:Y:S02]  /*14df0*/  IADD3 R10, P2, R3.reuse, R10, RZ ;  /* 0x0000000a030a7210 */ /* 0x048fe40007f5e0ff */
[C---:B------:R-:W-:Y:S01]  /*14e00*/  IADD3 R6, P1, R3.reuse, R246, RZ ;  /* 0x000000f603067210 */ /* 0x040fe20007f3e0ff */
[--C-:B------:R-:W-:Y:S01]  /*14e10*/  IMAD.X R9, R2, 0x1, R5.reuse, P0 ;  /* 0x0000000102097824 */ /* 0x100fe200000e0605 */
[----:B------:R-:W-:Y:S01]  /*14e20*/  IADD3 R2, P0, R3, R245, RZ ;  /* 0x000000f503027210 */ /* 0x000fe20007f1e0ff */
[C---:B----4-:R-:W-:Y:S02]  /*14e30*/  IMAD.X R11, R4.reuse, 0x1, R5, P2 ;  /* 0x00000001040b7824 */ /* 0x050fe400010e0605 */
[----:B------:R-:W-:Y:S01]  /*14e40*/  IMAD.X R7, R4, 0x1, R7, P1 ;  /* 0x0000000104077824 */ /* 0x000fe200008e0607 */
[----:B------:R-:W-:Y:S01]  /*14e50*/  ISETP.NE.U32.AND P1, PT, R244, RZ, PT ;  /* 0x000000fff400720c */ /* 0x000fe20003f25070 */
[----:B------:R-:W-:Y:S01]  /*14e60*/  IMAD.X R3, R4, 0x1, R242, P0 ;  /* 0x0000000104037824 */ /* 0x000fe200000e06f2 */
[----:B------:R1:W-:Y:S01]  /*14e70*/  LDGSTS.E.BYPASS.LTC128B.128 [R241+0x3100], [R10.64], !P5 ;  /* 0x031000000af17fae */ /* 0x0003e2000e901d54 */
[----:B------:R-:W-:Y:S03]  /*14e80*/  ISETP.NE.U32.AND P0, PT, R16, RZ, PT ;  /* 0x000000ff1000720c */ /* 0x000fe60003f05070 */
[----:B------:R1:W-:Y:S04]  /*14e90*/  LDGSTS.E.BYPASS.LTC128B.128 [R241+0x4100], [R6.64], !P6 ;  /* 0x0410000006f17fae */ /* 0x0003e8000f101d54 */
[----:B------:R1:W-:Y:S04]  /*14ea0*/  LDGSTS.E.BYPASS.LTC128B.128 [R241+0x5100], [R2.64], !P4 ;  /* 0x0510000002f17fae */ /* 0x0003e8000e101d54 */
[----:B------:R1:W-:Y:S04]  /*14eb0*/  LDGSTS.E.BYPASS.LTC128B.128 [R241+0x3900], [R8.64], !P5 ;  /* 0x0390000008f17fae */ /* 0x0003e8000e901d54 */
[----:B------:R1:W-:Y:S04]  /*14ec0*/  LDGSTS.E.BYPASS.LTC128B.128.ZFILL [R241+0x4900], [R14.64], P1 ;  /* 0x049000000ef17fae */ /* 0x0003e80008941d54 */
[----:B------:R1:W-:Y:S02]  /*14ed0*/  LDGSTS.E.BYPASS.LTC128B.128.ZFILL [R241+0x5900], [R12.64], P0 ;  /* 0x059000000cf17fae */ /* 0x0003e40008141d54 */
.L_x_831:
[----:B-1234-:R-:W2:Y:S01]  /*14ee0*/  LDL R3, [R1+0x24] ;  /* 0x0000240001037983 */ /* 0x01eea20000100800 */
        /* <DEDUP_REMOVED lines=10> */
[----:B------:R-:W1:Y:S08]  /*14f90*/  SHFL.IDX PT, R0, R3, RZ, 0x1c1f ;  /* 0x001c1fff03007589 */ /* 0x000e7000000e0000 */
[----:B------:R-:W-:Y:S08]  /*14fa0*/  SHFL.IDX PT, R6, R3, 0x1, 0x1c1f ;  /* 0x003c1f0003067f89 */ /* 0x000ff000000e0000 */
[----:B------:R-:W-:Y:S01]  /*14fb0*/  SHFL.IDX PT, R7, R3, 0x2, 0x1c1f ;  /* 0x005c1f0003077f89 */ /* 0x000fe200000e0000 */
[----:B-1----:R-:W-:Y:S07]  /*14fc0*/  IMAD.IADD R0, R4, 0x1, R0 ;  /* 0x0000000104007824 */ /* 0x002fee00078e0200 */
        /* <DEDUP_REMOVED lines=42> */
[----:B------:R-:W-:Y:S02]  /*15270*/  FSEL R212, R17, -INF , P1 ;  /* 0xff80000011d47808 */ /* 0x000fe40000800000 */
[----:B------:R-:W-:Y:S02]  /*15280*/  ISETP.GT.AND P1, PT, R2, 0x1, PT ;  /* 0x000000010200780c */ /* 0x000fe40003f24270 */
[----:B------:R-:W-:Y:S02]  /*15290*/  FMNMX.FTZ R0, R200, R0, !PT ;  /* 0x00000000c8007209 */ /* 0x000fe40007810000 */
[----:B------:R-:W-:Y:S02]  /*152a0*/  FSEL R52, R18, -INF , P0 ;  /* 0xff80000012347808 */ /* 0x000fe40000000000 */
[----:B------:R-:W-:Y:S02]  /*152b0*/  FSEL R15, R184, -INF , P1 ;  /* 0xff800000b80f7808 */ /* 0x000fe40000800000 */
[C---:B------:R-:W-:Y:S02]  /*152c0*/  ISETP.GT.AND P1, PT, R2.reuse, 0x9, PT ;  /* 0x000000090200780c */ /* 0x040fe40003f24270 */
[----:B------:R-:W-:Y:S02]  /*152d0*/  ISETP.GT.AND P0, PT, R2, RZ, PT ;  /* 0x000000ff0200720c */ /* 0x000fe40003f04270 */
[----:B------:R-:W-:Y:S02]  /*152e0*/  FMNMX.FTZ R0, R204, R0, !PT ;  /* 0x00000000cc007209 */ /* 0x000fe40007810000 */
[----:B------:R-:W-:Y:S02]  /*152f0*/  FSEL R20, R180, -INF , P1 ;  /* 0xff800000b4147808 */ /* 0x000fe40000800000 */
[----:B------:R-:W-:Y:S02]  /*15300*/  FSEL R6, R185, -INF , P0 ;  /* 0xff800000b9067808 */ /* 0x000fe40000000000 */
[C---:B------:R-:W-:Y:S02]  /*15310*/  ISETP.GT.AND P0, PT, R2.reuse, 0x8, PT ;  /* 0x000000080200780c */ /* 0x040fe40003f04270 */
[----:B------:R-:W-:Y:S02]  /*15320*/  ISETP.GT.AND P1, PT, R2, 0x11, PT ;  /* 0x000000110200780c */ /* 0x000fe40003f24270 */
[----:B------:R-:W-:Y:S01]  /*15330*/  FMNMX.FTZ R106, R205, R0, !PT ;  /* 0x00000000cd6a7209 */ /* 0x000fe20007810000 */
[----:B------:R-:W-:Y:S01]  /*15340*/  IMAD.IADD R0, R4, 0x1, R7 ;  /* 0x0000000104007824 */ /* 0x000fe200078e0207 */
[----:B------:R-:W-:Y:S02]  /*15350*/  FSEL R18, R181, -INF , P0 ;  /* 0xff800000b5127808 */ /* 0x000fe40000000000 */
[----:B------:R-:W-:Y:S02]  /*15360*/  FSEL R45, R110, -INF , P1 ;  /* 0xff8000006e2d7808 */ /* 0x000fe40000800000 */
[C---:B------:R-:W-:Y:S02]  /*15370*/  ISETP.GT.AND P1, PT, R2.reuse, 0x19, PT ;  /* 0x000000190200780c */ /* 0x040fe40003f24270 */
[----:B------:R-:W-:Y:S02]  /*15380*/  ISETP.GT.AND P0, PT, R2, 0x10, PT ;  /* 0x000000100200780c */ /* 0x000fe40003f04270 */
[----:B------:R-:W-:Y:S02]  /*15390*/  FMNMX.FTZ R106, R64, R106, !PT ;  /* 0x0000006a406a7209 */ /* 0x000fe40007810000 */
[----:B------:R-:W-:Y:S02]  /*153a0*/  FSEL R44, R111, -INF , P0 ;  /* 0xff8000006f2c7808 */ /* 0x000fe40000000000 */
[C---:B------:R-:W-:Y:S02]  /*153b0*/  ISETP.GT.AND P0, PT, R2.reuse, 0x18, PT ;  /* 0x000000180200780c */ /* 0x040fe40003f04270 */
        /* <DEDUP_REMOVED lines=11> */
[----:B------:R-:W-:Y:S01]  /*15470*/  FSEL R210, R54, -INF , P1 ;  /* 0xff80000036d27808 */ /* 0x000fe20000800000 */
[----:B------:R-:W-:Y:S01]  /*15480*/  LDSM.16.MT88.4 R36, [R226+0x100] ;  /* 0x00010000e224783b */ /* 0x000fe20000004200 */
[----:B------:R-:W-:Y:S02]  /*15490*/  ISETP.GT.AND P1, PT, R2, 0x31, PT ;  /* 0x000000310200780c */ /* 0x000fe40003f24270 */
[----:B------:R-:W-:Y:S02]  /*154a0*/  FMNMX.FTZ R7, R18, R7, !PT ;  /* 0x0000000712077209 */ /* 0x000fe40007810000 */
[----:B------:R-:W-:Y:S02]  /*154b0*/  ISETP.GT.AND P0, PT, R2, 0x28, PT ;  /* 0x000000280200780c */ /* 0x000fe40003f04270 */
[----:B------:R-:W-:Y:S02]  /*154c0*/  FMNMX.FTZ R106, R212, R106, !PT ;  /* 0x0000006ad46a7209 */ /* 0x000fe40007810000 */
[----:B------:R-:W-:Y:S02]  /*154d0*/  FMNMX.FTZ R7, R20, R7, !PT ;  /* 0x0000000714077209 */ /* 0x000fe40007810000 */
[----:B------:R-:W-:Y:S01]  /*154e0*/  FSEL R202, R50, -INF , P0 ;  /* 0xff80000032ca7808 */ /* 0x000fe20000000000 */
[----:B------:R-:W1:Y:S01]  /*154f0*/  SHFL.BFLY PT, R8, R106, 0x2, 0x1f ;  /* 0x0c401f006a087f89 */ /* 0x000e6200000e0000 */
[----:B------:R-:W-:Y:S02]  /*15500*/  FSEL R50, R55, -INF , P1 ;  /* 0xff80000037327808 */ /* 0x000fe40000800000 */
[C---:B------:R-:W-:Y:S02]  /*15510*/  ISETP.GT.AND P1, PT, R2.reuse, 0x38, PT ;  /* 0x000000380200780c */ /* 0x040fe40003f24270 */
[----:B------:R-:W-:Y:S02]  /*15520*/  ISETP.GT.AND P2, PT, R2, 0x29, PT ;  /* 0x000000290200780c */ /* 0x000fe40003f44270 */
[----:B------:R-:W-:Y:S02]  /*15530*/  FSEL R48, R22, -INF , P1 ;  /* 0xff80000016307808 */ /* 0x000fe40000800000 */
[----:B------:R-:W-:Y:S02]  /*15540*/  ISETP.GT.AND P1, PT, R2, 0x39, PT ;  /* 0x000000390200780c */ /* 0x000fe40003f24270 */
[----:B------:R-:W-:Y:S02]  /*15550*/  FMNMX.FTZ R2, R44, R7, !PT ;  /* 0x000000072c027209 */ /* 0x000fe40007810000 */
[----:B------:R-:W-:Y:S02]  /*15560*/  ISETP.GT.AND P0, PT, R0, RZ, PT ;  /* 0x000000ff0000720c */ /* 0x000fe40003f04270 */
[----:B------:R-:W-:Y:S02]  /*15570*/  FMNMX.FTZ R2, R45, R2, !PT ;  /* 0x000000022d027209 */ /* 0x000fe40007810000 */
[----:B------:R-:W-:Y:S02]  /*15580*/  FSEL R4, R207, -INF , P0 ;  /* 0xff800000cf047808 */ /* 0x000fe40000000000 */
[----:B------:R-:W-:Y:S02]  /*15590*/  FMNMX.FTZ R2, R60, R2, !PT ;  /* 0x000000023c027209 */ /* 0x000fe40007810000 */
[----:B------:R-:W-:Y:S02]  /*155a0*/  ISETP.GT.AND P0, PT, R0, 0x1, PT ;  /* 0x000000010000780c */ /* 0x000fe40003f04270 */
[----:B------:R-:W-:Y:S02]  /*155b0*/  FMNMX.FTZ R2, R61, R2, !PT ;  /* 0x000000023d027209 */ /* 0x000fe40007810000 */
[----:B------:R-:W-:Y:S02]  /*155c0*/  FSEL R17, R199, -INF , P0 ;  /* 0xff800000c7117808 */ /* 0x000fe40000000000 */
[----:B------:R-:W-:Y:S02]  /*155d0*/  FMNMX.FTZ R2, R194, R2, !PT ;  /* 0x00000002c2027209 */ /* 0x000fe40007810000 */
[----:B------:R-:W-:Y:S02]  /*155e0*/  ISETP.GT.AND P0, PT, R0, 0x8, PT ;  /* 0x000000080000780c */ /* 0x000fe40003f04270 */
[----:B------:R-:W-:Y:S02]  /*155f0*/  FMNMX.FTZ R2, R195, R2, !PT ;  /* 0x00000002c3027209 */ /* 0x000fe40007810000 */
[----:B-1----:R-:W-:Y:S02]  /*15600*/  FMNMX.FTZ R106, R8, R106, !PT ;  /* 0x0000006a086a7209 */ /* 0x002fe40007810000 */
[----:B------:R-:W-:Y:S02]  /*15610*/  FSEL R8, R198, -INF , P0 ;  /* 0xff800000c6087808 */ /* 0x000fe40000000000 */
[----:B------:R-:W-:Y:S01]  /*15620*/  ISETP.GT.AND P0, PT, R0, 0x9, PT ;  /* 0x000000090000780c */ /* 0x000fe20003f04270 */
[----:B------:R-:W1:Y:S01]  /*15630*/  SHFL.BFLY PT, R22, R106, 0x1, 0x1f ;  /* 0x0c201f006a167f89 */ /* 0x000e6200000e0000 */
[----:B------:R-:W-:Y:S02]  /*15640*/  FSEL R203, R51, -INF , P2 ;  /* 0xff80000033cb7808 */ /* 0x000fe40001000000 */
[----:B------:R-:W-:Y:S02]  /*15650*/  FMNMX.FTZ R2, R202, R2, !PT ;  /* 0x00000002ca027209 */ /* 0x000fe40007810000 */
[----:B------:R-:W-:Y:S02]  /*15660*/  FSEL R14, R196, -INF , P0 ;  /* 0xff800000c40e7808 */ /* 0x000fe40000000000 */
[----:B------:R-:W-:Y:S02]  /*15670*/  ISETP.GT.AND P0, PT, R3, RZ, PT ;  /* 0x000000ff0300720c */ /* 0x000fe40003f04270 */
[----:B-----5:R-:W-:Y:S01]  /*15680*/  FSEL R248, R67, -INF , P1 ;  /* 0xff80000043f87808 */ /* 0x020fe20000800000 */
[----:B------:R-:W-:Y:S01]  /*15690*/  IMAD.MOV.U32 R67, RZ, RZ, R53 ;  /* 0x000000ffff437224 */ /* 0x000fe200078e0035 */
        /* <DEDUP_REMOVED lines=9> */
[----:B------:R-:W-:Y:S01]  /*15730*/  IMAD.MOV.U32 R209, RZ, RZ, R52 ;  /* 0x000000ffffd17224 */ /* 0x000fe200078e0034 */
[----:B------:R-:W-:Y:S01]  /*15740*/  ISETP.GT.AND P0, PT, R3, 0x8, PT ;  /* 0x000000080300780c */ /* 0x000fe20003f04270 */
[----:B------:R-:W-:Y:S01]  /*15750*/  LDSM.16.MT88.4 R52, [R225+0x1100] ;  /* 0x00110000e134783b */ /* 0x000fe20000004200 */
        /* <DEDUP_REMOVED lines=10> */
[----:B------:R-:W-:Y:S02]  /*15800*/  ISETP.GT.AND P2, PT, R0, 0x10, PT ;  /* 0x000000100000780c */ /* 0x000fe40003f44270 */
[----:B------:R-:W-:Y:S02]  /*15810*/  FSEL R9, R206, -INF , P0 ;  /* 0xff800000ce097808 */ /* 0x000fe40000000000 */
[C---:B------:R-:W-:Y:S02]  /*15820*/  ISETP.GT.AND P0, PT, R3.reuse, 0x10, PT ;  /* 0x000000100300780c */ /* 0x040fe40003f04270 */
[----:B------:R-:W-:Y:S02]  /*15830*/  FSEL R199, R102, -INF , P1 ;  /* 0xff80000066c77808 */ /* 0x000fe40000800000 */
[----:B------:R-:W-:Y:S02]  /*15840*/  ISETP.GT.AND P1, PT, R0, 0x21, PT ;  /* 0x000000210000780c */ /* 0x000fe40003f24270 */
[----:B------:R-:W-:Y:S02]  /*15850*/  FMNMX.FTZ R2, R248, R2, !PT ;  /* 0x00000002f8027209 */ /* 0x000fe40007810000 */
[----:B------:R-:W-:Y:S02]  /*15860*/  FSEL R186, R186, -INF , P2 ;  /* 0xff800000baba7808 */ /* 0x000fe40001000000 */
[----:B------:R-:W-:Y:S01]  /*15870*/  FMNMX.FTZ R12, R14, R12, !PT ;  /* 0x0000000c0e0c7209 */ /* 0x000fe20007810000 */
[----:B------:R-:W2:Y:S01]  /*15880*/  SHFL.BFLY PT, R105, R2, 0x2, 0x1f ;  /* 0x0c401f0002697f89 */ /* 0x000ea200000e0000 */
        /* <DEDUP_REMOVED lines=31> */
[----:B------:R-:W-:Y:S02]  /*15a80*/  ISETP.GT.AND P0, PT, R3, 0x28, PT ;  /* 0x000000280300780c */ /* 0x000fe40003f04270 */
        /* <DEDUP_REMOVED lines=20> */
[C---:B------:R-:W-:Y:S02]  /*15bd0*/  ISETP.GT.AND P2, PT, R3.reuse, 0x29, PT ;  /* 0x000000290300780c */ /* 0x040fe40003f44270 */
[----:B------:R-:W-:Y:S02]  /*15be0*/  FSEL R62, R62, -INF , P1 ;  /* 0xff8000003e3e7808 */ /* 0x000fe40000800000 */
[----:B------:R-:W-:Y:S01]  /*15bf0*/  ISETP.GT.AND P1, PT, R3, 0x39, PT ;  /* 0x000000390300780c */ /* 0x000fe20003f24270 */
[--C-:B------:R-:W-:Y:S01]  /*15c00*/  FFMA.FTZ R3, R16, c[0x0][0x2d0], -R110.reuse ;  /* 0x0000b40010037a23 */ /* 0x100fe2000001086e */
[----:B------:R-:W-:Y:S02]  /*15c10*/  FMNMX.FTZ R12, R192, R2, !PT ;  /* 0x00000002c00c7209 */ /* 0x000fe40007810000 */
[----:B------:R-:W-:Y:S01]  /*15c20*/  FMNMX.FTZ R2, R213, R0, !PT ;  /* 0x00000000d5027209 */ /* 0x000fe20007810000 */
[----:B------:R1:W-:Y:S01]  /*15c30*/  MUFU.EX2 R218, R3 ;  /* 0x0000000300da7308 */ /* 0x0003e20000000800 */
[----:B------:R-:W-:Y:S02]  /*15c40*/  FMNMX.FTZ R0, R193, R12, !PT ;  /* 0x0000000cc1007209 */ /* 0x000fe40007810000 */
[----:B------:R-:W-:Y:S01]  /*15c50*/  FMNMX.FTZ R2, R222, R2, !PT ;  /* 0x00000002de027209 */ /* 0x000fe20007810000 */
[----:B------:R-:W2:Y:S01]  /*15c60*/  SHFL.BFLY PT, R12, R105, 0x1, 0x1f ;  /* 0x0c201f00690c7f89 */ /* 0x000ea200000e0000 */
[----:B------:R-:W-:Y:S02]  /*15c70*/  FMNMX.FTZ R0, R198, R0, !PT ;  /* 0x00000000c6007209 */ /* 0x000fe40007810000 */
[----:B------:R-:W-:Y:S02]  /*15c80*/  FMNMX.FTZ R2, R208, R2, !PT ;  /* 0x00000002d0027209 */ /* 0x000fe40007810000 */
[----:B------:R-:W-:Y:S02]  /*15c90*/  FMNMX.FTZ R0, R196, R0, !PT ;  /* 0x00000000c4007209 */ /* 0x000fe40007810000 */
[----:B------:R-:W-:Y:S02]  /*15ca0*/  FMNMX.FTZ R2, R214, R2, !PT ;  /* 0x00000002d6027209 */ /* 0x000fe40007810000 */
[----:B------:R-:W-:Y:S02]  /*15cb0*/  FSEL R216, R47, -INF , P2 ;  /* 0xff8000002fd87808 */ /* 0x000fe40001000000 */
[----:B------:R-:W-:Y:S01]  /*15cc0*/  FMNMX.FTZ R0, R215, R0, !PT ;  /* 0x00000000d7007209 */ /* 0x000fe20007810000 */
[----:B------:R-:W3:Y:S01]  /*15cd0*/  SHFL.BFLY PT, R104, R2, 0x2, 0x1f ;  /* 0x0c401f0002687f89 */ /* 0x000ee200000e0000 */
[----:B------:R-:W-:Y:S02]  /*15ce0*/  FSEL R109, R63, -INF , P1 ;  /* 0xff8000003f6d7808 */ /* 0x000fe40000800000 */
[----:B------:R-:W-:Y:S04]  /*15cf0*/  FMNMX.FTZ R0, R216, R0, !PT ;  /* 0x00000000d8007209 */ /* 0x000fe80007810000 */
[----:B------:R-:W-:Y:S01]  /*15d00*/  FMNMX.FTZ R0, R252, R0, !PT ;  /* 0x00000000fc007209 */ /* 0x000fe20007810000 */
[--C-:B-1----:R-:W-:Y:S03]  /*15d10*/  FFMA.FTZ R3, R19, c[0x0][0x2d0], -R110.reuse ;  /* 0x0000b40013037a23 */ /* 0x102fe6000001086e */
[----:B------:R-:W-:Y:S01]  /*15d20*/  FMNMX.FTZ R0, R49, R0, !PT ;  /* 0x0000000031007209 */ /* 0x000fe20007810000 */
[----:B------:R1:W-:Y:S01]  /*15d30*/  MUFU.EX2 R207, R3 ;  /* 0x0000000300cf7308 */ /* 0x0003e20000000800 */
[----:B--2---:R-:W-:Y:S02]  /*15d40*/  FMNMX.FTZ R105, R105, R12, !PT ;  /* 0x0000000c69697209 */ /* 0x004fe40007810000 */
[----:B------:R-:W-:Y:S02]  /*15d50*/  FMNMX.FTZ R0, R62, R0, !PT ;  /* 0x000000003e007209 */ /* 0x000fe40007810000 */
[C---:B------:R-:W-:Y:S01]  /*15d60*/  FSETP.NEU.FTZ.AND P1, PT, R105.reuse, -INF , PT ;  /* 0xff8000006900780b */ /* 0x040fe20003f3d000 */
[----:B------:R-:W-:Y:S01]  /*15d70*/  FMUL.FTZ R111, R105, c[0x0][0x2d0] ;  /* 0x0000b400696f7a20 */ /* 0x000fe20000410000 */
[----:B------:R-:W-:Y:S04]  /*15d80*/  FMNMX.FTZ R0, R109, R0, !PT ;  /* 0x000000006d007209 */ /* 0x000fe80007810000 */
[----:B------:R-:W-:Y:S02]  /*15d90*/  FSEL R111, R111, RZ, P1 ;  /* 0x000000ff6f6f7208 */ /* 0x000fe40000800000 */
[----:B---3--:R-:W-:Y:S02]  /*15da0*/  FMNMX.FTZ R104, R2, R104, !PT ;  /* 0x0000006802687209 */ /* 0x008fe40007810000 */
[----:B------:R-:W2:Y:S01]  /*15db0*/  SHFL.BFLY PT, R2, R0, 0x2, 0x1f ;  /* 0x0c401f0000027f89 */ /* 0x000ea200000e0000 */
[--C-:B------:R-:W-:Y:S04]  /*15dc0*/  FFMA.FTZ R6, R6, c[0x0][0x2d0], -R111.reuse ;  /* 0x0000b40006067a23 */ /* 0x100fe8000001086f */
[----:B------:R-:W-:Y:S03]  /*15dd0*/  MUFU.EX2 R176, R6 ;  /* 0x0000000600b07308 */ /* 0x000fe60000000800 */
[----:B------:R-:W3:Y:S01]  /*15de0*/  SHFL.BFLY PT, R5, R104, 0x1, 0x1f ;  /* 0x0c201f0068057f89 */ /* 0x000ee200000e0000 */
[----:B-1----:R-:W-:Y:S06]  /*15df0*/  FFMA.FTZ R3, R21, c[0x0][0x2d0], -R110 ;  /* 0x0000b40015037a23 */ /* 0x002fec000001086e */
[----:B------:R1:W4:Y:S01]  /*15e00*/  MUFU.EX2 R245, R3 ;  /* 0x0000000300f57308 */ /* 0x0003220000000800 */
[----:B--2---:R-:W-:Y:S01]  /*15e10*/  FMNMX.FTZ R0, R0, R2, !PT ;  /* 0x0000000200007209 */ /* 0x004fe20007810000 */
[--C-:B------:R-:W-:Y:S08]  /*15e20*/  FFMA.FTZ R2, R18, c[0x0][0x2d0], -R111.reuse ;  /* 0x0000b40012027a23 */ /* 0x100ff0000001086f */
[----:B------:R2:W-:Y:S01]  /*15e30*/  MUFU.EX2 R66, R2 ;  /* 0x0000000200427308 */ /* 0x0005e20000000800 */
[----:B---3--:R-:W-:Y:S01]  /*15e40*/  FMNMX.FTZ R104, R104, R5, !PT ;  /* 0x0000000568687209 */ /* 0x008fe20007810000 */
[--C-:B------:R-:W-:Y:S02]  /*15e50*/  FFMA.FTZ R5, R20, c[0x0][0x2d0], -R111.reuse ;  /* 0x0000b40014057a23 */ /* 0x100fe4000001086f */
[----:B------:R-:W-:Y:S02]  /*15e60*/  LDSM.16.MT88.4 R20, [R225+0x100] ;  /* 0x00010000e114783b */ /* 0x000fe40000004200 */
[----:B------:R-:W-:Y:S02]  /*15e70*/  FMUL.FTZ R184, R104, c[0x0][0x2d0] ;  /* 0x0000b40068b87a20 */ /* 0x000fe40000410000 */
[----:B-1----:R-:W-:Y:S02]  /*15e80*/  FFMA.FTZ R3, R15, c[0x0][0x2d0], -R111 ;  /* 0x0000b4000f037a23 */ /* 0x002fe4000001086f */
[----:B------:R-:W1:Y:S01]  /*15e90*/  MUFU.EX2 R244, R5 ;  /* 0x0000000500f47308 */ /* 0x000e620000000800 */
[----:B----4-:R-:W-:Y:S09]  /*15ea0*/  F2FP.BF16.PACK_AB R178, R245, R207 ;  /* 0x000000cff5b2723e */ /* 0x010ff200000010ff */
[----:B------:R3:W-:Y:S01]  /*15eb0*/  MUFU.EX2 R217, R3 ;  /* 0x0000000300d97308 */ /* 0x0007e20000000800 */
[----:B--2---:R-:W2:Y:S01]  /*15ec0*/  SHFL.BFLY PT, R2, R0, 0x1, 0x1f ;  /* 0x0c201f0000027f89 */ /* 0x004ea200000e0000 */
[----:B-1----:R-:W-:Y:S02]  /*15ed0*/  F2FP.BF16.PACK_AB R179, R244, R66 ;  /* 0x00000042f4b3723e */ /* 0x002fe400000010ff */
[----:B---3--:R-:W-:Y:S02]  /*15ee0*/  FSEL R3, R106, RZ, P0 ;  /* 0x000000ff6a037208 */ /* 0x008fe40000000000 */
[----:B------:R-:W-:Y:S02]  /*15ef0*/  FSETP.NEU.FTZ.AND P0, PT, R104, -INF , PT ;  /* 0xff8000006800780b */ /* 0x000fe40003f1d000 */
[----:B--2---:R-:W-:Y:S02]  /*15f00*/  FMNMX.FTZ R102, R2, R0, !PT ;  /* 0x0000000002667209 */ /* 0x004fe40007810000 */
[----:B------:R-:W-:Y:S02]  /*15f10*/  FSEL R184, R184, RZ, P0 ;  /* 0x000000ffb8b87208 */ /* 0x000fe40000000000 */
[----:B------:R-:W-:Y:S01]  /*15f20*/  FSEL R2, R105, RZ, P1 ;  /* 0x000000ff69027208 */ /* 0x000fe20000800000 */
[C---:B------:R-:W-:Y:S01]  /*15f30*/  FMUL.FTZ R185, R102.reuse, c[0x0][0x2d0] ;  /* 0x0000b40066b97a20 */ /* 0x040fe20000410000 */
[----:B------:R-:W-:Y:S01]  /*15f40*/  FSETP.NEU.FTZ.AND P1, PT, R102, -INF , PT ;  /* 0xff8000006600780b */ /* 0x000fe20003f3d000 */
[--C-:B------:R-:W-:Y:S02]  /*15f50*/  FFMA.FTZ R0, R14, c[0x0][0x2d0], -R184.reuse ;  /* 0x0000b4000e007a23 */ /* 0x100fe400000108b8 */
[--C-:B------:R-:W-:Y:S01]  /*15f60*/  FFMA.FTZ R4, R4, c[0x0][0x2d0], -R184.reuse ;  /* 0x0000b40004047a23 */ /* 0x100fe200000108b8 */
[----:B------:R-:W-:Y:S01]  /*15f70*/  FSEL R185, R185, RZ, P1 ;  /* 0x000000ffb9b97208 */ /* 0x000fe20000800000 */
[----:B------:R1:W-:Y:S01]  /*15f80*/  MUFU.EX2 R242, R0 ;  /* 0x0000000000f27308 */ /* 0x0003e20000000800 */
[----:B------:R-:W-:Y:S03]  /*15f90*/  FFMA.FTZ R8, R8, c[0x0][0x2d0], -R184 ;  /* 0x0000b40008087a23 */ /* 0x000fe600000108b8 */
[--C-:B------:R-:W-:Y:S02]  /*15fa0*/  FFMA.FTZ R7, R7, c[0x0][0x2d0], -R185.reuse ;  /* 0x0000b40007077a23 */ /* 0x100fe400000108b9 */
[--C-:B------:R-:W-:Y:S02]  /*15fb0*/  FFMA.FTZ R11, R11, c[0x0][0x2d0], -R185.reuse ;  /* 0x0000b4000b0b7a23 */ /* 0x100fe400000108b9 */
[--C-:B------:R-:W-:Y:S02]  /*15fc0*/  FFMA.FTZ R10, R10, c[0x0][0x2d0], -R185.reuse ;  /* 0x0000b4000a0a7a23 */ /* 0x100fe400000108b9 */
[----:B------:R2:W-:Y:S01]  /*15fd0*/  MUFU.EX2 R211, R4 ;  /* 0x0000000400d37308 */ /* 0x0005e20000000800 */
[----:B------:R-:W-:Y:S09]  /*15fe0*/  FFMA.FTZ R9, R9, c[0x0][0x2d0], -R185 ;  /* 0x0000b40009097a23 */ /* 0x000ff200000108b9 */
[----:B------:R-:W-:Y:S01]  /*15ff0*/  MUFU.EX2 R220, R7 ;  /* 0x0000000700dc7308 */ /* 0x000fe20000000800 */
[----:B-1----:R-:W-:Y:S04]  /*16000*/  FADD.FTZ R0, -R3, R100 ;  /* 0x0000006403007221 */ /* 0x002fe80000010100 */
[----:B------:R-:W-:Y:S05]  /*16010*/  FMUL.FTZ R0, R0, c[0x0][0x2d0] ;  /* 0x0000b40000007a20 */ /* 0x000fea0000410000 */
[----:B------:R-:W1:Y:S01]  /*16020*/  MUFU.EX2 R65, R8 ;  /* 0x0000000800417308 */ /* 0x000e620000000800 */
[----:B--2---:R-:W-:Y:S09]  /*16030*/  FFMA.FTZ R4, R17, c[0x0][0x2d0], -R184 ;  /* 0x0000b40011047a23 */ /* 0x004ff200000108b8 */
[----:B------:R2:W3:Y:S10]  /*16040*/  MUFU.EX2 R101, R0 ;  /* 0x0000000000657308 */ /* 0x0004f40000000800 */
[----:B------:R-:W4:Y:S01]  /*16050*/  MUFU.EX2 R223, R4 ;  /* 0x0000000400df7308 */ /* 0x000f220000000800 */
[----:B-1----:R-:W-:Y:S09]  /*16060*/  F2FP.BF16.PACK_AB R182, R242, R65 ;  /* 0x00000041f2b6723e */ /* 0x002ff200000010ff */
[----:B------:R-:W1:Y:S01]  /*16070*/  MUFU.EX2 R51, R11 ;  /* 0x0000000b00337308 */ /* 0x000e620000000800 */
[----:B--2---:R-:W-:Y:S01]  /*16080*/  FADD.FTZ R0, -R2, R103 ;  /* 0x0000006702007221 */ /* 0x004fe20000010100 */
[----:B------:R-:W-:Y:S01]  /*16090*/  FSEL R2, R104, RZ, P0 ;  /* 0x000000ff68027208 */ /* 0x000fe20000000000 */
[----:B---3--:R-:W-:Y:S01]  /*160a0*/  FMUL.FTZ R5, R101, R113 ;  /* 0x0000007165057220 */ /* 0x008fe20000410000 */
[----:B------:R-:W-:Y:S01]  /*160b0*/  ISETP.GT.AND P0, PT, R243, UR7, PT ;  /* 0x00000007f3007c0c */ /* 0x000fe2000bf04270 */
[----:B------:R-:W-:Y:S05]  /*160c0*/  FMUL.FTZ R0, R0, c[0x0][0x2d0] ;  /* 0x0000b40000007a20 */ /* 0x000fea0000410000 */
[----:B------:R-:W-:Y:S01]  /*160d0*/  MUFU.EX2 R246, R10 ;  /* 0x0000000a00f67308 */ /* 0x000fe20000000800 */
[C---:B------:R-:W-:Y:S02]  /*160e0*/  FMUL.FTZ R16, R101.reuse, R124 ;  /* 0x0000007c65107220 */ /* 0x040fe40000410000 */
[----:B------:R-:W-:Y:S01]  /*160f0*/  FMUL.FTZ R17, R101, R125 ;  /* 0x0000007d65117220 */ /* 0x000fe20000410000 */
[----:B----4-:R-:W-:Y:S01]  /*16100*/  F2FP.BF16.PACK_AB R180, R223, R211 ;  /* 0x000000d3dfb4723e */ /* 0x010fe200000010ff */
[C---:B------:R-:W-:Y:S02]  /*16110*/  FMUL.FTZ R4, R101.reuse, R112 ;  /* 0x0000007065047220 */ /* 0x040fe40000410000 */
[C---:B------:R-:W-:Y:S01]  /*16120*/  FMUL.FTZ R32, R101.reuse, R140 ;  /* 0x0000008c65207220 */ /* 0x040fe20000410000 */
[----:B------:R-:W-:Y:S01]  /*16130*/  MOV R140, R65 ;  /* 0x00000041008c7202 */ /* 0x000fe20000000f00 */
[----:B------:R-:W-:Y:S01]  /*16140*/  FMUL.FTZ R33, R101, R141 ;  /* 0x0000008d65217220 */ /* 0x000fe20000410000 */
[----:B------:R2:W3:Y:S01]  /*16150*/  MUFU.EX2 R100, R0 ;  /* 0x0000000000647308 */ /* 0x0004e20000000800 */
[----:B------:R-:W-:Y:S02]  /*16160*/  FFMA.FTZ R103, R205, c[0x0][0x2d0], -R110 ;  /* 0x0000b400cd677a23 */ /* 0x000fe4000001086e */
[----:B------:R-:W-:Y:S01]  /*16170*/  FMUL.FTZ R65, R101, R173 ;  /* 0x000000ad65417220 */ /* 0x000fe20000410000 */
[----:B-1----:R-:W-:Y:S01]  /*16180*/  F2FP.BF16.PACK_AB R181, R51, R220 ;  /* 0x000000dc33b5723e */ /* 0x002fe200000010ff */
[----:B------:R-:W-:Y:S02]  /*16190*/  IMAD.MOV.U32 R141, RZ, RZ, R66 ;  /* 0x000000ffff8d7224 */ /* 0x000fe400078e0042 */
[C---:B------:R-:W-:Y:S02]  /*161a0*/  FMUL.FTZ R68, R101.reuse, R68 ;  /* 0x0000004465447220 */ /* 0x040fe40000410000 */
[C---:B------:R-:W-:Y:S01]  /*161b0*/  FMUL.FTZ R69, R101.reuse, R69 ;  /* 0x0000004565457220 */ /* 0x040fe20000410000 */
[----:B------:R-:W1:Y:S01]  /*161c0*/  MUFU.EX2 R241, R9 ;  /* 0x0000000900f17308 */ /* 0x000e620000000800 */
[C---:B------:R-:W-:Y:S02]  /*161d0*/  FMUL.FTZ R80, R101.reuse, R80 ;  /* 0x0000005065507220 */ /* 0x040fe40000410000 */
[C---:B------:R-:W-:Y:S02]  /*161e0*/  FMUL.FTZ R81, R101.reuse, R81 ;  /* 0x0000005165517220 */ /* 0x040fe40000410000 */
[C---:B------:R-:W-:Y:S02]  /*161f0*/  FMUL.FTZ R84, R101.reuse, R84 ;  /* 0x0000005465547220 */ /* 0x040fe40000410000 */
[C---:B------:R-:W-:Y:S02]  /*16200*/  FMUL.FTZ R85, R101.reuse, R85 ;  /* 0x0000005565557220 */ /* 0x040fe40000410000 */
[C---:B------:R-:W-:Y:S02]  /*16210*/  FMUL.FTZ R96, R101.reuse, R96 ;  /* 0x0000006065607220 */ /* 0x040fe40000410000 */
[----:B------:R-:W-:Y:S02]  /*16220*/  FMUL.FTZ R97, R101, R97 ;  /* 0x0000006165617220 */ /* 0x000fe40000410000 */
[----:B--2---:R-:W-:Y:S01]  /*16230*/  FADD.FTZ R0, -R2, R107 ;  /* 0x0000006b02007221 */ /* 0x004fe20000010100 */
[----:B------:R-:W-:Y:S01]  /*16240*/  FSEL R2, R102, RZ, P1 ;  /* 0x000000ff66027208 */ /* 0x000fe20000800000 */
[----:B---3--:R-:W-:Y:S02]  /*16250*/  FMUL.FTZ R6, R100, R114 ;  /* 0x0000007264067220 */ /* 0x008fe40000410000 */
[----:B------:R-:W-:Y:S02]  /*16260*/  FMUL.FTZ R0, R0, c[0x0][0x2d0] ;  /* 0x0000b40000007a20 */ /* 0x000fe40000410000 */
[C---:B------:R-:W-:Y:S02]  /*16270*/  FMUL.FTZ R7, R100.reuse, R115 ;  /* 0x0000007364077220 */ /* 0x040fe40000410000 */
[----:B------:R2:W3:Y:S01]  /*16280*/  MUFU.EX2 R3, R0 ;  /* 0x0000000000037308 */ /* 0x0004e20000000800 */
[C---:B------:R-:W-:Y:S01]  /*16290*/  FMUL.FTZ R18, R100.reuse, R126 ;  /* 0x0000007e64127220 */ /* 0x040fe20000410000 */
[----:B-1----:R-:W-:Y:S01]  /*162a0*/  F2FP.BF16.PACK_AB R183, R241, R246 ;  /* 0x000000f6f1b7723e */ /* 0x002fe200000010ff */
[C---:B------:R-:W-:Y:S01]  /*162b0*/  FMUL.FTZ R19, R100.reuse, R127 ;  /* 0x0000007f64137220 */ /* 0x040fe20000410000 */
[----:B------:R-:W1:Y:S01]  /*162c0*/  LDSM.16.MT88.4 R112, [R226+0x1100] ;  /* 0x00110000e270783b */ /* 0x000e620000004200 */
[C---:B------:R-:W-:Y:S02]  /*162d0*/  FMUL.FTZ R34, R100.reuse, R142 ;  /* 0x0000008e64227220 */ /* 0x040fe40000410000 */
[C---:B------:R-:W-:Y:S02]  /*162e0*/  FMUL.FTZ R35, R100.reuse, R143 ;  /* 0x0000008f64237220 */ /* 0x040fe40000410000 */
[----:B------:R-:W-:Y:S02]  /*162f0*/  IMAD.MOV.U32 R107, RZ, RZ, R208 ;  /* 0x000000ffff6b7224 */ /* 0x000fe400078e00d0 */
[----:B------:R-:W-:Y:S01]  /*16300*/  IMAD.MOV.U32 R142, RZ, RZ, R207 ;  /* 0x000000ffff8e7224 */ /* 0x000fe200078e00cf */
[----:B------:R-:W-:Y:S01]  /*16310*/  LDSM.16.MT88.4 R124, [R226+0x500] ;  /* 0x00050000e27c783b */ /* 0x000fe20000004200 */
[----:B------:R-:W-:Y:S02]  /*16320*/  IMAD.MOV.U32 R143, RZ, RZ, R51 ;  /* 0x000000ffff8f7224 */ /* 0x000fe400078e0033 */
[C---:B------:R-:W-:Y:S02]  /*16330*/  FMUL.FTZ R51, R100.reuse, R159 ;  /* 0x0000009f64337220 */ /* 0x040fe40000410000 */
[----:B------:R-:W-:Y:S02]  /*16340*/  IMAD.MOV.U32 R159, RZ, RZ, R64 ;  /* 0x000000ffff9f7224 */ /* 0x000fe400078e0040 */
[----:B------:R-:W-:Y:S02]  /*16350*/  FMUL.FTZ R64, R101, R172 ;  /* 0x000000ac65407220 */ /* 0x000fe40000410000 */
[C---:B------:R-:W-:Y:S02]  /*16360*/  FMUL.FTZ R66, R100.reuse, R174 ;  /* 0x000000ae64427220 */ /* 0x040fe40000410000 */
[----:B------:R-:W-:Y:S02]  /*16370*/  FMUL.FTZ R70, R100, R70 ;  /* 0x0000004664467220 */ /* 0x000fe40000410000 */
[----:B--2---:R-:W-:Y:S01]  /*16380*/  FADD.FTZ R0, -R2, R108 ;  /* 0x0000006c02007221 */ /* 0x004fe20000010100 */
[----:B------:R-:W-:Y:S01]  /*16390*/  MOV R108, R176 ;  /* 0x000000b0006c7202 */ /* 0x000fe20000000f00 */
[--C-:B------:R-:W-:Y:S01]  /*163a0*/  FFMA.FTZ R2, R40, c[0x0][0x2d0], -R110.reuse ;  /* 0x0000b40028027a23 */ /* 0x100fe2000001086e */
[----:B------:R-:W-:Y:S01]  /*163b0*/  F2FP.BF16.PACK_AB R176, R218, R247 ;  /* 0x000000f7dab0723e */ /* 0x000fe200000010ff */
[----:B------:R-:W-:Y:S01]  /*163c0*/  FMUL.FTZ R0, R0, c[0x0][0x2d0] ;  /* 0x0000b40000007a20 */ /* 0x000fe20000410000 */
[----:B------:R-:W-:Y:S01]  /*163d0*/  F2FP.BF16.PACK_AB R177, R217, R108 ;  /* 0x0000006cd9b1723e */ /* 0x000fe200000010ff */
[----:B------:R2:W-:Y:S01]  /*163e0*/  MUFU.EX2 R251, R2 ;  /* 0x0000000200fb7308 */ /* 0x0005e20000000800 */
[C---:B---3--:R-:W-:Y:S02]  /*163f0*/  FMUL.FTZ R8, R3.reuse, R116 ;  /* 0x0000007403087220 */ /* 0x048fe40000410000 */
[C---:B------:R-:W-:Y:S02]  /*16400*/  FMUL.FTZ R9, R3.reuse, R117 ;  /* 0x0000007503097220 */ /* 0x040fe40000410000 */
[C---:B------:R-:W-:Y:S01]  /*16410*/  FMUL.FTZ R12, R3.reuse, R120 ;  /* 0x00000078030c7220 */ /* 0x040fe20000410000 */
[-C--:B------:R-:W-:Y:S01]  /*16420*/  HMMA.16816.F32.BF16 R4, R176, R20.reuse, R4 ;  /* 0x00000014b004723c */ /* 0x080fe20000041804 */
[C---:B------:R-:W-:Y:S02]  /*16430*/  FMUL.FTZ R13, R3.reuse, R121 ;  /* 0x00000079030d7220 */ /* 0x040fe40000410000 */
[C---:B------:R-:W-:Y:S01]  /*16440*/  FMUL.FTZ R28, R3.reuse, R136 ;  /* 0x00000088031c7220 */ /* 0x040fe20000410000 */
[----:B------:R-:W3:Y:S01]  /*16450*/  MUFU.EX2 R0, R0 ;  /* 0x0000000000007308 */ /* 0x000ee20000000800 */
[----:B------:R-:W-:Y:S01]  /*16460*/  MOV R136, R247 ;  /* 0x000000f700887202 */ /* 0x000fe20000000f00 */
[C---:B------:R-:W-:Y:S01]  /*16470*/  FMUL.FTZ R24, R3.reuse, R132 ;  /* 0x0000008403187220 */ /* 0x040fe20000410000 */
[----:B------:R-:W-:Y:S01]  /*16480*/  MOV R132, R214 ;  /* 0x000000d600847202 */ /* 0x000fe20000000f00 */
[C---:B------:R-:W-:Y:S04]  /*16490*/  FMUL.FTZ R25, R3.reuse, R133 ;  /* 0x0000008503197220 */ /* 0x040fe80000410000 */
[C---:B------:R-:W-:Y:S02]  /*164a0*/  FMUL.FTZ R29, R3.reuse, R137 ;  /* 0x00000089031d7220 */ /* 0x040fe40000410000 */
[----:B------:R-:W-:Y:S02]  /*164b0*/  FMUL.FTZ R40, R3, R148 ;  /* 0x0000009403287220 */ /* 0x000fe40000410000 */
[----:B------:R-:W-:Y:S02]  /*164c0*/  IMAD.MOV.U32 R148, RZ, RZ, R241 ;  /* 0x000000ffff947224 */ /* 0x000fe400078e00f1 */
[----:B--2---:R-:W-:Y:S02]  /*164d0*/  FFMA.FTZ R2, R41, c[0x0][0x2d0], -R110 ;  /* 0x0000b40029027a23 */ /* 0x004fe4000001086e */
[----:B------:R-:W-:Y:S02]  /*164e0*/  IMAD.MOV.U32 R137, RZ, RZ, R211 ;  /* 0x000000ffff897224 */ /* 0x000fe400078e00d3 */
[----:B------:R2:W4:Y:S01]  /*164f0*/  MUFU.EX2 R250, R2 ;  /* 0x0000000200fa7308 */ /* 0x0005220000000800 */
[----:B------:R-:W-:Y:S01]  /*16500*/  FMUL.FTZ R41, R3, R149 ;  /* 0x0000009503297220 */ /* 0x000fe20000410000 */
[----:B------:R-:W-:Y:S01]  /*16510*/  MOV R149, R62 ;  /* 0x0000003e00957202 */ /* 0x000fe20000000f00 */
[----:B------:R-:W-:Y:S02]  /*16520*/  IMAD.MOV.U32 R133, RZ, RZ, R49 ;  /* 0x000000ffff857224 */ /* 0x000fe400078e0031 */
[C---:B------:R-:W-:Y:S01]  /*16530*/  FMUL.FTZ R49, R101.reuse, R157 ;  /* 0x0000009d65317220 */ /* 0x040fe20000410000 */
[----:B------:R-:W-:Y:S01]  /*16540*/  MOV R157, R210 ;  /* 0x000000d2009d7202 */ /* 0x000fe20000000f00 */
[C---:B---3--:R-:W-:Y:S02]  /*16550*/  FMUL.FTZ R10, R0.reuse, R118 ;  /* 0x00000076000a7220 */ /* 0x048fe40000410000 */
[C---:B------:R-:W-:Y:S01]  /*16560*/  FMUL.FTZ R11, R0.reuse, R119 ;  /* 0x00000077000b7220 */ /* 0x040fe20000410000 */
[----:B------:R-:W-:Y:S01]  /*16570*/  MUFU.EX2 R210, R103 ;  /* 0x0000006700d27308 */ /* 0x000fe20000000800 */
[----:B------:R-:W3:Y:S01]  /*16580*/  LDSM.16.MT88.4 R116, [R225+0x2100] ;  /* 0x00210000e174783b */ /* 0x000ee20000004200 */
[C---:B------:R-:W-:Y:S02]  /*16590*/  FMUL.FTZ R14, R0.reuse, R122 ;  /* 0x0000007a000e7220 */ /* 0x040fe40000410000 */
[C---:B------:R-:W-:Y:S02]  /*165a0*/  FMUL.FTZ R15, R0.reuse, R123 ;  /* 0x0000007b000f7220 */ /* 0x040fe40000410000 */
[C---:B------:R-:W-:Y:S01]  /*165b0*/  HMMA.16816.F32.BF16 R8, R180.reuse, R20, R8 ;  /* 0x00000014b408723c */ /* 0x040fe20000041808 */
[C---:B------:R-:W-:Y:S02]  /*165c0*/  FMUL.FTZ R26, R0.reuse, R134 ;  /* 0x00000086001a7220 */ /* 0x040fe40000410000 */
[----:B------:R-:W-:Y:S02]  /*165d0*/  IMAD.MOV.U32 R134, RZ, RZ, R217 ;  /* 0x000000ffff867224 */ /* 0x000fe400078e00d9 */
[----:B------:R-:W-:Y:S02]  /*165e0*/  FMUL.FTZ R27, R0, R135 ;  /* 0x00000087001b7220 */ /* 0x000fe40000410000 */
[----:B------:R-:W-:Y:S01]  /*165f0*/  FMUL.FTZ R20, R101, R128 ;  /* 0x0000008065147220 */ /* 0x000fe20000410000 */
[-C--:B------:R-:W-:Y:S01]  /*16600*/  HMMA.16816.F32.BF16 R12, R180, R22.reuse, R12 ;  /* 0x00000016b40c723c */ /* 0x080fe2000004180c */
[--C-:B--2---:R-:W-:Y:S03]  /*16610*/  FFMA.FTZ R2, R44, c[0x0][0x2d0], -R111.reuse ;  /* 0x0000b4002c027a23 */ /* 0x104fe6000001086f */
[----:B------:R-:W-:Y:S01]  /*16620*/  FMUL.FTZ R44, R3, R152 ;  /* 0x00000098032c7220 */ /* 0x000fe20000410000 */
[----:B------:R2:W-:Y:S01]  /*16630*/  MUFU.EX2 R249, R2 ;  /* 0x0000000200f97308 */ /* 0x0005e20000000800 */
[----:B------:R-:W-:Y:S02]  /*16640*/  IMAD.MOV.U32 R152, RZ, RZ, R248 ;  /* 0x000000ffff987224 */ /* 0x000fe400078e00f8 */
[C---:B------:R-:W-:Y:S01]  /*16650*/  HMMA.16816.F32.BF16 R16, R176.reuse, R22, R16 ;  /* 0x00000016b010723c */ /* 0x040fe20000041810 */
[----:B------:R-:W-:Y:S03]  /*16660*/  FMUL.FTZ R21, R101, R129 ;  /* 0x0000008165157220 */ /* 0x000fe60000410000 */
[C---:B------:R-:W-:Y:S02]  /*16670*/  FMUL.FTZ R30, R0.reuse, R138 ;  /* 0x0000008a001e7220 */ /* 0x040fe40000410000 */
[----:B------:R-:W-:Y:S01]  /*16680*/  FMUL.FTZ R31, R0, R139 ;  /* 0x0000008b001f7220 */ /* 0x000fe20000410000 */
[----:B------:R-:W-:Y:S01]  /*16690*/  MOV R139, R220 ;  /* 0x000000dc008b7202 */ /* 0x000fe20000000f00 */
[C---:B------:R-:W-:Y:S04]  /*166a0*/  FMUL.FTZ R22, R100.reuse, R130 ;  /* 0x0000008264167220 */ /* 0x040fe80000410000 */
[----:B------:R-:W-:Y:S02]  /*166b0*/  FMUL.FTZ R23, R100, R131 ;  /* 0x0000008364177220 */ /* 0x000fe40000410000 */
[----:B------:R-:W-:Y:S01]  /*166c0*/  LDSM.16.MT88.4 R128, [R225+0x1500] ;  /* 0x00150000e180783b */ /* 0x000fe20000004200 */
[----:B------:R-:W-:Y:S02]  /*166d0*/  IMAD.MOV.U32 R135, RZ, RZ, R218 ;  /* 0x000000ffff877224 */ /* 0x000fe400078e00da */
[C---:B------:R-:W-:Y:S02]  /*166e0*/  FMUL.FTZ R42, R0.reuse, R150 ;  /* 0x00000096002a7220 */ /* 0x040fe40000410000 */
[-C--:B------:R-:W-:Y:S01]  /*166f0*/  HMMA.16816.F32.BF16 R20, R176, R36.reuse, R20 ;  /* 0x00000024b014723c */ /* 0x080fe20000041814 */
[C---:B------:R-:W-:Y:S01]  /*16700*/  FMUL.FTZ R46, R0.reuse, R154 ;  /* 0x0000009a002e7220 */ /* 0x040fe20000410000 */
[----:B------:R-:W-:Y:S01]  /*16710*/  MOV R154, R212 ;  /* 0x000000d4009a7202 */ /* 0x000fe20000000f00 */
[----:B--2---:R-:W-:Y:S02]  /*16720*/  FFMA.FTZ R2, R45, c[0x0][0x2d0], -R111 ;  /* 0x0000b4002d027a23 */ /* 0x004fe4000001086f */
[C---:B------:R-:W-:Y:S02]  /*16730*/  FMUL.FTZ R43, R0.reuse, R151 ;  /* 0x00000097002b7220 */ /* 0x040fe40000410000 */
[----:B------:R2:W1:Y:S01]  /*16740*/  MUFU.EX2 R248, R2 ;  /* 0x0000000200f87308 */ /* 0x0004620000000800 */
[C---:B------:R-:W-:Y:S01]  /*16750*/  HMMA.16816.F32.BF16 R24, R180.reuse, R36, R24 ;  /* 0x00000024b418723c */ /* 0x040fe20000041818 */
[----:B------:R-:W-:Y:S03]  /*16760*/  FMUL.FTZ R47, R0, R155 ;  /* 0x0000009b002f7220 */ /* 0x000fe60000410000 */
[----:B------:R-:W-:Y:S01]  /*16770*/  FMUL.FTZ R45, R3, R153 ;  /* 0x00000099032d7220 */ /* 0x000fe20000410000 */
[----:B------:R-:W-:Y:S01]  /*16780*/  MOV R153, R48 ;  /* 0x0000003000997202 */ /* 0x000fe20000000f00 */
[C---:B------:R-:W-:Y:S01]  /*16790*/  FMUL.FTZ R48, R101.reuse, R156 ;  /* 0x0000009c65307220 */ /* 0x040fe20000410000 */
[----:B------:R-:W-:Y:S01]  /*167a0*/  MOV R155, R209 ;  /* 0x000000d1009b7202 */ /* 0x000fe20000000f00 */
[-C--:B------:R-:W-:Y:S01]  /*167b0*/  HMMA.16816.F32.BF16 R28, R180, R38.reuse, R28 ;  /* 0x00000026b41c723c */ /* 0x080fe2000004181c */
[C---:B------:R-:W-:Y:S03]  /*167c0*/  FMUL.FTZ R36, R101.reuse, R144 ;  /* 0x0000009065247220 */ /* 0x040fe60000410000 */
[----:B------:R-:W-:Y:S02]  /*167d0*/  IMAD.MOV.U32 R144, RZ, RZ, R246 ;  /* 0x000000ffff907224 */ /* 0x000fe400078e00f6 */
[----:B------:R-:W-:Y:S02]  /*167e0*/  FMUL.FTZ R37, R101, R145 ;  /* 0x0000009165257220 */ /* 0x000fe40000410000 */
[C---:B------:R-:W-:Y:S01]  /*167f0*/  HMMA.16816.F32.BF16 R32, R176.reuse, R38, R32 ;  /* 0x00000026b020723c */ /* 0x040fe20000041820 */
[----:B------:R-:W-:Y:S03]  /*16800*/  IMAD.MOV.U32 R145, RZ, RZ, R245 ;  /* 0x000000ffff917224 */ /* 0x000fe600078e00f5 */
[----:B------:R-:W-:Y:S02]  /*16810*/  IMAD.MOV.U32 R138, RZ, RZ, R223 ;  /* 0x000000ffff8a7224 */ /* 0x000fe400078e00df */
[----:B------:R-:W-:Y:S02]  /*16820*/  IMAD.MOV.U32 R150, RZ, RZ, R222 ;  /* 0x000000ffff967224 */ /* 0x000fe400078e00de */
[----:B--2---:R-:W-:Y:S04]  /*16830*/  FFMA.FTZ R2, R56, c[0x0][0x2d0], -R110 ;  /* 0x0000b40038027a23 */ /* 0x004fe8000001086e */
[----:B------:R2:W-:Y:S01]  /*16840*/  MUFU.EX2 R247, R2 ;  /* 0x0000000200f77308 */ /* 0x0005e20000000800 */
[C---:B------:R-:W-:Y:S01]  /*16850*/  FMUL.FTZ R38, R100.reuse, R146 ;  /* 0x0000009264267220 */ /* 0x040fe20000410000 */
[----:B------:R-:W-:Y:S01]  /*16860*/  MOV R146, R244 ;  /* 0x000000f400927202 */ /* 0x000fe20000000f00 */
[C---:B------:R-:W-:Y:S02]  /*16870*/  FMUL.FTZ R39, R100.reuse, R147 ;  /* 0x0000009364277220 */ /* 0x040fe40000410000 */
[----:B------:R-:W-:Y:S02]  /*16880*/  IMAD.MOV.U32 R147, RZ, RZ, R242 ;  /* 0x000000ffff937224 */ /* 0x000fe400078e00f2 */
[----:B------:R-:W-:Y:S02]  /*16890*/  IMAD.MOV.U32 R151, RZ, RZ, R213 ;  /* 0x000000ffff977224 */ /* 0x000fe400078e00d5 */
[----:B------:R-:W-:Y:S01]  /*168a0*/  IMAD.MOV.U32 R156, RZ, RZ, R50 ;  /* 0x000000ffff9c7224 */ /* 0x000fe200078e0032 */
[-C--:B------:R-:W-:Y:S01]  /*168b0*/  HMMA.16816.F32.BF16 R36, R176, R52.reuse, R36 ;  /* 0x00000034b024723c */ /* 0x080fe20000041824 */
[C---:B------:R-:W-:Y:S01]  /*168c0*/  FMUL.FTZ R50, R100.reuse, R158 ;  /* 0x0000009e64327220 */ /* 0x040fe20000410000 */
[----:B------:R-:W-:Y:S01]  /*168d0*/  MOV R158, R67 ;  /* 0x00000043009e7202 */ /* 0x000fe20000000f00 */
[----:B------:R-:W-:Y:S02]  /*168e0*/  FMUL.FTZ R67, R100, R175 ;  /* 0x000000af64437220 */ /* 0x000fe40000410000 */
[----:B------:R-:W-:Y:S01]  /*168f0*/  LDSM.16.MT88.4 R172, [R226+0x1d00] ;  /* 0x001d0000e2ac783b */ /* 0x000fe20000004200 */
[----:B------:R-:W-:Y:S02]  /*16900*/  FMUL.FTZ R56, R3, R164 ;  /* 0x000000a403387220 */ /* 0x000fe40000410000 */
[C---:B------:R-:W-:Y:S01]  /*16910*/  HMMA.16816.F32.BF16 R40, R180.reuse, R52, R40 ;  /* 0x00000034b428723c */ /* 0x040fe20000041828 */
[C---:B------:R-:W-:Y:S03]  /*16920*/  FMUL.FTZ R58, R0.reuse, R166 ;  /* 0x000000a6003a7220 */ /* 0x040fe60000410000 */
[C---:B------:R-:W-:Y:S02]  /*16930*/  FMUL.FTZ R59, R0.reuse, R167 ;  /* 0x000000a7003b7220 */ /* 0x040fe40000410000 */
[----:B--2---:R-:W-:Y:S02]  /*16940*/  FFMA.FTZ R2, R57, c[0x0][0x2d0], -R110 ;  /* 0x0000b40039027a23 */ /* 0x004fe4000001086e */
[-C--:B------:R-:W-:Y:S01]  /*16950*/  HMMA.16816.F32.BF16 R44, R180, R54.reuse, R44 ;  /* 0x00000036b42c723c */ /* 0x080fe2000004182c */
[C---:B------:R-:W-:Y:S01]  /*16960*/  FMUL.FTZ R52, R101.reuse, R160 ;  /* 0x000000a065347220 */ /* 0x040fe20000410000 */
[----:B------:R2:W1:Y:S02]  /*16970*/  MUFU.EX2 R246, R2 ;  /* 0x0000000200f67308 */ /* 0x0004640000000800 */
[----:B------:R-:W-:Y:S02]  /*16980*/  FMUL.FTZ R53, R101, R161 ;  /* 0x000000a165357220 */ /* 0x000fe40000410000 */
[----:B------:R-:W-:Y:S02]  /*16990*/  FMUL.FTZ R57, R3, R165 ;  /* 0x000000a503397220 */ /* 0x000fe40000410000 */
[C---:B------:R-:W-:Y:S01]  /*169a0*/  HMMA.16816.F32.BF16 R48, R176.reuse, R54, R48 ;  /* 0x00000036b030723c */ /* 0x040fe20000041830 */
[C---:B------:R-:W-:Y:S03]  /*169b0*/  FMUL.FTZ R62, R0.reuse, R170 ;  /* 0x000000aa003e7220 */ /* 0x040fe60000410000 */
[----:B------:R-:W-:Y:S02]  /*169c0*/  FMUL.FTZ R63, R0, R171 ;  /* 0x000000ab003f7220 */ /* 0x000fe40000410000 */
[--C-:B------:R-:W-:Y:S02]  /*169d0*/  FFMA.FTZ R103, R201, c[0x0][0x2d0], -R184.reuse ;  /* 0x0000b400c9677a23 */ /* 0x100fe400000108b8 */
[C---:B------:R-:W-:Y:S04]  /*169e0*/  FMUL.FTZ R54, R100.reuse, R162 ;  /* 0x000000a264367220 */ /* 0x040fe80000410000 */
[C---:B------:R-:W-:Y:S02]  /*169f0*/  FMUL.FTZ R55, R100.reuse, R163 ;  /* 0x000000a364377220 */ /* 0x040fe40000410000 */
[----:B------:R-:W-:Y:S02]  /*16a00*/  FMUL.FTZ R71, R100, R71 ;  /* 0x0000004764477220 */ /* 0x000fe40000410000 */
[C---:B------:R-:W-:Y:S02]  /*16a10*/  FMUL.FTZ R72, R3.reuse, R72 ;  /* 0x0000004803487220 */ /* 0x040fe40000410000 */
[--C-:B--2---:R-:W-:Y:S01]  /*16a20*/  FFMA.FTZ R2, R60, c[0x0][0x2d0], -R111.reuse ;  /* 0x0000b4003c027a23 */ /* 0x104fe2000001086f */
[-C--:B-1----:R-:W-:Y:S01]  /*16a30*/  HMMA.16816.F32.BF16 R52, R176, R112.reuse, R52 ;  /* 0x00000070b034723c */ /* 0x082fe20000041834 */
[C---:B------:R-:W-:Y:S02]  /*16a40*/  FMUL.FTZ R60, R3.reuse, R168 ;  /* 0x000000a8033c7220 */ /* 0x040fe40000410000 */
[----:B------:R1:W-:Y:S01]  /*16a50*/  MUFU.EX2 R245, R2 ;  /* 0x0000000200f57308 */ /* 0x0003e20000000800 */
[C---:B------:R-:W-:Y:S02]  /*16a60*/  FMUL.FTZ R73, R3.reuse, R73 ;  /* 0x0000004903497220 */ /* 0x040fe40000410000 */
[C---:B------:R-:W-:Y:S02]  /*16a70*/  FMUL.FTZ R74, R0.reuse, R74 ;  /* 0x0000004a004a7220 */ /* 0x040fe40000410000 */
[C---:B------:R-:W-:Y:S01]  /*16a80*/  HMMA.16816.F32.BF16 R56, R180.reuse, R112, R56 ;  /* 0x00000070b438723c */ /* 0x040fe20000041838 */
[C---:B------:R-:W-:Y:S03]  /*16a90*/  FMUL.FTZ R75, R0.reuse, R75 ;  /* 0x0000004b004b7220 */ /* 0x040fe60000410000 */
[C---:B------:R-:W-:Y:S02]  /*16aa0*/  FMUL.FTZ R76, R3.reuse, R76 ;  /* 0x0000004c034c7220 */ /* 0x040fe40000410000 */
[----:B------:R-:W-:Y:S02]  /*16ab0*/  FMUL.FTZ R77, R3, R77 ;  /* 0x0000004d034d7220 */ /* 0x000fe40000410000 */
[C---:B------:R-:W-:Y:S04]  /*16ac0*/  FMUL.FTZ R78, R0.reuse, R78 ;  /* 0x0000004e004e7220 */ /* 0x040fe80000410000 */
[----:B------:R-:W-:Y:S02]  /*16ad0*/  FMUL.FTZ R79, R0, R79 ;  /* 0x0000004f004f7220 */ /* 0x000fe40000410000 */
[C---:B------:R-:W-:Y:S02]  /*16ae0*/  FMUL.FTZ R82, R100.reuse, R82 ;  /* 0x0000005264527220 */ /* 0x040fe40000410000 */
[C---:B------:R-:W-:Y:S02]  /*16af0*/  FMUL.FTZ R83, R100.reuse, R83 ;  /* 0x0000005364537220 */ /* 0x040fe40000410000 */
[----:B------:R-:W-:Y:S02]  /*16b00*/  FMUL.FTZ R86, R100, R86 ;  /* 0x0000005664567220 */ /* 0x000fe40000410000 */
[----:B-1----:R-:W-:Y:S02]  /*16b10*/  FFMA.FTZ R2, R61, c[0x0][0x2d0], -R111 ;  /* 0x0000b4003d027a23 */ /* 0x002fe4000001086f */
[C---:B------:R-:W-:Y:S02]  /*16b20*/  FMUL.FTZ R61, R3.reuse, R169 ;  /* 0x000000a9033d7220 */ /* 0x040fe40000410000 */
[----:B------:R1:W2:Y:S01]  /*16b30*/  MUFU.EX2 R244, R2 ;  /* 0x0000000200f47308 */ /* 0x0002a20000000800 */
[C---:B------:R-:W-:Y:S02]  /*16b40*/  FMUL.FTZ R88, R3.reuse, R88 ;  /* 0x0000005803587220 */ /* 0x040fe40000410000 */
[C---:B------:R-:W-:Y:S02]  /*16b50*/  FMUL.FTZ R89, R3.reuse, R89 ;  /* 0x0000005903597220 */ /* 0x040fe40000410000 */
[-C--:B------:R-:W-:Y:S01]  /*16b60*/  HMMA.16816.F32.BF16 R60, R180, R114.reuse, R60 ;  /* 0x00000072b43c723c */ /* 0x080fe2000004183c */
[C---:B------:R-:W-:Y:S02]  /*16b70*/  FMUL.FTZ R90, R0.reuse, R90 ;  /* 0x0000005a005a7220 */ /* 0x040fe40000410000 */
[C---:B------:R-:W-:Y:S02]  /*16b80*/  FMUL.FTZ R91, R0.reuse, R91 ;  /* 0x0000005b005b7220 */ /* 0x040fe40000410000 */
[C---:B------:R-:W-:Y:S02]  /*16b90*/  FMUL.FTZ R92, R3.reuse, R92 ;  /* 0x0000005c035c7220 */ /* 0x040fe40000410000 */
[----:B------:R-:W-:Y:S01]  /*16ba0*/  FMUL.FTZ R93, R3, R93 ;  /* 0x0000005d035d7220 */ /* 0x000fe20000410000 */
[C---:B------:R-:W-:Y:S01]  /*16bb0*/  HMMA.16816.F32.BF16 R64, R176.reuse, R114, R64 ;  /* 0x00000072b040723c */ /* 0x040fe20000041840 */
[----:B------:R-:W2:Y:S03]  /*16bc0*/  LDSM.16.MT88.4 R112, [R226+0x2100] ;  /* 0x00210000e270783b */ /* 0x000ea60000004200 */
[C---:B------:R-:W-:Y:S02]  /*16bd0*/  FMUL.FTZ R94, R0.reuse, R94 ;  /* 0x0000005e005e7220 */ /* 0x040fe40000410000 */
[----:B------:R-:W-:Y:S02]  /*16be0*/  FMUL.FTZ R95, R0, R95 ;  /* 0x0000005f005f7220 */ /* 0x000fe40000410000 */
[-C--:B---3--:R-:W-:Y:S01]  /*16bf0*/  HMMA.16816.F32.BF16 R68, R176, R116.reuse, R68 ;  /* 0x00000074b044723c */ /* 0x088fe20000041844 */
[----:B------:R-:W-:Y:S03]  /*16c00*/  FMUL.FTZ R87, R100, R87 ;  /* 0x0000005764577220 */ /* 0x000fe60000410000 */
[--C-:B-1----:R-:W-:Y:S02]  /*16c10*/  FFMA.FTZ R2, R186, c[0x0][0x2d0], -R184.reuse ;  /* 0x0000b400ba027a23 */ /* 0x102fe400000108b8 */
[C---:B------:R-:W-:Y:S02]  /*16c20*/  FMUL.FTZ R98, R100.reuse, R98 ;  /* 0x0000006264627220 */ /* 0x040fe40000410000 */
[C---:B------:R-:W-:Y:S01]  /*16c30*/  HMMA.16816.F32.BF16 R72, R180.reuse, R116, R72 ;  /* 0x00000074b448723c */ /* 0x040fe20000041848 */
[----:B------:R1:W-:Y:S03]  /*16c40*/  MUFU.EX2 R242, R2 ;  /* 0x0000000200f27308 */ /* 0x0003e60000000800 */
[----:B------:R-:W-:Y:S04]  /*16c50*/  FMUL.FTZ R99, R100, R99 ;  /* 0x0000006364637220 */ /* 0x000fe80000410000 */
[-C--:B------:R-:W-:Y:S08]  /*16c60*/  HMMA.16816.F32.BF16 R76, R180, R118.reuse, R76 ;  /* 0x00000076b44c723c */ /* 0x080ff0000004184c */
[C---:B------:R-:W-:Y:S01]  /*16c70*/  HMMA.16816.F32.BF16 R80, R176.reuse, R118, R80 ;  /* 0x00000076b050723c */ /* 0x040fe20000041850 */
[----:B------:R-:W3:Y:S07]  /*16c80*/  LDSM.16.MT88.4 R116, [R225+0x500] ;  /* 0x00050000e174783b */ /* 0x000eee0000004200 */
[-C--:B--2---:R-:W-:Y:S01]  /*16c90*/  HMMA.16816.F32.BF16 R84, R176, R112.reuse, R84 ;  /* 0x00000070b054723c */ /* 0x084fe20000041854 */
[--C-:B-1----:R-:W-:Y:S04]  /*16ca0*/  FFMA.FTZ R2, R187, c[0x0][0x2d0], -R184.reuse ;  /* 0x0000b400bb027a23 */ /* 0x102fe800000108b8 */
[----:B------:R1:W2:Y:S03]  /*16cb0*/  MUFU.EX2 R241, R2 ;  /* 0x0000000200f17308 */ /* 0x0002a60000000800 */
        /* <DEDUP_REMOVED lines=10> */
[----:B--2---:R-:W-:Y:S04]  /*16d60*/  F2FP.BF16.PACK_AB R120, R241, R242 ;  /* 0x000000f2f178723e */ /* 0x004fe800000010ff */
[-C--:B---3--:R-:W-:Y:S01]  /*16d70*/  HMMA.16816.F32.BF16 R4, R112, R116.reuse, R4 ;  /* 0x000000747004723c */ /* 0x088fe20000041804 */
        /* <DEDUP_REMOVED lines=98> */
[--C-:B---3--:R-:W-:Y:S02]  /*173a0*/  FFMA.FTZ R2, R156, c[0x0][0x2d0], -R111.reuse ;  /* 0x0000b4009c027a23 */ /* 0x108fe4000001086f */
[----:B------:R-:W-:Y:S05]  /*173b0*/  LDSM.16.MT88.4 R156, [R225+0x1d00] ;  /* 0x001d0000e19c783b */ /* 0x000fea0000004200 */
[C---:B------:R-:W-:Y:S01]  /*173c0*/  HMMA.16816.F32.BF16 R48, R112.reuse, R130, R48 ;  /* 0x000000827030723c */ /* 0x040fe20000041830 */
[----:B------:R3:W-:Y:S02]  /*173d0*/  MUFU.EX2 R193, R2 ;  /* 0x0000000200c17308 */ /* 0x0007e40000000800 */
[----:B------:R-:W4:Y:S05]  /*173e0*/  LDSM.16.MT88.4 R128, [R226+0x2900] ;  /* 0x00290000e280783b */ /* 0x000f2a0000004200 */
        /* <DEDUP_REMOVED lines=19> */
[--C-:B-1----:R-:W-:Y:S03]  /*17520*/  FFMA.FTZ R2, R151, c[0x0][0x2d0], -R184.reuse ;  /* 0x0000b40097027a23 */ /* 0x102fe600000108b8 */
[----:B------:R-:W-:Y:S01]  /*17530*/  MOV R151, R149 ;  /* 0x0000009500977202 */ /* 0x000fe20000000f00 */
[----:B------:R1:W-:Y:S01]  /*17540*/  MUFU.EX2 R189, R2 ;  /* 0x0000000200bd7308 */ /* 0x0003e20000000800 */
[----:B------:R-:W-:Y:S02]  /*17550*/  MOV R149, R147 ;  /* 0x0000009300957202 */ /* 0x000fe40000000f00 */
[-C--:B------:R-:W-:Y:S01]  /*17560*/  HMMA.16816.F32.BF16 R92, R120, R130.reuse, R92 ;  /* 0x00000082785c723c */ /* 0x080fe2000004185c */
[----:B------:R-:W-:Y:S03]  /*17570*/  MOV R147, R145 ;  /* 0x0000009100937202 */ /* 0x000fe60000000f00 */
[----:B------:R-:W-:Y:S02]  /*17580*/  MOV R145, R143 ;  /* 0x0000008f00917202 */ /* 0x000fe40000000f00 */
[----:B------:R-:W-:Y:S02]  /*17590*/  MOV R143, R141 ;  /* 0x0000008d008f7202 */ /* 0x000fe40000000f00 */
[----:B------:R-:W-:Y:S01]  /*175a0*/  HMMA.16816.F32.BF16 R96, R112, R130, R96 ;  /* 0x000000827060723c */ /* 0x000fe20000041860 */
[----:B------:R-:W-:Y:S03]  /*175b0*/  MOV R141, R139 ;  /* 0x0000008b008d7202 */ /* 0x000fe60000000f00 */
[----:B------:R-:W-:Y:S02]  /*175c0*/  MOV R139, R134 ;  /* 0x00000086008b7202 */ /* 0x000fe40000000f00 */
[----:B------:R-:W-:Y:S02]  /*175d0*/  MOV R216, R147 ;  /* 0x0000009300d87202 */ /* 0x000fe40000000f00 */
[----:B--2---:R-:W-:Y:S04]  /*175e0*/  F2FP.BF16.PACK_AB R111, R190, R191 ;  /* 0x000000bfbe6f723e */ /* 0x004fe800000010ff */
[----:B------:R-:W-:Y:S01]  /*175f0*/  MOV R221, R149 ;  /* 0x0000009500dd7202 */ /* 0x000fe20000000f00 */
[----:B-1----:R-:W-:Y:S02]  /*17600*/  FFMA.FTZ R2, R150, c[0x0][0x2d0], -R184 ;  /* 0x0000b40096027a23 */ /* 0x002fe400000108b8 */
[----:B------:R-:W-:Y:S02]  /*17610*/  IMAD.MOV.U32 R150, RZ, RZ, R148 ;  /* 0x000000ffff967224 */ /* 0x000fe400078e0094 */
[----:B------:R1:W2:Y:S01]  /*17620*/  MUFU.EX2 R188, R2 ;  /* 0x0000000200bc7308 */ /* 0x0002a20000000800 */
[----:B------:R-:W-:Y:S02]  /*17630*/  IMAD.MOV.U32 R148, RZ, RZ, R146 ;  /* 0x000000ffff947224 */ /* 0x000fe400078e0092 */
[----:B------:R-:W-:Y:S02]  /*17640*/  IMAD.MOV.U32 R146, RZ, RZ, R144 ;  /* 0x000000ffff927224 */ /* 0x000fe400078e0090 */
[----:B------:R-:W-:Y:S02]  /*17650*/  IMAD.MOV.U32 R144, RZ, RZ, R142 ;  /* 0x000000ffff907224 */ /* 0x000fe400078e008e */
[----:B------:R-:W-:Y:S02]  /*17660*/  IMAD.MOV.U32 R142, RZ, RZ, R140 ;  /* 0x000000ffff8e7224 */ /* 0x000fe400078e008c */
[----:B------:R-:W-:Y:S02]  /*17670*/  IMAD.MOV.U32 R140, RZ, RZ, R135 ;  /* 0x000000ffff8c7224 */ /* 0x000fe400078e0087 */
[----:B------:R-:W-:Y:S02]  /*17680*/  IMAD.MOV.U32 R147, RZ, RZ, R142 ;  /* 0x000000ffff937224 */ /* 0x000fe400078e008e */
[----:B------:R-:W-:Y:S01]  /*17690*/  IMAD.MOV.U32 R215, RZ, RZ, R148 ;  /* 0x000000ffffd77224 */ /* 0x000fe200078e0094 */
[----:B------:R-:W-:Y:S01]  /*176a0*/  MOV R148, R143 ;  /* 0x0000008f00947202 */ /* 0x000fe20000000f00 */
[----:B------:R-:W-:Y:S01]  /*176b0*/  IMAD.MOV.U32 R219, RZ, RZ, R150 ;  /* 0x000000ffffdb7224 */ /* 0x000fe200078e0096 */
[----:B------:R-:W-:Y:S01]  /*176c0*/  MOV R150, R145 ;  /* 0x0000009100967202 */ /* 0x000fe20000000f00 */
[----:B------:R-:W-:Y:S02]  /*176d0*/  IMAD.MOV.U32 R145, RZ, RZ, R140 ;  /* 0x000000ffff917224 */ /* 0x000fe400078e008c */
[----:B------:R-:W-:Y:S01]  /*176e0*/  IMAD.MOV.U32 R149, RZ, RZ, R144 ;  /* 0x000000ffff957224 */ /* 0x000fe200078e0090 */
[----:B------:R-:W-:Y:S01]  /*176f0*/  MOV R144, R139 ;  /* 0x0000008b00907202 */ /* 0x000fe20000000f00 */
[----:B------:R-:W-:Y:S01]  /*17700*/  IMAD.MOV.U32 R139, RZ, RZ, R138 ;  /* 0x000000ffff8b7224 */ /* 0x000fe200078e008a */
[----:B------:R-:W-:Y:S01]  /*17710*/  MOV R138, R108 ;  /* 0x0000006c008a7202 */ /* 0x000fe20000000f00 */
[--C-:B-1----:R-:W-:Y:S01]  /*17720*/  FFMA.FTZ R2, R252, c[0x0][0x2d0], -R185.reuse ;  /* 0x0000b400fc027a23 */ /* 0x102fe200000108b9 */
[----:B------:R-:W-:Y:S01]  /*17730*/  F2FP.BF16.PACK_AB R108, R196, R197 ;  /* 0x000000c5c46c723e */ /* 0x000fe200000010ff */
[----:B------:R-:W-:Y:S01]  /*17740*/  IMAD.MOV.U32 R252, RZ, RZ, R146 ;  /* 0x000000fffffc7224 */ /* 0x000fe200078e0092 */
[----:B------:R-:W-:Y:S01]  /*17750*/  MOV R146, R141 ;  /* 0x0000008d00927202 */ /* 0x000fe20000000f00 */
[----:B------:R1:W-:Y:S01]  /*17760*/  MUFU.EX2 R186, R2 ;  /* 0x0000000200ba7308 */ /* 0x0003e20000000800 */
[----:B------:R-:W-:Y:S01]  /*17770*/  LDSM.16.MT88.4 R140, [R226+0xd00] ;  /* 0x000d0000e28c783b */ /* 0x000fe20000004200 */
[----:B--2---:R-:W-:Y:S01]  /*17780*/  F2FP.BF16.PACK_AB R176, R188, R189 ;  /* 0x000000bdbcb0723e */ /* 0x004fe200000010ff */
[--C-:B-1----:R-:W-:Y:S07]  /*17790*/  FFMA.FTZ R2, R133, c[0x0][0x2d0], -R185.reuse ;  /* 0x0000b40085027a23 */ /* 0x102fee00000108b9 */
        /* <DEDUP_REMOVED lines=10> */
[----:B------:R1:W-:Y:S01]  /*17840*/  MUFU.EX2 R103, R2 ;  /* 0x0000000200677308 */ /* 0x0003e20000000800 */
[----:B---3--:R-:W-:Y:S09]  /*17850*/  F2FP.BF16.PACK_AB R178, R184, R107 ;  /* 0x0000006bb8b2723e */ /* 0x008ff200000010ff */
[----:B------:R-:W3:Y:S01]  /*17860*/  MUFU.EX2 R185, R185 ;  /* 0x000000b900b97308 */ /* 0x000ee20000000800 */
[-C--:B--2---:R-:W-:Y:S01]  /*17870*/  HMMA.16816.F32.BF16 R112, R108, R132.reuse, R4 ;  /* 0x000000846c70723c */ /* 0x084fe20000041804 */
[----:B------:R-:W2:Y:S08]  /*17880*/  LDSM.16.MT88.4 R4, [R226+0x2d00] ;  /* 0x002d0000e204783b */ /* 0x000eb00000004200 */
[----:B-1----:R-:W4:Y:S03]  /*17890*/  LDL.LU R2, [R1+0x40] ;  /* 0x0000400001027983 */ /* 0x002f260000300800 */
[----:B---3--:R-:W-:Y:S07]  /*178a0*/  F2FP.BF16.PACK_AB R179, R185, R103 ;  /* 0x00000067b9b3723e */ /* 0x008fee00000010ff */
[C---:B------:R-:W-:Y:S07]  /*178b0*/  HMMA.16816.F32.BF16 R116, R176.reuse, R132, R8 ;  /* 0x00000084b074723c */ /* 0x040fee0000041808 */
[----:B------:R-:W-:Y:S01]  /*178c0*/  MOV R11, R147 ;  /* 0x00000093000b7202 */ /* 0x000fe20000000f00 */
[-C--:B------:R-:W-:Y:S01]  /*178d0*/  HMMA.16816.F32.BF16 R120, R176, R134.reuse, R12 ;  /* 0x00000086b078723c */ /* 0x080fe2000004180c */
[----:B------:R-:W-:Y:S03]  /*178e0*/  IMAD.MOV.U32 R8, RZ, RZ, R150 ;  /* 0x000000ffff087224 */ /* 0x000fe600078e0096 */
[----:B------:R-:W-:Y:S01]  /*178f0*/  MOV R9, R149 ;  /* 0x0000009500097202 */ /* 0x000fe20000000f00 */
[----:B------:R-:W-:Y:S02]  /*17900*/  IMAD.MOV.U32 R10, RZ, RZ, R148 ;  /* 0x000000ffff0a7224 */ /* 0x000fe400078e0094 */
[----:B------:R-:W-:Y:S01]  /*17910*/  MOV R15, R139 ;  /* 0x0000008b000f7202 */ /* 0x000fe20000000f00 */
[C---:B------:R-:W-:Y:S01]  /*17920*/  HMMA.16816.F32.BF16 R124, R108.reuse, R134, R16 ;  /* 0x000000866c7c723c */ /* 0x040fe20000041810 */
[----:B------:R-:W3:Y:S03]  /*17930*/  LDL.LU R17, [R1+0x38] ;  /* 0x0000380001117983 */ /* 0x000ee60000300800 */
[----:B------:R-:W-:Y:S01]  /*17940*/  IMAD.MOV.U32 R12, RZ, RZ, R146 ;  /* 0x000000ffff0c7224 */ /* 0x000fe200078e0092 */
[----:B------:R-:W3:Y:S01]  /*17950*/  LDL.LU R19, [R1+0x3c] ;  /* 0x00003c0001137983 */ /* 0x000ee20000300800 */
[----:B------:R-:W-:Y:S01]  /*17960*/  MOV R13, R145 ;  /* 0x00000091000d7202 */ /* 0x000fe20000000f00 */
[----:B------:R-:W-:Y:S01]  /*17970*/  IMAD.MOV.U32 R14, RZ, RZ, R144 ;  /* 0x000000ffff0e7224 */ /* 0x000fe200078e0090 */
[-C--:B------:R-:W-:Y:S01]  /*17980*/  HMMA.16816.F32.BF16 R128, R108, R140.reuse, R20 ;  /* 0x0000008c6c80723c */ /* 0x080fe20000041814 */
[----:B------:R-:W3:Y:S03]  /*17990*/  LDL.LU R23, [R1+0x34] ;  /* 0x0000340001177983 */ /* 0x000ee60000300800 */
[----:B------:R-:W-:Y:S01]  /*179a0*/  MOV R18, R137 ;  /* 0x0000008900127202 */ /* 0x000fe20000000f00 */
[----:B------:R-:W-:Y:S02]  /*179b0*/  IMAD.MOV.U32 R16, RZ, RZ, R138 ;  /* 0x000000ffff107224 */ /* 0x000fe400078e008a */
[----:B------:R-:W-:Y:S01]  /*179c0*/  IMAD.MOV.U32 R22, RZ, RZ, R136 ;  /* 0x000000ffff167224 */ /* 0x000fe200078e0088 */
        /* <DEDUP_REMOVED lines=20> */
[----:B----4-:R-:W-:Y:S04]  /*17b10*/  FFMA.FTZ R2, R0, R2, R12 ;  /* 0x0000000200027223 */ /* 0x010fe8000001000c */
[----:B------:R-:W-:Y:S02]  /*17b20*/  FADD.FTZ R2, R8, R2 ;  /* 0x0000000208027221 */ /* 0x000fe40000010000 */
[----:B---3--:R-:W-:Y:S02]  /*17b30*/  FFMA.FTZ R100, R100, R17, R16 ;  /* 0x0000001164647223 */ /* 0x008fe40000010010 */
        /* <DEDUP_REMOVED lines=17> */
[----:B------:R-:W-:Y:S01]  /*17c50*/  IADD3 R220, R243, -0x1, RZ ;  /* 0xfffffffff3dc7810 */ /* 0x000fe20007ffe0ff */
[----:B------:R-:W-:Y:S02]  /*17c60*/  FADD.FTZ R3, R250, R11 ;  /* 0x0000000bfa037221 */ /* 0x000fe40000010000 */
        /* <DEDUP_REMOVED lines=52> */
.L_x_829:
[----:B------:R-:W-:-:S13]  /*17fb0*/  ISETP.GE.AND P0, PT, R220, RZ, PT ;  /* 0x000000ffdc00720c */ /* 0x000fda0003f06270 */
[----:B------:R-:W-:Y:S05]  /*17fc0*/  @!P0 BRA `(.L_x_833) ;  /* 0x0000401000008947 */ /* 0x000fea0003800000 */
[----:B-1----:R-:W2:Y:S04]  /*17fd0*/  LDL.LU R3, [R1+0x30] ;  /* 0x0000300001037983 */ /* 0x002ea80000300800 */
[----:B------:R-:W2:Y:S04]  /*17fe0*/  LDL.LU R2, [R1+0x20] ;  /* 0x0000200001027983 */ /* 0x000ea80000300800 */
[----:B------:R-:W3:Y:S04]  /*17ff0*/  LDL R6, [R1+0x5c] ;  /* 0x00005c0001067983 */ /* 0x000ee80000100800 */
[----:B------:R-:W3:Y:S04]  /*18000*/  LDL R5, [R1+0x58] ;  /* 0x0000580001057983 */ /* 0x000ee80000100800 */
[----:B------:R-:W4:Y:S04]  /*18010*/  LDL R4, [R1+0x64] ;  /* 0x0000640001047983 */ /* 0x000f280000100800 */
[----:B------:R-:W4:Y:S04]  /*18020*/  LDL R0, [R1+0x60] ;  /* 0x0000600001007983 */ /* 0x000f280000100800 */
[----:B------:R-:W5:Y:S01]  /*18030*/  LDL R7, [R1] ;  /* 0x0000000001077983 */ /* 0x000f620000100800 */
[----:B------:R-:W-:Y:S01]  /*18040*/  IMAD.MOV.U32 R107, RZ, RZ, R102 ;  /* 0x000000ffff6b7224 */ /* 0x000fe200078e0066 */
[----:B------:R-:W-:Y:S01]  /*18050*/  MOV R100, R104 ;  /* 0x0000006800647202 */ /* 0x000fe20000000f00 */
[----:B------:R-:W-:-:S02]  /*18060*/  ULDC UR5, c[0x0][0x210] ;  /* 0x0000840000057ab9 */ /* 0x000fc40000000800 */
[----:B------:R-:W-:Y:S02]  /*18070*/  ULDC UR4, c[0x0][0x1e8] ;  /* 0x00007a0000047ab9 */ /* 0x000fe40000000800 */
[----:B------:R-:W-:Y:S02]  /*18080*/  UIMAD UR5, UR11, UR5, URZ ;  /* 0x000000050b0572a4 */ /* 0x000fe4000f8e023f */
[----:B------:R-:W-:Y:S01]  /*18090*/  UIMAD UR4, UR11, UR4, URZ ;  /* 0x000000040b0472a4 */ /* 0x000fe2000f8e023f */
[C---:B--2---:R-:W-:Y:S01]  /*180a0*/  SHF.L.U64.HI R3, R2.reuse, 0x1, R3 ;  /* 0x0000000102037819 */ /* 0x044fe20000010203 */
[----:B------:R-:W-:-:S04]  /*180b0*/  IMAD.SHL.U32 R8, R2, 0x2, RZ ;  /* 0x0000000202087824 */ /* 0x000fc800078e00ff */
[----:B------:R1:W-:Y:S01]  /*180c0*/  STL [R1+0x8], R3 ;  /* 0x0000080301007387 */ /* 0x0003e20000100800 */
[C---:B---3--:R-:W-:Y:S01]  /*180d0*/  SHF.L.U64.HI R6, R5.reuse, 0x1, R6 ;  /* 0x0000000105067819 */ /* 0x048fe20000010206 */
[----:B------:R-:W-:Y:S02]  /*180e0*/  IMAD.SHL.U32 R5, R5, 0x2, RZ ;  /* 0x0000000205057824 */ /* 0x000fe400078e00ff */
[----:B------:R2:W-:Y:S01]  /*180f0*/  STL [R1+0x4], R8 ;  /* 0x0000040801007387 */ /* 0x0005e20000100800 */
[C---:B----4-:R-:W-:Y:S02]  /*18100*/  SHF.L.U64.HI R4, R0.reuse, 0x1, R4 ;  /* 0x0000000100047819 */ /* 0x050fe40000010204 */
[----:B------:R-:W-:Y:S01]  /*18110*/  SHF.L.U32 R0, R0, 0x1, RZ ;  /* 0x0000000100007819 */ /* 0x000fe200000006ff */
[----:B------:R2:W-:Y:S04]  /*18120*/  STL [R1+0x50], R6 ;  /* 0x0000500601007387 */ /* 0x0005e80000100800 */
[----:B------:R2:W-:Y:S04]  /*18130*/  STL [R1+0x4c], R5 ;  /* 0x00004c0501007387 */ /* 0x0005e80000100800 */
[----:B------:R2:W-:Y:S04]  /*18140*/  STL [R1+0x44], R0 ;  /* 0x0000440001007387 */ /* 0x0005e80000100800 */
[----:B------:R2:W-:Y:S01]  /*18150*/  STL [R1+0x48], R4 ;  /* 0x0000480401007387 */ /* 0x0005e20000100800 */
[----:B-1----:R-:W-:Y:S01]  /*18160*/  IMAD.MOV.U32 R3, RZ, RZ, R105 ;  /* 0x000000ffff037224 */ /* 0x002fe200078e0069 */
[----:B------:R-:W-:-:S02]  /*18170*/  MOV R2, R106 ;  /* 0x0000006a00027202 */ /* 0x000fc40000000f00 */
[----:B-----5:R-:W-:Y:S01]  /*18180*/  IADD3 R244, R7, 0x100, RZ ;  /* 0x0000010007f47810 */ /* 0x020fe20007ffe0ff */
[----:B------:R-:W-:Y:S05]  /*18190*/  BRA `(.L_x_834) ;  /* 0x0000040000007947 */ /* 0x000fea0003800000 */
.L_x_836:
[----:B------:R-:W2:Y:S01]  /*181a0*/  LDL R105, [R1+0x54] ;  /* 0x0000540001697983 */ /* 0x000ea20000100800 */
[----:B------:R-:W-:Y:S01]  /*181b0*/  IMAD.MOV.U32 R104, RZ, RZ, c[0x0][0x2b8] ;  /* 0x0000ae00ff687624 */ /* 0x000fe200078e00ff */
[----:B------:R-:W-:Y:S01]  /*181c0*/  LEA R4, R220, UR13, 0x6 ;  /* 0x0000000ddc047c11 */ /* 0x000fe2000f8e30ff */
[----:B------:R-:W-:Y:S01]  /*181d0*/  IMAD.MOV.U32 R8, RZ, RZ, RZ ;  /* 0x000000ffff087224 */ /* 0x000fe200078e00ff */
[----:B------:R-:W3:Y:S02]  /*181e0*/  LDL R9, [R1+0x58] ;  /* 0x0000580001097983 */ /* 0x000ee40000100800 */
[----:B------:R-:W-:Y:S02]  /*181f0*/  ISETP.NE.AND P2, PT, R104, 0x1, PT ;  /* 0x000000016800780c */ /* 0x000fe40003f45270 */
[----:B------:R-:W4:Y:S04]  /*18200*/  LDL R101, [R1+0x4] ;  /* 0x0000040001657983 */ /* 0x000f280000100800 */
[----:B------:R-:W5:Y:S04]  /*18210*/  LDL R12, [R1+0x5c] ;  /* 0x00005c00010c7983 */ /* 0x000f680000100800 */
[----:B------:R-:W3:Y:S04]  /*18220*/  LDL R10, [R1+0x60] ;  /* 0x00006000010a7983 */ /* 0x000ee80000100800 */
[----:B------:R-:W3:Y:S04]  /*18230*/  LDL R11, [R1+0x64] ;  /* 0x00006400010b7983 */ /* 0x000ee80000100800 */
[----:B------:R-:W4:Y:S01]  /*18240*/  LDL R23, [R1] ;  /* 0x0000000001177983 */ /* 0x000f220000100800 */
[----:B--2---:R-:W-:Y:S05]  /*18250*/  IADD3 R4, R4, -0x40, R105 ;  /* 0xffffffc004047810 */ /* 0x004fea0007ffe069 */
[----:B------:R-:W-:Y:S04]  /*18260*/  @P2 IMAD.HI.U32 R5, R4, c[0x0][0x2bc], RZ ;  /* 0x0000af0004052a27 */ /* 0x000fe800078e00ff */
[----:B------:R-:W-:Y:S01]  /*18270*/  IMAD.MOV.U32 R0, RZ, RZ, R4 ;  /* 0x000000ffff007224 */ /* 0x000fe200078e0004 */
[----:B------:R-:W-:Y:S04]  /*18280*/  @P2 SHF.R.U32.HI R0, RZ, c[0x0][0x2c0], R5 ;  /* 0x0000b000ff002a19 */ /* 0x000fe80000011605 */
[C---:B------:R-:W-:Y:S04]  /*18290*/  @!P3 IADD3 R5, P0, R0.reuse, UR14, RZ ;  /* 0x0000000e0005bc10 */ /* 0x040fe8000ff1e0ff */
[----:B------:R-:W-:Y:S01]  /*182a0*/  @!P3 LEA.HI.X.SX32 R7, R0, UR6, 0x1, P0 ;  /* 0x000000060007bc11 */ /* 0x000fe200080f0eff */
[----:B------:R-:W-:Y:S01]  /*182b0*/  IMAD.MOV R0, RZ, RZ, -R0 ;  /* 0x000000ffff007224 */ /* 0x000fe200078e0a00 */
[C---:B------:R-:W-:Y:S02]  /*182c0*/  @!P3 LEA R6, P0, R5.reuse, c[0x0][0x2a0], 0x2 ;  /* 0x0000a8000506ba11 */ /* 0x040fe400078010ff */
[----:B---3--:R-:W-:Y:S01]  /*182d0*/  SHF.L.U64.HI R18, R10, 0x1, R11 ;  /* 0x000000010a127819 */ /* 0x008fe2000001020b */
[----:B------:R-:W-:Y:S01]  /*182e0*/  IMAD R13, R0, c[0x0][0x2b8], R4 ;  /* 0x0000ae00000d7a24 */ /* 0x000fe200078e0204 */
[----:B------:R-:W-:Y:S03]  /*182f0*/  @!P3 LEA.HI.X R7, R5, c[0x0][0x2a4], R7, 0x2, P0 ;  /* 0x0000a9000507ba11 */ /* 0x000fe600000f1407 */
[C---:B------:R-:W-:Y:S01]  /*18300*/  IMAD.WIDE.U32 R4, R13.reuse, c[0x0][0x1e0], RZ ;  /* 0x000078000d047a25 */ /* 0x040fe200078e00ff */
[----:B------:R-:W-:Y:S01]  /*18310*/  STL [R1+0x10], R13 ;  /* 0x0000100d01007387 */ /* 0x000fe20000100800 */
[----:B------:R-:W-:Y:S03]  /*18320*/  SHF.R.S32.HI R0, RZ, 0x1f, R13 ;  /* 0x0000001fff007819 */ /* 0x000fe6000001140d */
[----:B------:R-:W2:Y:S02]  /*18330*/  @!P3 LDG.E R8, [R6.64] ;  /* 0x000000140608b981 */ /* 0x000ea4000c1e1900 */
[----:B------:R-:W-:Y:S04]  /*18340*/  IMAD R0, R0, c[0x0][0x1e0], RZ ;  /* 0x0000780000007a24 */ /* 0x000fe800078e02ff */
[----:B------:R-:W-:Y:S04]  /*18350*/  IMAD R0, R13, c[0x0][0x1e4], R0 ;  /* 0x000079000d007a24 */ /* 0x000fe800078e0200 */
[----:B------:R-:W-:Y:S01]  /*18360*/  IMAD.IADD R5, R5, 0x1, R0 ;  /* 0x0000000105057824 */ /* 0x000fe200078e0200 */
[----:B--2---:R1:W-:Y:S01]  /*18370*/  STL [R1+0xc], R8 ;  /* 0x00000c0801007387 */ /* 0x0043e20000100800 */
[----:B------:R-:W-:Y:S02]  /*18380*/  SHF.R.S32.HI R6, RZ, 0x1f, R8 ;  /* 0x0000001fff067819 */ /* 0x000fe40000011408 */
[----:B------:R-:W-:Y:S04]  /*18390*/  IMAD.WIDE.U32 R4, R8, c[0x0][0x1f0], R4 ;  /* 0x00007c0008047a25 */ /* 0x000fe800078e0004 */
[----:B------:R-:W-:Y:S01]  /*183a0*/  IMAD R6, R6, c[0x0][0x1f0], RZ ;  /* 0x00007c0006067a24 */ /* 0x000fe200078e02ff */
[----:B------:R-:W-:Y:S03]  /*183b0*/  IADD3 R0, P0, R4, UR4, RZ ;  /* 0x0000000404007c10 */ /* 0x000fe6000ff1e0ff */
[----:B------:R-:W-:Y:S05]  /*183c0*/  IMAD R6, R8, c[0x0][0x1f4], R6 ;  /* 0x00007d0008067a24 */ /* 0x000fea00078e0206 */
[----:B------:R-:W-:Y:S02]  /*183d0*/  IADD3.X R4, R5, UR16, R6, P0, !PT ;  /* 0x0000001005047c10 */ /* 0x000fe400087fe406 */
[C---:B------:R-:W-:Y:S04]  /*183e0*/  LEA R7, P0, R0.reuse, c[0x0][0x1c8], 0x1 ;  /* 0x0000720000077a11 */ /* 0x040fe800078008ff */
[----:B------:R-:W-:Y:S01]  /*183f0*/  LEA.HI.X R4, R0, c[0x0][0x1cc], R4, 0x1, P0 ;  /* 0x0000730000047a11 */ /* 0x000fe200000f0c04 */
[----:B------:R-:W4:Y:S01]  /*18400*/  SHFL.IDX PT, R5, R7, RZ, 0x1c1f ;  /* 0x001c1fff07057589 */ /* 0x000f2200000e0000 */
[----:B-1----:R-:W-:Y:S03]  /*18410*/  IMAD.SHL.U32 R8, R10, 0x2, RZ ;  /* 0x000000020a087824 */ /* 0x002fe600078e00ff */
[----:B------:R1:W-:Y:S04]  /*18420*/  SHFL.IDX PT, R0, R7, 0x1, 0x1c1f ;  /* 0x003c1f0007007f89 */ /* 0x0003e800000e0000 */
[----:B------:R-:W2:Y:S04]  /*18430*/  SHFL.IDX PT, R6, R4, RZ, 0x1c1f ;  /* 0x001c1fff04067589 */ /* 0x000ea800000e0000 */
[----:B------:R-:W3:Y:S01]  /*18440*/  SHFL.IDX PT, R4, R4, 0x1, 0x1c1f ;  /* 0x003c1f0004047f89 */ /* 0x000ee200000e0000 */
[----:B----4-:R-:W-:Y:S01]  /*18450*/  IADD3 R16, P0, R5, R101, RZ ;  /* 0x0000006505107210 */ /* 0x010fe20007f1e0ff */
[C---:B-1----:R-:W-:Y:S01]  /*18460*/  IMAD.SHL.U32 R7, R9.reuse, 0x2, RZ ;  /* 0x0000000209077824 */ /* 0x042fe200078e00ff */
[----:B-----5:R-:W-:Y:S04]  /*18470*/  SHF.L.U64.HI R9, R9, 0x1, R12 ;  /* 0x0000000109097819 */ /* 0x020fe8000001020c */
[CC--:B------:R-:W-:Y:S01]  /*18480*/  IADD3 R14, P1, R5.reuse, R7.reuse, RZ ;  /* 0x00000007050e7210 */ /* 0x0c0fe20007f3e0ff */
[C---:B--2---:R-:W-:Y:S01]  /*18490*/  IMAD.X R17, R6.reuse, 0x1, R106, P0 ;  /* 0x0000000106117824 */ /* 0x044fe200000e066a */
[-C--:B------:R-:W-:Y:S03]  /*184a0*/  IADD3 R12, P0, R5, R8.reuse, RZ ;  /* 0x00000008050c7210 */ /* 0x080fe60007f1e0ff */
[--C-:B------:R-:W-:Y:S01]  /*184b0*/  IMAD.X R15, R6, 0x1, R9.reuse, P1 ;  /* 0x00000001060f7824 */ /* 0x100fe200008e0609 */
[----:B------:R1:W-:Y:S01]  /*184c0*/  LDGSTS.E.BYPASS.LTC128B.128 [R23+0x3100], [R16.64], !P5 ;  /* 0x0310000010177fae */ /* 0x0003e2000e901d54 */
[----:B------:R-:W-:Y:S01]  /*184d0*/  IADD3 R10, P1, R0, R7, RZ ;  /* 0x00000007000a7210 */ /* 0x000fe20007f3e0ff */
[--C-:B------:R-:W-:Y:S01]  /*184e0*/  IMAD.X R13, R6, 0x1, R18.reuse, P0 ;  /* 0x00000001060d7824 */ /* 0x100fe200000e0612 */
[----:B------:R-:W-:Y:S01]  /*184f0*/  IADD3 R8, P0, R0, R8, RZ ;  /* 0x0000000800087210 */ /* 0x000fe20007f1e0ff */
[----:B------:R1:W-:Y:S02]  /*18500*/  LDGSTS.E.BYPASS.LTC128B.128 [R23+0x4100], [R14.64], !P6 ;  /* 0x041000000e177fae */ /* 0x0003e4000f101d54 */
[----:B---3--:R-:W-:Y:S01]  /*18510*/  IMAD.X R11, R4, 0x1, R9, P1 ;  /* 0x00000001040b7824 */ /* 0x008fe200008e0609 */
[----:B------:R-:W-:Y:S01]  /*18520*/  IADD3 R6, P1, R0, R101, RZ ;  /* 0x0000006500067210 */ /* 0x000fe20007f3e0ff */
[----:B------:R1:W-:Y:S01]  /*18530*/  LDGSTS.E.BYPASS.LTC128B.128 [R23+0x5100], [R12.64], !P4 ;  /* 0x051000000c177fae */ /* 0x0003e2000e101d54 */
[C---:B------:R-:W-:Y:S03]  /*18540*/  IMAD.X R9, R4.reuse, 0x1, R18, P0 ;  /* 0x0000000104097824 */ /* 0x040fe600000e0612 */
[----:B------:R-:W-:Y:S05]  /*18550*/  IMAD.X R7, R4, 0x1, R106, P1 ;  /* 0x0000000104077824 */ /* 0x000fea00008e066a */
[----:B------:R1:W-:Y:S04]  /*18560*/  LDGSTS.E.BYPASS.LTC128B.128 [R23+0x3900], [R6.64], !P5 ;  /* 0x0390000006177fae */ /* 0x0003e8000e901d54 */
[----:B------:R1:W-:Y:S04]  /*18570*/  LDGSTS.E.BYPASS.LTC128B.128 [R23+0x4900], [R10.64], !P6 ;  /* 0x049000000a177fae */ /* 0x0003e8000f101d54 */
[----:B------:R1:W-:Y:S01]  /*18580*/  LDGSTS.E.BYPASS.LTC128B.128 [R23+0x5900], [R8.64], !P4 ;  /* 0x0590000008177fae */ /* 0x0003e2000e101d54 */
[----:B------:R-:W-:-:S05]  /*18590*/  BRA `(.L_x_835) ;  /* 0x0000136000007947 */ /* 0x000fca0003800000 */
.L_x_834:
[----:B------:R-:W3:Y:S01]  /*185a0*/  LDL R101, [R1+0x10] ;  /* 0x0000100001657983 */ /* 0x000ee20000100800 */
[----:B------:R-:W-:Y:S04]  /*185b0*/  DEPBAR.LE SB0, 0x0 ;  /* 0x000080000000791a */ /* 0x000fe80000000000 */
[----:B------:R-:W4:Y:S04]  /*185c0*/  LDL R104, [R1+0xc] ;  /* 0x00000c0001687983 */ /* 0x000f280000100800 */
[----:B------:R-:W5:Y:S04]  /*185d0*/  LDL R198, [R1+0x4] ;  /* 0x0000040001c67983 */ /* 0x000f680000100800 */
[----:B--2---:R-:W2:Y:S04]  /*185e0*/  LDL R106, [R1+0x8] ;  /* 0x00000800016a7983 */ /* 0x004ea80000100800 */
[----:B------:R-:W2:Y:S04]  /*185f0*/  LDL R197, [R1+0x4c] ;  /* 0x00004c0001c57983 */ /* 0x000ea80000100800 */
[----:B------:R-:W2:Y:S04]  /*18600*/  LDL R195, [R1+0x50] ;  /* 0x0000500001c37983 */ /* 0x000ea80000100800 */
[----:B------:R-:W2:Y:S04]  /*18610*/  LDL R196, [R1+0x44] ;  /* 0x0000440001c47983 */ /* 0x000ea80000100800 */
[----:B------:R-:W2:Y:S04]  /*18620*/  LDL R194, [R1+0x48] ;  /* 0x0000480001c27983 */ /* 0x000ea80000100800 */
[----:B------:R-:W-:Y:S08]  /*18630*/  BAR.SYNC.DEFER_BLOCKING 0x0 ;  /* 0x0000000000007b1d */ /* 0x000ff00000010000 */
        /* <DEDUP_REMOVED lines=37> */
[----:B------:R-:W-:Y:S01]  /*18890*/  SHF.R.S32.HI R0, RZ, 0x1f, R101 ;  /* 0x0000001fff007819 */ /* 0x000fe20000011465 */
[C---:B------:R-:W-:Y:S03]  /*188a0*/  IMAD.WIDE.U32 R102, R101.reuse, c[0x0][0x208], RZ ;  /* 0x0000820065667a25 */ /* 0x040fe600078e00ff */
[C---:B------:R-:W-:Y:S04]  /*188b0*/  HMMA.16816.F32.BF16 R40, R184.reuse, R108, R40 ;  /* 0x0000006cb828723c */ /* 0x040fe80000041828 */
[----:B------:R-:W-:Y:S04]  /*188c0*/  IMAD R0, R0, c[0x0][0x208], RZ ;  /* 0x0000820000007a24 */ /* 0x000fe800078e02ff */
[----:B------:R-:W-:Y:S01]  /*188d0*/  IMAD R0, R101, c[0x0][0x20c], R0 ;  /* 0x0000830065007a24 */ /* 0x000fe200078e0200 */
[----:B----4-:R-:W-:Y:S01]  /*188e0*/  SHF.R.S32.HI R101, RZ, 0x1f, R104 ;  /* 0x0000001fff657819 */ /* 0x010fe20000011468 */
[-C--:B------:R-:W-:Y:S03]  /*188f0*/  HMMA.16816.F32.BF16 R44, R184, R110.reuse, R44 ;  /* 0x0000006eb82c723c */ /* 0x080fe6000004182c */
[----:B------:R-:W-:Y:S01]  /*18900*/  IADD3 R103, R103, R0, RZ ;  /* 0x0000000067677210 */ /* 0x000fe20007ffe0ff */
[----:B------:R-:W-:Y:S04]  /*18910*/  IMAD R101, R101, c[0x0][0x218], RZ ;  /* 0x0000860065657a24 */ /* 0x000fe800078e02ff */
[C---:B------:R-:W-:Y:S01]  /*18920*/  IMAD.WIDE.U32 R102, R104.reuse, c[0x0][0x218], R102 ;  /* 0x0000860068667a25 */ /* 0x040fe200078e0066 */
[C---:B------:R-:W-:Y:S04]  /*18930*/  HMMA.16816.F32.BF16 R48, R176.reuse, R110, R48 ;  /* 0x0000006eb030723c */ /* 0x040fe80000041830 */
[----:B------:R-:W-:Y:S01]  /*18940*/  IMAD R101, R104, c[0x0][0x21c], R101 ;  /* 0x0000870068657a24 */ /* 0x000fe200078e0265 */
[----:B------:R-:W-:Y:S03]  /*18950*/  IADD3 R0, P0, R102, UR5, RZ ;  /* 0x0000000566007c10 */ /* 0x000fe6000ff1e0ff */
[-C--:B-1----:R-:W-:Y:S04]  /*18960*/  HMMA.16816.F32.BF16 R52, R176, R180.reuse, R52 ;  /* 0x000000b4b034723c */ /* 0x082fe80000041834 */
[----:B------:R-:W-:Y:S02]  /*18970*/  IADD3.X R102, R103, UR10, R101, P0, !PT ;  /* 0x0000000a67667c10 */ /* 0x000fe400087fe465 */
[C---:B------:R-:W-:Y:S02]  /*18980*/  LEA R101, P0, R0.reuse, c[0x0][0x1f8], 0x1 ;  /* 0x00007e0000657a11 */ /* 0x040fe400078008ff */
[C---:B------:R-:W-:Y:S03]  /*18990*/  HMMA.16816.F32.BF16 R56, R184.reuse, R180, R56 ;  /* 0x000000b4b838723c */ /* 0x040fe60000041838 */
[----:B------:R-:W5:Y:S01]  /*189a0*/  SHFL.IDX PT, R103, R101, RZ, 0x1c1f ;  /* 0x001c1fff65677589 */ /* 0x000f6200000e0000 */
[----:B------:R-:W-:Y:S04]  /*189b0*/  LEA.HI.X R0, R0, c[0x0][0x1fc], R102, 0x1, P0 ;  /* 0x00007f0000007a11 */ /* 0x000fe800000f0c66 */
[-C--:B------:R-:W-:Y:S03]  /*189c0*/  HMMA.16816.F32.BF16 R60, R184, R182.reuse, R60 ;  /* 0x000000b6b83c723c */ /* 0x080fe6000004183c */
[----:B------:R-:W1:Y:S05]  /*189d0*/  SHFL.IDX PT, R102, R0, RZ, 0x1c1f ;  /* 0x001c1fff00667589 */ /* 0x000e6a00000e0000 */
[----:B------:R-:W-:Y:S03]  /*189e0*/  HMMA.16816.F32.BF16 R64, R176, R182, R64 ;  /* 0x000000b6b040723c */ /* 0x000fe60000041840 */
[----:B------:R-:W3:Y:S08]  /*189f0*/  SHFL.IDX PT, R101, R101, 0x1, 0x1c1f ;  /* 0x003c1f0065657f89 */ /* 0x000ef000000e0000 */
[----:B------:R-:W4:Y:S01]  /*18a00*/  SHFL.IDX PT, R0, R0, 0x1, 0x1c1f ;  /* 0x003c1f0000007f89 */ /* 0x000f2200000e0000 */
[C---:B-----5:R-:W-:Y:S02]  /*18a10*/  IADD3 R104, P1, R103.reuse, R198, RZ ;  /* 0x000000c667687210 */ /* 0x060fe40007f3e0ff */
[C---:B--2---:R-:W-:Y:S02]  /*18a20*/  IADD3 R192, P0, R103.reuse, R197, RZ ;  /* 0x000000c567c07210 */ /* 0x044fe40007f1e0ff */
[C---:B-1----:R-:W-:Y:S02]  /*18a30*/  IADD3.X R105, R102.reuse, R106, RZ, P1, !PT ;  /* 0x0000006a66697210 */ /* 0x042fe40000ffe4ff */
[C---:B------:R-:W-:Y:S02]  /*18a40*/  IADD3.X R193, R102.reuse, R195, RZ, P0, !PT ;  /* 0x000000c366c17210 */ /* 0x040fe400007fe4ff */
[----:B------:R-:W-:Y:S01]  /*18a50*/  IADD3 R188, P0, R103, R196, RZ ;  /* 0x000000c467bc7210 */ /* 0x000fe20007f1e0ff */
[----:B------:R1:W-:Y:S03]  /*18a60*/  LDGSTS.E.BYPASS.LTC128B.128 [R244], [R104.64], !P5 ;  /* 0x0000000068f47fae */ /* 0x0003e6000e901d54 */
[----:B------:R-:W-:Y:S02]  /*18a70*/  IADD3.X R189, R102, R194, RZ, P0, !PT ;  /* 0x000000c266bd7210 */ /* 0x000fe400007fe4ff */
[C---:B---3--:R-:W-:Y:S03]  /*18a80*/  IADD3 R102, P0, R101.reuse, R196, RZ ;  /* 0x000000c465667210 */ /* 0x048fe60007f1e0ff */
[----:B------:R2:W-:Y:S01]  /*18a90*/  LDGSTS.E.BYPASS.LTC128B.128 [R244+0x1000], [R192.64], !P6 ;  /* 0x01000000c0f47fae */ /* 0x0005e2000f101d54 */
[----:B----4-:R-:W-:Y:S02]  /*18aa0*/  IADD3.X R103, R0, R194, RZ, P0, !PT ;  /* 0x000000c200677210 */ /* 0x010fe400007fe4ff */
[----:B------:R-:W-:Y:S05]  /*18ab0*/  ISETP.GE.AND P0, PT, R220, 0x1, PT ;  /* 0x00000001dc00780c */ /* 0x000fea0003f06270 */
[----:B------:R3:W-:Y:S01]  /*18ac0*/  LDGSTS.E.BYPASS.LTC128B.128 [R244+0x2000], [R188.64], !P4 ;  /* 0x02000000bcf47fae */ /* 0x0007e2000e101d54 */
[C---:B-1----:R-:W-:Y:S04]  /*18ad0*/  IADD3 R104, P1, R101.reuse, R197, RZ ;  /* 0x000000c565687210 */ /* 0x042fe80007f3e0ff */
[C---:B------:R-:W-:Y:S02]  /*18ae0*/  IADD3.X R105, R0.reuse, R195, RZ, P1, !PT ;  /* 0x000000c300697210 */ /* 0x040fe40000ffe4ff */
[----:B--2---:R-:W-:Y:S04]  /*18af0*/  IADD3 R192, P2, R101, R198, RZ ;  /* 0x000000c665c07210 */ /* 0x004fe80007f5e0ff */
[----:B------:R-:W-:Y:S05]  /*18b00*/  IADD3.X R193, R0, R106, RZ, P2, !PT ;  /* 0x0000006a00c17210 */ /* 0x000fea00017fe4ff */
[----:B------:R1:W-:Y:S08]  /*18b10*/  LDGSTS.E.BYPASS.LTC128B.128 [R244+0x800], [R192.64], !P5 ;  /* 0x00800000c0f47fae */ /* 0x0003f0000e901d54 */
[----:B------:R2:W-:Y:S08]  /*18b20*/  LDGSTS.E.BYPASS.LTC128B.128 [R244+0x1800], [R104.64], !P6 ;  /* 0x0180000068f47fae */ /* 0x0005f0000f101d54 */
[----:B------:R4:W-:Y:S08]  /*18b30*/  LDGSTS.E.BYPASS.LTC128B.128 [R244+0x2800], [R102.64], !P4 ;  /* 0x0280000066f47fae */ /* 0x0009f0000e101d54 */
[----:B---3--:R-:W-:Y:S08]  /*18b40*/  LDSM.16.M88.4 R188, [R227+0x8100] ;  /* 0x00810000e3bc783b */ /* 0x008ff00000000200 */
[----:B-1----:R-:W1:Y:S08]  /*18b50*/  LDSM.16.M88.4 R192, [R224+0x4100] ;  /* 0x00410000e0c0783b */ /* 0x002e700000000200 */
[----:B------:R-:W3:Y:S08]  /*18b60*/  LDSM.16.M88.4 R196, [R227+0x9100] ;  /* 0x00910000e3c4783b */ /* 0x000ef00000000200 */
[----:B------:R-:W0:Y:S08]  /*18b70*/  LDGDEPBAR ;  /* 0x00000000000079af */ /* 0x000e300000000000 */
[----:B------:R-:W5:Y:S08]  /*18b80*/  LDSM.16.M88.4 R108, [R224+0x4500] ;  /* 0x00450000e06c783b */ /* 0x000f700000000200 */
[----:B------:R-:W2:Y:S08]  /*18b90*/  LDSM.16.M88.4 R200, [R224+0x4900] ;  /* 0x00490000e0c8783b */ /* 0x000eb00000000200 */
[----:B------:R-:W2:Y:S01]  /*18ba0*/  LDSM.16.M88.4 R204, [R224+0x4d00] ;  /* 0x004d0000e0cc783b */ /* 0x000ea20000000200 */
[-C--:B-1----:R-:W-:Y:S07]  /*18bb0*/  HMMA.16816.F32.BF16 R4, R188, R192.reuse, R4 ;  /* 0x000000c0bc04723c */ /* 0x082fee0000041804 */
[----:B------:R-:W-:Y:S01]  /*18bc0*/  LDSM.16.M88.4 R208, [R228+0x8100] ;  /* 0x00810000e4d0783b */ /* 0x000fe20000000200 */
[C---:B---3--:R-:W-:Y:S07]  /*18bd0*/  HMMA.16816.F32.BF16 R8, R196.reuse, R192, R8 ;  /* 0x000000c0c408723c */ /* 0x048fee0000041808 */
[----:B------:R-:W1:Y:S01]  /*18be0*/  LDSM.16.M88.4 R212, [R237] ;  /* 0x00000000edd4783b */ /* 0x000e620000000200 */
[-C--:B------:R-:W-:Y:S07]  /*18bf0*/  HMMA.16816.F32.BF16 R12, R196, R194.reuse, R12 ;  /* 0x000000c2c40c723c */ /* 0x080fee000004180c */
[----:B------:R-:W3:Y:S01]  /*18c00*/  LDSM.16.M88.4 R184, [R228+0x9100] ;  /* 0x00910000e4b8783b */ /* 0x000ee20000000200 */
[C---:B------:R-:W-:Y:S07]  /*18c10*/  HMMA.16816.F32.BF16 R16, R188.reuse, R194, R16 ;  /* 0x000000c2bc10723c */ /* 0x040fee0000041810 */
[----:B------:R-:W1:Y:S01]  /*18c20*/  LDSM.16.M88.4 R176, [R236] ;  /* 0x00000000ecb0783b */ /* 0x000e620000000200 */
[-C--:B-----5:R-:W-:Y:S07]  /*18c30*/  HMMA.16816.F32.BF16 R20, R188, R108.reuse, R20 ;  /* 0x0000006cbc14723c */ /* 0x0a0fee0000041814 */
[----:B------:R-:W-:Y:S01]  /*18c40*/  LDSM.16.M88.4 R180, [R234] ;  /* 0x00000000eab4783b */ /* 0x000fe20000000200 */
[C---:B------:R-:W-:Y:S07]  /*18c50*/  HMMA.16816.F32.BF16 R24, R196.reuse, R108, R24 ;  /* 0x0000006cc418723c */ /* 0x040fee0000041818 */
[----:B------:R-:W-:Y:S01]  /*18c60*/  LDSM.16.M88.4 R192, [R224+0x5100] ;  /* 0x00510000e0c0783b */ /* 0x000fe20000000200 */
[-C--:B------:R-:W-:Y:S07]  /*18c70*/  HMMA.16816.F32.BF16 R28, R196, R110.reuse, R28 ;  /* 0x0000006ec41c723c */ /* 0x080fee000004181c */
[----:B------:R-:W-:Y:S01]  /*18c80*/  LDSM.16.M88.4 R216, [R233] ;  /* 0x00000000e9d8783b */ /* 0x000fe20000000200 */
[C---:B------:R-:W-:Y:S07]  /*18c90*/  HMMA.16816.F32.BF16 R32, R188.reuse, R110, R32 ;  /* 0x0000006ebc20723c */ /* 0x040fee0000041820 */
[----:B------:R-:W5:Y:S01]  /*18ca0*/  LDSM.16.M88.4 R108, [R235] ;  /* 0x00000000eb6c783b */ /* 0x000f620000000200 */
[-C--:B--2---:R-:W-:Y:S08]  /*18cb0*/  HMMA.16816.F32.BF16 R36, R188, R200.reuse, R36 ;  /* 0x000000c8bc24723c */ /* 0x084ff00000041824 */
        /* <DEDUP_REMOVED lines=10> */
[-C--:B-1----:R-:W-:Y:S01]  /*18d60*/  HMMA.16816.F32.BF16 R4, R208, R212.reuse, R4 ;  /* 0x000000d4d004723c */ /* 0x082fe20000041804 */
[----:B------:R-:W1:Y:S07]  /*18d70*/  LDSM.16.M88.4 R204, [R224+0x5900] ;  /* 0x00590000e0cc783b */ /* 0x000e6e0000000200 */
[C---:B---3--:R-:W-:Y:S08]  /*18d80*/  HMMA.16816.F32.BF16 R8, R184.reuse, R212, R8 ;  /* 0x000000d4b808723c */ /* 0x048ff00000041808 */
[-C--:B------:R-:W-:Y:S08]  /*18d90*/  HMMA.16816.F32.BF16 R12, R184, R214.reuse, R12 ;  /* 0x000000d6b80c723c */ /* 0x080ff0000004180c */
[C---:B------:R-:W-:Y:S01]  /*18da0*/  HMMA.16816.F32.BF16 R16, R208.reuse, R214, R16 ;  /* 0x000000d6d010723c */ /* 0x040fe20000041810 */
[----:B------:R-:W3:Y:S07]  /*18db0*/  LDSM.16.M88.4 R212, [R224+0x5d00] ;  /* 0x005d0000e0d4783b */ /* 0x000eee0000000200 */
[-C--:B------:R-:W-:Y:S08]  /*18dc0*/  HMMA.16816.F32.BF16 R20, R208, R176.reuse, R20 ;  /* 0x000000b0d014723c */ /* 0x080ff00000041814 */
[C---:B------:R-:W-:Y:S08]  /*18dd0*/  HMMA.16816.F32.BF16 R24, R184.reuse, R176, R24 ;  /* 0x000000b0b818723c */ /* 0x040ff00000041818 */
[-C--:B------:R-:W-:Y:S08]  /*18de0*/  HMMA.16816.F32.BF16 R28, R184, R178.reuse, R28 ;  /* 0x000000b2b81c723c */ /* 0x080ff0000004181c */
[C---:B------:R-:W-:Y:S01]  /*18df0*/  HMMA.16816.F32.BF16 R32, R208.reuse, R178, R32 ;  /* 0x000000b2d020723c */ /* 0x040fe20000041820 */
[----:B------:R-:W1:Y:S07]  /*18e00*/  LDSM.16.M88.4 R176, [R228+0xa100] ;  /* 0x00a10000e4b0783b */ /* 0x000e6e0000000200 */
[-C--:B-----5:R-:W-:Y:S08]  /*18e10*/  HMMA.16816.F32.BF16 R36, R208, R108.reuse, R36 ;  /* 0x0000006cd024723c */ /* 0x0a0ff00000041824 */
        /* <DEDUP_REMOVED lines=8> */
[-C--:B--2---:R-:W-:Y:S08]  /*18ea0*/  HMMA.16816.F32.BF16 R4, R188, R192.reuse, R4 ;  /* 0x000000c0bc04723c */ /* 0x084ff00000041804 */
        /* <DEDUP_REMOVED lines=11> */
[-C--:B---3--:R-:W-:Y:S08]  /*18f60*/  HMMA.16816.F32.BF16 R52, R188, R212.reuse, R52 ;  /* 0x000000d4bc34723c */ /* 0x088ff00000041834 */
[C---:B------:R-:W-:Y:S08]  /*18f70*/  HMMA.16816.F32.BF16 R56, R196.reuse, R212, R56 ;  /* 0x000000d4c438723c */ /* 0x040ff00000041838 */
[-C--:B------:R-:W-:Y:S08]  /*18f80*/  HMMA.16816.F32.BF16 R60, R196, R214.reuse, R60 ;  /* 0x000000d6c43c723c */ /* 0x080ff0000004183c */
[----:B------:R-:W-:Y:S08]  /*18f90*/  HMMA.16816.F32.BF16 R64, R188, R214, R64 ;  /* 0x000000d6bc40723c */ /* 0x000ff00000041840 */
[-C--:B------:R-:W-:Y:S08]  /*18fa0*/  HMMA.16816.F32.BF16 R4, R176, R216.reuse, R4 ;  /* 0x000000d8b004723c */ /* 0x080ff00000041804 */
        /* <DEDUP_REMOVED lines=25> */
[----:B-----5:R-:W5:Y:S09]  /*19140*/  LDSM.16.M88.4 R4, [R232] ;  /* 0x00000000e804783b */ /* 0x020f720000000200 */
[----:B------:R-:W1:Y:S10]  /*19150*/  MUFU.TANH R186, R10 ;  /* 0x0000000a00ba7308 */ /* 0x000e740000002400 */
[----:B------:R1:W1:Y:S10]  /*19160*/  MUFU.TANH R193, R11 ;  /* 0x0000000b00c17308 */ /* 0x0002740000002400 */
[----:B------:R2:W2:Y:S10]  /*19170*/  MUFU.TANH R185, R12 ;  /* 0x0000000c00b97308 */ /* 0x0004b40000002400 */
[----:B------:R2:W2:Y:S01]  /*19180*/  MUFU.TANH R184, R13 ;  /* 0x0000000d00b87308 */ /* 0x0004a20000002400 */
[----:B-1----:R-:W1:Y:S01]  /*19190*/  LDSM.16.M88.4 R8, [R231] ;  /* 0x00000000e708783b */ /* 0x002e620000000200 */
[-C--:B-----5:R-:W-:Y:S08]  /*191a0*/  HMMA.16816.F32.BF16 R20, R176, R4.reuse, R20 ;  /* 0x00000004b014723c */ /* 0x0a0ff00000041814 */
[----:B------:R1:W1:Y:S01]  /*191b0*/  MUFU.TANH R191, R14 ;  /* 0x0000000e00bf7308 */ /* 0x0002620000002400 */
[C---:B------:R-:W-:Y:S09]  /*191c0*/  HMMA.16816.F32.BF16 R24, R108.reuse, R4, R24 ;  /* 0x000000046c18723c */ /* 0x040ff20000041818 */
[----:B------:R1:W1:Y:S01]  /*191d0*/  MUFU.TANH R190, R15 ;  /* 0x0000000f00be7308 */ /* 0x0002620000002400 */
[-C--:B------:R-:W-:Y:S08]  /*191e0*/  HMMA.16816.F32.BF16 R28, R108, R6.reuse, R28 ;  /* 0x000000066c1c723c */ /* 0x080ff0000004181c */
[C---:B------:R-:W-:Y:S01]  /*191f0*/  HMMA.16816.F32.BF16 R32, R176.reuse, R6, R32 ;  /* 0x00000006b020723c */ /* 0x040fe20000041820 */
[----:B------:R2:W2:Y:S01]  /*19200*/  MUFU.TANH R181, R16 ;  /* 0x0000001000b57308 */ /* 0x0004a20000002400 */
[----:B------:R-:W5:Y:S01]  /*19210*/  LDSM.16.M88.4 R4, [R230] ;  /* 0x00000000e604783b */ /* 0x000f620000000200 */
[----:B------:R-:W-:Y:S04]  /*19220*/  DEPBAR.LE SB0, 0x0 ;  /* 0x000080000000791a */ /* 0x000fe80000000000 */
[----:B------:R-:W-:Y:S02]  /*19230*/  FMUL.FTZ R20, R20, c[0x0][0x320] ;  /* 0x0000c80014147a20 */ /* 0x000fe40000410000 */
[----:B------:R-:W-:Y:S02]  /*19240*/  FMUL.FTZ R21, R21, c[0x0][0x320] ;  /* 0x0000c80015157a20 */ /* 0x000fe40000410000 */
[----:B----4-:R4:W2:Y:S01]  /*19250*/  MUFU.TANH R102, R17 ;  /* 0x0000001100667308 */ /* 0x0108a20000002400 */
        /* <DEDUP_REMOVED lines=106> */
.L_x_835:
        /* <DEDUP_REMOVED lines=37> */
[----:B-1----:R-:W1:Y:S01]  /*19b50*/  SHFL.BFLY PT, R8, R0, 0x2, 0x1f ;  /* 0x0c401f0000087f89 */ /* 0x002e6200000e0000 */
        /* <DEDUP_REMOVED lines=79> */
[--C-:B-1----:R-:W-:Y:S01]  /*1a050*/  FFMA.FTZ R3, R183, c[0x0][0x2d0], -R111.reuse ;  /* 0x0000b400b7037a23 */ /* 0x102fe2000001086f */
[----:B------:R-:W-:Y:S01]  /*1a060*/  LDSM.16.MT88.4 R172, [R226+0x1d00] ;  /* 0x001d0000e2ac783b */ /* 0x000fe20000004200 */
[C---:B------:R-:W-:Y:S02]  /*1a070*/  FMUL.FTZ R70, R101.reuse, R70 ;  /* 0x0000004665467220 */ /* 0x040fe40000410000 */
[----:B------:R1:W4:Y:S01]  /*1a080*/  MUFU.EX2 R11, R3 ;  /* 0x00000003000b7308 */ /* 0x0003220000000800 */
[----:B------:R-:W-:Y:S02]  /*1a090*/  FMUL.FTZ R71, R101, R71 ;  /* 0x0000004765477220 */ /* 0x000fe40000410000 */
[C---:B------:R-:W-:Y:S02]  /*1a0a0*/  FMUL.FTZ R80, R103.reuse, R80 ;  /* 0x0000005067507220 */ /* 0x040fe40000410000 */
[----:B------:R-:W-:Y:S02]  /*1a0b0*/  FMUL.FTZ R81, R103, R81 ;  /* 0x0000005167517220 */ /* 0x000fe40000410000 */
[--C-:B--2---:R-:W-:Y:S01]  /*1a0c0*/  FFMA.FTZ R2, R187, c[0x0][0x2d0], -R110.reuse ;  /* 0x0000b400bb027a23 */ /* 0x104fe2000001086e */
[----:B------:R-:W-:Y:S01]  /*1a0d0*/  MOV R187, R21 ;  /* 0x0000001500bb7202 */ /* 0x000fe20000000f00 */
        /* <DEDUP_REMOVED lines=10> */
[C---:B------:R-:W-:Y:S02]  /*1a180*/  FMUL.FTZ R40, R100.reuse, R148 ;  /* 0x0000009464287220 */ /* 0x040fe40000410000 */
[----:B------:R1:W-:Y:S01]  /*1a190*/  MUFU.EX2 R224, R3 ;  /* 0x0000000300e07308 */ /* 0x0003e20000000800 */
[C---:B------:R-:W-:Y:S02]  /*1a1a0*/  FMUL.FTZ R44, R100.reuse, R152 ;  /* 0x00000098642c7220 */ /* 0x040fe40000410000 */
[C---:B------:R-:W-:Y:S02]  /*1a1b0*/  FMUL.FTZ R56, R100.reuse, R164 ;  /* 0x000000a464387220 */ /* 0x040fe40000410000 */
[C---:B------:R-:W-:Y:S02]  /*1a1c0*/  FMUL.FTZ R57, R100.reuse, R165 ;  /* 0x000000a564397220 */ /* 0x040fe40000410000 */
[----:B--2---:R-:W-:Y:S02]  /*1a1d0*/  FFMA.FTZ R2, R181, c[0x0][0x2d0], -R110 ;  /* 0x0000b400b5027a23 */ /* 0x004fe4000001086e */
[C---:B------:R-:W-:Y:S02]  /*1a1e0*/  FMUL.FTZ R60, R100.reuse, R168 ;  /* 0x000000a8643c7220 */ /* 0x040fe40000410000 */
[----:B------:R2:W-:Y:S01]  /*1a1f0*/  MUFU.EX2 R10, R2 ;  /* 0x00000002000a7308 */ /* 0x0005e20000000800 */
[C---:B------:R-:W-:Y:S02]  /*1a200*/  FMUL.FTZ R61, R100.reuse, R169 ;  /* 0x000000a9643d7220 */ /* 0x040fe40000410000 */
[C---:B------:R-:W-:Y:S02]  /*1a210*/  FMUL.FTZ R72, R100.reuse, R72 ;  /* 0x0000004864487220 */ /* 0x040fe40000410000 */
[C---:B------:R-:W-:Y:S02]  /*1a220*/  FMUL.FTZ R73, R100.reuse, R73 ;  /* 0x0000004964497220 */ /* 0x040fe40000410000 */
[C---:B------:R-:W-:Y:S02]  /*1a230*/  FMUL.FTZ R76, R100.reuse, R76 ;  /* 0x0000004c644c7220 */ /* 0x040fe40000410000 */
[----:B------:R-:W-:Y:S02]  /*1a240*/  FMUL.FTZ R77, R100, R77 ;  /* 0x0000004d644d7220 */ /* 0x000fe40000410000 */
[C---:B------:R-:W-:Y:S02]  /*1a250*/  FMUL.FTZ R82, R101.reuse, R82 ;  /* 0x0000005265527220 */ /* 0x040fe40000410000 */
[--C-:B-1----:R-:W-:Y:S02]  /*1a260*/  FFMA.FTZ R3, R180, c[0x0][0x2d0], -R111.reuse ;  /* 0x0000b400b4037a23 */ /* 0x102fe4000001086f */
[----:B------:R-:W-:Y:S02]  /*1a270*/  FMUL.FTZ R83, R101, R83 ;  /* 0x0000005365537220 */ /* 0x000fe40000410000 */
[----:B------:R-:W-:Y:S01]  /*1a280*/  MUFU.EX2 R28, R3 ;  /* 0x00000003001c7308 */ /* 0x000fe20000000800 */
[C---:B------:R-:W-:Y:S02]  /*1a290*/  FMUL.FTZ R84, R103.reuse, R84 ;  /* 0x0000005467547220 */ /* 0x040fe40000410000 */
[----:B------:R-:W-:Y:S02]  /*1a2a0*/  FMUL.FTZ R85, R103, R85 ;  /* 0x0000005567557220 */ /* 0x000fe40000410000 */
[C---:B------:R-:W-:Y:S01]  /*1a2b0*/  FMUL.FTZ R86, R101.reuse, R86 ;  /* 0x0000005665567220 */ /* 0x040fe20000410000 */
[----:B--2---:R-:W1:Y:S01]  /*1a2c0*/  SHFL.BFLY PT, R2, R0, 0x1, 0x1f ;  /* 0x0c201f0000027f89 */ /* 0x004e6200000e0000 */
[----:B------:R-:W-:Y:S02]  /*1a2d0*/  FMUL.FTZ R87, R101, R87 ;  /* 0x0000005765577220 */ /* 0x000fe40000410000 */
[C---:B------:R-:W-:Y:S02]  /*1a2e0*/  FMUL.FTZ R88, R100.reuse, R88 ;  /* 0x0000005864587220 */ /* 0x040fe40000410000 */
[C---:B------:R-:W-:Y:S02]  /*1a2f0*/  FMUL.FTZ R89, R100.reuse, R89 ;  /* 0x0000005964597220 */ /* 0x040fe40000410000 */
[C---:B------:R-:W-:Y:S02]  /*1a300*/  FMUL.FTZ R92, R100.reuse, R92 ;  /* 0x0000005c645c7220 */ /* 0x040fe40000410000 */
[----:B------:R-:W-:Y:S02]  /*1a310*/  FMUL.FTZ R93, R100, R93 ;  /* 0x0000005d645d7220 */ /* 0x000fe40000410000 */
[C---:B------:R-:W-:Y:S02]  /*1a320*/  FMUL.FTZ R96, R103.reuse, R96 ;  /* 0x0000006067607220 */ /* 0x040fe40000410000 */
[----:B------:R-:W-:Y:S02]  /*1a330*/  FMUL.FTZ R97, R103, R97 ;  /* 0x0000006167617220 */ /* 0x000fe40000410000 */
[C---:B------:R-:W-:Y:S02]  /*1a340*/  FMUL.FTZ R98, R101.reuse, R98 ;  /* 0x0000006265627220 */ /* 0x040fe40000410000 */
[----:B------:R-:W-:Y:S01]  /*1a350*/  FMUL.FTZ R99, R101, R99 ;  /* 0x0000006365637220 */ /* 0x000fe20000410000 */
[----:B-1----:R-:W-:Y:S01]  /*1a360*/  FMNMX.FTZ R102, R2, R0, !PT ;  /* 0x0000000002667209 */ /* 0x002fe20007810000 */
[--C-:B------:R-:W-:Y:S01]  /*1a370*/  FFMA.FTZ R2, R188, c[0x0][0x2d0], -R176.reuse ;  /* 0x0000b400bc027a23 */ /* 0x100fe200000108b0 */
[----:B------:R-:W-:Y:S01]  /*1a380*/  MOV R188, R12 ;  /* 0x0000000c00bc7202 */ /* 0x000fe20000000f00 */
[----:B------:R-:W-:Y:S02]  /*1a390*/  FFMA.FTZ R0, R19, c[0x0][0x2d0], -R111 ;  /* 0x0000b40013007a23 */ /* 0x000fe4000001086f */
[----:B------:R1:W-:Y:S01]  /*1a3a0*/  MUFU.EX2 R6, R2 ;  /* 0x0000000200067308 */ /* 0x0003e20000000800 */
[----:B------:R-:W-:Y:S02]  /*1a3b0*/  FMUL.FTZ R12, R100, R120 ;  /* 0x00000078640c7220 */ /* 0x000fe40000410000 */
[----:B------:R-:W-:Y:S02]  /*1a3c0*/  FMUL.FTZ R19, R101, R127 ;  /* 0x0000007f65137220 */ /* 0x000fe40000410000 */
[----:B------:R-:W-:Y:S05]  /*1a3d0*/  LDSM.16.MT88.4 R124, [R225+0x2100] ;  /* 0x00210000e17c783b */ /* 0x000fea0000004200 */
[----:B------:R2:W3:Y:S01]  /*1a3e0*/  MUFU.EX2 R182, R0 ;  /* 0x0000000000b67308 */ /* 0x0004e20000000800 */
[----:B-1----:R-:W-:Y:S01]  /*1a3f0*/  FFMA.FTZ R2, R192, c[0x0][0x2d0], -R176 ;  /* 0x0000b400c0027a23 */ /* 0x002fe200000108b0 */
[----:B----4-:R-:W-:Y:S08]  /*1a400*/  MOV R192, R11 ;  /* 0x0000000b00c07202 */ /* 0x010ff00000000f00 */
[----:B------:R1:W-:Y:S01]  /*1a410*/  MUFU.EX2 R5, R2 ;  /* 0x0000000200057308 */ /* 0x0003e20000000800 */
[----:B--2---:R-:W-:Y:S01]  /*1a420*/  FADD.FTZ R0, -R102, R107 ;  /* 0x0000006b66007221 */ /* 0x004fe20000010100 */
[----:B------:R-:W-:Y:S02]  /*1a430*/  MOV R107, R20 ;  /* 0x00000014006b7202 */ /* 0x000fe40000000f00 */
[----:B------:R-:W2:Y:S01]  /*1a440*/  LDSM.16.MT88.4 R20, [R225+0x100] ;  /* 0x00010000e114783b */ /* 0x000ea20000004200 */
[----:B------:R-:W-:Y:S01]  /*1a450*/  FMUL.FTZ R0, R0, c[0x0][0x2d0] ;  /* 0x0000b40000007a20 */ /* 0x000fe20000410000 */
[----:B---3--:R-:W-:Y:S02]  /*1a460*/  F2FP.BF16.PACK_AB R115, R182, R28 ;  /* 0x0000001cb673723e */ /* 0x008fe400000010ff */
[----:B------:R-:W-:Y:S01]  /*1a470*/  MOV R156, R107 ;  /* 0x0000006b009c7202 */ /* 0x000fe20000000f00 */
[----:B------:R-:W-:Y:S02]  /*1a480*/  FFMA.FTZ R107, R211, c[0x0][0x2d0], -R110 ;  /* 0x0000b400d36b7a23 */ /* 0x000fe4000001086e */
[----:B------:R-:W3:Y:S01]  /*1a490*/  MUFU.EX2 R0, R0 ;  /* 0x0000000000007308 */ /* 0x000ee20000000800 */
[--C-:B-1----:R-:W-:Y:S01]  /*1a4a0*/  FFMA.FTZ R2, R185, c[0x0][0x2d0], -R176.reuse ;  /* 0x0000b400b9027a23 */ /* 0x102fe200000108b0 */
[----:B------:R-:W-:Y:S08]  /*1a4b0*/  MOV R185, R10 ;  /* 0x0000000a00b97202 */ /* 0x000ff00000000f00 */
[----:B------:R1:W-:Y:S01]  /*1a4c0*/  MUFU.EX2 R4, R2 ;  /* 0x0000000200047308 */ /* 0x0003e20000000800 */
[C---:B---3--:R-:W-:Y:S02]  /*1a4d0*/  FMUL.FTZ R10, R0.reuse, R118 ;  /* 0x00000076000a7220 */ /* 0x048fe40000410000 */
[C---:B------:R-:W-:Y:S02]  /*1a4e0*/  FMUL.FTZ R11, R0.reuse, R119 ;  /* 0x00000077000b7220 */ /* 0x040fe40000410000 */
[C---:B------:R-:W-:Y:S02]  /*1a4f0*/  FMUL.FTZ R14, R0.reuse, R122 ;  /* 0x0000007a000e7220 */ /* 0x040fe40000410000 */
[C---:B------:R-:W-:Y:S02]  /*1a500*/  FMUL.FTZ R15, R0.reuse, R123 ;  /* 0x0000007b000f7220 */ /* 0x040fe40000410000 */
[C---:B------:R-:W-:Y:S01]  /*1a510*/  FMUL.FTZ R30, R0.reuse, R138 ;  /* 0x0000008a001e7220 */ /* 0x040fe20000410000 */
[----:B------:R-:W3:Y:S01]  /*1a520*/  LDSM.16.MT88.4 R120, [R226+0x1100] ;  /* 0x00110000e278783b */ /* 0x000ee20000004200 */
[----:B------:R-:W-:Y:S02]  /*1a530*/  FMUL.FTZ R31, R0, R139 ;  /* 0x0000008b001f7220 */ /* 0x000fe40000410000 */
[----:B-1----:R-:W-:Y:S02]  /*1a540*/  FFMA.FTZ R2, R184, c[0x0][0x2d0], -R176 ;  /* 0x0000b400b8027a23 */ /* 0x002fe400000108b0 */
[C---:B------:R-:W-:Y:S02]  /*1a550*/  FMUL.FTZ R42, R0.reuse, R150 ;  /* 0x00000096002a7220 */ /* 0x040fe40000410000 */
        /* <DEDUP_REMOVED lines=22> */
[----:B------:R-:W-:Y:S01]  /*1a6c0*/  FMUL.FTZ R6, R101, R114 ;  /* 0x0000007265067220 */ /* 0x000fe20000410000 */
[----:B------:R-:W-:Y:S02]  /*1a6d0*/  F2FP.BF16.PACK_AB R114, R27, R185 ;  /* 0x000000b91b72723e */ /* 0x000fe400000010ff */
[----:B------:R1:W4:Y:S02]  /*1a6e0*/  MUFU.EX2 R186, R3 ;  /* 0x0000000300ba7308 */ /* 0x0003240000000800 */
[--C-:B-1----:R-:W-:Y:S01]  /*1a6f0*/  FFMA.FTZ R3, R191, c[0x0][0x2d0], -R2.reuse ;  /* 0x0000b400bf037a23 */ /* 0x102fe20000010802 */
[----:B------:R-:W-:Y:S01]  /*1a700*/  MOV R191, R5 ;  /* 0x0000000500bf7202 */ /* 0x000fe20000000f00 */
[----:B------:R-:W-:Y:S01]  /*1a710*/  FMUL.FTZ R5, R103, R113 ;  /* 0x0000007167057220 */ /* 0x000fe20000410000 */
[----:B------:R-:W-:Y:S05]  /*1a720*/  F2FP.BF16.PACK_AB R113, R224, R192 ;  /* 0x000000c0e071723e */ /* 0x000fea00000010ff */
[----:B------:R1:W1:Y:S01]  /*1a730*/  MUFU.EX2 R26, R3 ;  /* 0x00000003001a7308 */ /* 0x0002620000000800 */
[----:B----4-:R-:W-:Y:S02]  /*1a740*/  F2FP.BF16.PACK_AB R117, R186, R180 ;  /* 0x000000b4ba75723e */ /* 0x010fe400000010ff */
[----:B------:R-:W-:Y:S02]  /*1a750*/  F2FP.BF16.PACK_AB R116, R191, R193 ;  /* 0x000000c1bf74723e */ /* 0x000fe400000010ff */
[----:B------:R-:W-:Y:S01]  /*1a760*/  MOV R139, R191 ;  /* 0x000000bf008b7202 */ /* 0x000fe20000000f00 */
[----:B-1----:R-:W-:Y:S01]  /*1a770*/  FFMA.FTZ R3, R190, c[0x0][0x2d0], -R2 ;  /* 0x0000b400be037a23 */ /* 0x002fe20000010802 */
[----:B------:R-:W-:Y:S01]  /*1a780*/  MOV R190, R4 ;  /* 0x0000000400be7202 */ /* 0x000fe20000000f00 */
[----:B------:R-:W-:Y:S01]  /*1a790*/  FMUL.FTZ R4, R103, R112 ;  /* 0x0000007067047220 */ /* 0x000fe20000410000 */
[----:B------:R-:W-:Y:S01]  /*1a7a0*/  F2FP.BF16.PACK_AB R112, R29, R188 ;  /* 0x000000bc1d70723e */ /* 0x000fe200000010ff */
[----:B------:R-:W1:Y:S01]  /*1a7b0*/  MUFU.EX2 R183, R3 ;  /* 0x0000000300b77308 */ /* 0x000e620000000800 */
[----:B------:R-:W-:Y:S02]  /*1a7c0*/  F2FP.BF16.PACK_AB R118, R181, R190 ;  /* 0x000000beb576723e */ /* 0x000fe400000010ff */
[-C--:B------:R-:W-:Y:S03]  /*1a7d0*/  MOV R133, R26.reuse ;  /* 0x0000001a00857202 */ /* 0x080fe60000000f00 */
[-C--:B--2---:R-:W-:Y:S05]  /*1a7e0*/  HMMA.16816.F32.BF16 R4, R112, R20.reuse, R4 ;  /* 0x000000147004723c */ /* 0x084fea0000041804 */
[----:B-1----:R-:W-:Y:S01]  /*1a7f0*/  F2FP.BF16.PACK_AB R119, R183, R26 ;  /* 0x0000001ab777723e */ /* 0x002fe200000010ff */
[--C-:B------:R-:W-:Y:S02]  /*1a800*/  FFMA.FTZ R3, R194, c[0x0][0x2d0], -R110.reuse ;  /* 0x0000b400c2037a23 */ /* 0x100fe4000001086e */
[C---:B------:R-:W-:Y:S01]  /*1a810*/  FMUL.FTZ R26, R0.reuse, R134 ;  /* 0x00000086001a7220 */ /* 0x040fe20000410000 */
[----:B------:R-:W-:Y:S01]  /*1a820*/  MOV R134, R27 ;  /* 0x0000001b00867202 */ /* 0x000fe20000000f00 */
[----:B------:R1:W-:Y:S02]  /*1a830*/  MUFU.EX2 R132, R3 ;  /* 0x0000000300847308 */ /* 0x0003e40000000800 */
[----:B------:R-:W-:Y:S01]  /*1a840*/  FMUL.FTZ R27, R0, R135 ;  /* 0x00000087001b7220 */ /* 0x000fe20000410000 */
[C---:B------:R-:W-:Y:S04]  /*1a850*/  HMMA.16816.F32.BF16 R8, R116.reuse, R20, R8 ;  /* 0x000000147408723c */ /* 0x040fe80000041808 */
[----:B------:R-:W-:Y:S01]  /*1a860*/  MOV R135, R28 ;  /* 0x0000001c00877202 */ /* 0x000fe20000000f00 */
[C---:B------:R-:W-:Y:S01]  /*1a870*/  FMUL.FTZ R28, R100.reuse, R136 ;  /* 0x00000088641c7220 */ /* 0x040fe20000410000 */
[----:B------:R-:W-:Y:S01]  /*1a880*/  MOV R136, R29 ;  /* 0x0000001d00887202 */ /* 0x000fe20000000f00 */
[C---:B------:R-:W-:Y:S01]  /*1a890*/  FMUL.FTZ R20, R103.reuse, R128 ;  /* 0x0000008067147220 */ /* 0x040fe20000410000 */
[-C--:B------:R-:W-:Y:S04]  /*1a8a0*/  HMMA.16816.F32.BF16 R12, R116, R22.reuse, R12 ;  /* 0x00000016740c723c */ /* 0x080fe8000004180c */
[----:B------:R-:W-:Y:S01]  /*1a8b0*/  FMUL.FTZ R21, R103, R129 ;  /* 0x0000008167157220 */ /* 0x000fe20000410000 */
[----:B------:R-:W-:Y:S01]  /*1a8c0*/  MOV R152, R136 ;  /* 0x0000008800987202 */ /* 0x000fe20000000f00 */
[----:B------:R-:W-:Y:S01]  /*1a8d0*/  FMUL.FTZ R29, R100, R137 ;  /* 0x00000089641d7220 */ /* 0x000fe20000410000 */
[----:B------:R-:W-:Y:S01]  /*1a8e0*/  MOV R136, R134 ;  /* 0x0000008600887202 */ /* 0x000fe20000000f00 */
[C---:B------:R-:W-:Y:S04]  /*1a8f0*/  HMMA.16816.F32.BF16 R16, R112.reuse, R22, R16 ;  /* 0x000000167010723c */ /* 0x040fe80000041810 */
[----:B------:R-:W-:Y:S01]  /*1a900*/  MOV R134, R193 ;  /* 0x000000c100867202 */ /* 0x000fe20000000f00 */
[--C-:B-1----:R-:W-:Y:S02]  /*1a910*/  FFMA.FTZ R3, R195, c[0x0][0x2d0], -R110.reuse ;  /* 0x0000b400c3037a23 */ /* 0x102fe4000001086e */
[C---:B------:R-:W-:Y:S02]  /*1a920*/  FMUL.FTZ R22, R101.reuse, R130 ;  /* 0x0000008265167220 */ /* 0x040fe40000410000 */
[----:B------:R1:W-:Y:S03]  /*1a930*/  MUFU.EX2 R184, R3 ;  /* 0x0000000300b87308 */ /* 0x0003e60000000800 */
[----:B------:R-:W-:Y:S02]  /*1a940*/  FMUL.FTZ R23, R101, R131 ;  /* 0x0000008365177220 */ /* 0x000fe40000410000 */
[----:B------:R-:W-:Y:S05]  /*1a950*/  LDSM.16.MT88.4 R128, [R226+0x500] ;  /* 0x00050000e280783b */ /* 0x000fea0000004200 */
[-C--:B------:R-:W-:Y:S08]  /*1a960*/  HMMA.16816.F32.BF16 R20, R112, R36.reuse, R20 ;  /* 0x000000247014723c */ /* 0x080ff00000041814 */
[C---:B------:R-:W-:Y:S07]  /*1a970*/  HMMA.16816.F32.BF16 R24, R116.reuse, R36, R24 ;  /* 0x000000247418723c */ /* 0x040fee0000041818 */
[C---:B------:R-:W-:Y:S01]  /*1a980*/  FMUL.FTZ R37, R103.reuse, R145 ;  /* 0x0000009167257220 */ /* 0x040fe20000410000 */
[-C--:B------:R-:W-:Y:S04]  /*1a990*/  HMMA.16816.F32.BF16 R28, R116, R38.reuse, R28 ;  /* 0x00000026741c723c */ /* 0x080fe8000004181c */
[----:B------:R-:W-:Y:S01]  /*1a9a0*/  FMUL.FTZ R36, R103, R144 ;  /* 0x0000009067247220 */ /* 0x000fe20000410000 */
[----:B------:R-:W-:Y:S01]  /*1a9b0*/  MOV R144, R192 ;  /* 0x000000c000907202 */ /* 0x000fe20000000f00 */
[--C-:B-1----:R-:W-:Y:S02]  /*1a9c0*/  FFMA.FTZ R3, R198, c[0x0][0x2d0], -R111.reuse ;  /* 0x0000b400c6037a23 */ /* 0x102fe4000001086f */
[C---:B------:R-:W-:Y:S07]  /*1a9d0*/  HMMA.16816.F32.BF16 R32, R112.reuse, R38, R32 ;  /* 0x000000267020723c */ /* 0x040fee0000041820 */
[C---:B------:R-:W-:Y:S02]  /*1a9e0*/  FMUL.FTZ R38, R101.reuse, R146 ;  /* 0x0000009265267220 */ /* 0x040fe40000410000 */
[----:B------:R1:W-:Y:S03]  /*1a9f0*/  MUFU.EX2 R146, R3 ;  /* 0x0000000300927308 */ /* 0x0003e60000000800 */
[----:B------:R-:W-:Y:S07]  /*1aa00*/  FMUL.FTZ R39, R101, R147 ;  /* 0x0000009365277220 */ /* 0x000fee0000410000 */
[-C--:B------:R-:W-:Y:S08]  /*1aa10*/  HMMA.16816.F32.BF16 R36, R112, R52.reuse, R36 ;  /* 0x000000347024723c */ /* 0x080ff00000041824 */
[C---:B------:R-:W-:Y:S04]  /*1aa20*/  HMMA.16816.F32.BF16 R40, R116.reuse, R52, R40 ;  /* 0x000000347428723c */ /* 0x040fe80000041828 */
[--C-:B-1----:R-:W-:Y:S04]  /*1aa30*/  FFMA.FTZ R3, R200, c[0x0][0x2d0], -R111.reuse ;  /* 0x0000b400c8037a23 */ /* 0x102fe8000001086f */
[-C--:B------:R-:W-:Y:S01]  /*1aa40*/  HMMA.16816.F32.BF16 R44, R116, R54.reuse, R44 ;  /* 0x00000036742c723c */ /* 0x080fe2000004182c */
[----:B------:R1:W2:Y:S03]  /*1aa50*/  MUFU.EX2 R140, R3 ;  /* 0x00000003008c7308 */ /* 0x0002a60000000800 */
[C---:B------:R-:W-:Y:S02]  /*1aa60*/  FMUL.FTZ R52, R103.reuse, R160 ;  /* 0x000000a067347220 */ /* 0x040fe40000410000 */
[----:B------:R-:W-:Y:S02]  /*1aa70*/  FMUL.FTZ R53, R103, R161 ;  /* 0x000000a167357220 */ /* 0x000fe40000410000 */
[C---:B------:R-:W-:Y:S07]  /*1aa80*/  HMMA.16816.F32.BF16 R48, R112.reuse, R54, R48 ;  /* 0x000000367030723c */ /* 0x040fee0000041830 */
[C---:B------:R-:W-:Y:S02]  /*1aa90*/  FMUL.FTZ R54, R101.reuse, R162 ;  /* 0x000000a265367220 */ /* 0x040fe40000410000 */
[----:B------:R-:W-:Y:S07]  /*1aaa0*/  FMUL.FTZ R55, R101, R163 ;  /* 0x000000a365377220 */ /* 0x000fee0000410000 */
[-C--:B---3--:R-:W-:Y:S03]  /*1aab0*/  HMMA.16816.F32.BF16 R52, R112, R120.reuse, R52 ;  /* 0x000000787034723c */ /* 0x088fe60000041834 */
[--C-:B-1----:R-:W-:Y:S04]  /*1aac0*/  FFMA.FTZ R3, R197, c[0x0][0x2d0], -R110.reuse ;  /* 0x0000b400c5037a23 */ /* 0x102fe8000001086e */
[----:B------:R1:W-:Y:S01]  /*1aad0*/  MUFU.EX2 R143, R3 ;  /* 0x00000003008f7308 */ /* 0x0003e20000000800 */
[C---:B------:R-:W-:Y:S08]  /*1aae0*/  HMMA.16816.F32.BF16 R56, R116.reuse, R120, R56 ;  /* 0x000000787438723c */ /* 0x040ff00000041838 */
[-C--:B------:R-:W-:Y:S08]  /*1aaf0*/  HMMA.16816.F32.BF16 R60, R116, R122.reuse, R60 ;  /* 0x0000007a743c723c */ /* 0x080ff0000004183c */
[C---:B------:R-:W-:Y:S01]  /*1ab00*/  HMMA.16816.F32.BF16 R64, R112.reuse, R122, R64 ;  /* 0x0000007a7040723c */ /* 0x040fe20000041840 */
[----:B------:R-:W3:Y:S03]  /*1ab10*/  LDSM.16.MT88.4 R120, [R226+0x2100] ;  /* 0x00210000e278783b */ /* 0x000ee60000004200 */
        /* <DEDUP_REMOVED lines=9> */
[-C--:B---3--:R-:W-:Y:S08]  /*1abb0*/  HMMA.16816.F32.BF16 R84, R112, R120.reuse, R84 ;  /* 0x000000787054723c */ /* 0x088ff00000041854 */
[C---:B------:R-:W-:Y:S08]  /*1abc0*/  HMMA.16816.F32.BF16 R88, R116.reuse, R120, R88 ;  /* 0x000000787458723c */ /* 0x040ff00000041858 */
[-C--:B------:R-:W-:Y:S04]  /*1abd0*/  HMMA.16816.F32.BF16 R92, R116, R122.reuse, R92 ;  /* 0x0000007a745c723c */ /* 0x080fe8000004185c */
[--C-:B-1----:R-:W-:Y:S04]  /*1abe0*/  FFMA.FTZ R3, R201, c[0x0][0x2d0], -R111.reuse ;  /* 0x0000b400c9037a23 */ /* 0x102fe8000001086f */
[----:B------:R-:W-:Y:S01]  /*1abf0*/  HMMA.16816.F32.BF16 R96, R112, R122, R96 ;  /* 0x0000007a7060723c */ /* 0x000fe20000041860 */
[----:B------:R-:W1:Y:S01]  /*1ac00*/  LDSM.16.MT88.4 R120, [R225+0x1500] ;  /* 0x00150000e178783b */ /* 0x000e620000004200 */
[----:B------:R3:W3:Y:S05]  /*1ac10*/  MUFU.EX2 R153, R3 ;  /* 0x0000000300997308 */ /* 0x0006ea0000000800 */
[----:B--2---:R-:W-:Y:S02]  /*1ac20*/  F2FP.BF16.PACK_AB R113, R140, R146 ;  /* 0x000000928c71723e */ /* 0x004fe400000010ff */
[----:B----4-:R-:W-:Y:S03]  /*1ac30*/  F2FP.BF16.PACK_AB R114, R149, R143 ;  /* 0x0000008f9572723e */ /* 0x010fe600000010ff */
[----:B------:R-:W-:Y:S01]  /*1ac40*/  F2FP.BF16.PACK_AB R112, R184, R132 ;  /* 0x00000084b870723e */ /* 0x000fe200000010ff */
[--C-:B---3--:R-:W-:Y:S01]  /*1ac50*/  FFMA.FTZ R3, R203, c[0x0][0x2d0], -R176.reuse ;  /* 0x0000b400cb037a23 */ /* 0x108fe200000108b0 */
        /* <DEDUP_REMOVED lines=21> */
[----:B---3--:R-:W-:Y:S02]  /*1adb0*/  F2FP.BF16.PACK_AB R119, R155, R145 ;  /* 0x000000919b77723e */ /* 0x008fe400000010ff */
[----:B------:R-:W-:Y:S05]  /*1adc0*/  MOV R211, R155 ;  /* 0x0000009b00d37202 */ /* 0x000fea0000000f00 */
        /* <DEDUP_REMOVED lines=12> */
[--C-:B--2---:R-:W-:Y:S01]  /*1ae90*/  FFMA.FTZ R3, R216, c[0x0][0x2d0], -R111.reuse ;  /* 0x0000b400d8037a23 */ /* 0x104fe2000001086f */
[----:B----4-:R-:W-:Y:S02]  /*1aea0*/  MOV R216, R138 ;  /* 0x0000008a00d87202 */ /* 0x010fe40000000f00 */
[----:B------:R-:W-:Y:S01]  /*1aeb0*/  MOV R138, R190 ;  /* 0x000000be008a7202 */ /* 0x000fe20000000f00 */
[-C--:B-1----:R-:W-:Y:S01]  /*1aec0*/  HMMA.16816.F32.BF16 R36, R112, R120.reuse, R36 ;  /* 0x000000787024723c */ /* 0x082fe20000041824 */
[----:B------:R1:W-:Y:S07]  /*1aed0*/  MUFU.EX2 R214, R3 ;  /* 0x0000000300d67308 */ /* 0x0003ee0000000800 */
[C---:B------:R-:W-:Y:S08]  /*1aee0*/  HMMA.16816.F32.BF16 R40, R116.reuse, R120, R40 ;  /* 0x000000787428723c */ /* 0x040ff00000041828 */
[-C--:B------:R-:W-:Y:S08]  /*1aef0*/  HMMA.16816.F32.BF16 R44, R116, R122.reuse, R44 ;  /* 0x0000007a742c723c */ /* 0x080ff0000004182c */
[C---:B------:R-:W-:Y:S01]  /*1af00*/  HMMA.16816.F32.BF16 R48, R112.reuse, R122, R48 ;  /* 0x0000007a7030723c */ /* 0x040fe20000041830 */
[----:B------:R-:W2:Y:S03]  /*1af10*/  LDSM.16.MT88.4 R120, [R226+0x2500] ;  /* 0x00250000e278783b */ /* 0x000ea60000004200 */
[--C-:B-1----:R-:W-:Y:S01]  /*1af20*/  FFMA.FTZ R3, R217, c[0x0][0x2d0], -R111.reuse ;  /* 0x0000b400d9037a23 */ /* 0x102fe2000001086f */
[----:B------:R-:W-:Y:S02]  /*1af30*/  MOV R217, R137 ;  /* 0x0000008900d97202 */ /* 0x000fe40000000f00 */
[----:B------:R-:W-:Y:S01]  /*1af40*/  MOV R137, R133 ;  /* 0x0000008500897202 */ /* 0x000fe20000000f00 */
[-C--:B---3--:R-:W-:Y:S01]  /*1af50*/  HMMA.16816.F32.BF16 R52, R112, R124.reuse, R52 ;  /* 0x0000007c7034723c */ /* 0x088fe20000041834 */
[----:B------:R1:W3:Y:S03]  /*1af60*/  MUFU.EX2 R215, R3 ;  /* 0x0000000300d77308 */ /* 0x0002e60000000800 */
[----:B------:R-:W-:Y:S02]  /*1af70*/  MOV R133, R188 ;  /* 0x000000bc00857202 */ /* 0x000fe40000000f00 */
[----:B------:R-:W-:Y:S02]  /*1af80*/  MOV R188, R189 ;  /* 0x000000bd00bc7202 */ /* 0x000fe40000000f00 */
        /* <DEDUP_REMOVED lines=8> */
[----:B------:R3:W3:Y:S07]  /*1b010*/  MUFU.EX2 R209, R3 ;  /* 0x0000000300d17308 */ /* 0x0006ee0000000800 */
[-C--:B------:R-:W-:Y:S04]  /*1b020*/  HMMA.16816.F32.BF16 R76, R116, R130.reuse, R76 ;  /* 0x00000082744c723c */ /* 0x080fe8000004184c */
[----:B-1----:R-:W-:Y:S01]  /*1b030*/  FFMA.FTZ R107, R219, c[0x0][0x2d0], -R176 ;  /* 0x0000b400db6b7a23 */ /* 0x002fe200000108b0 */
[----:B------:R-:W-:Y:S03]  /*1b040*/  MOV R219, R145 ;  /* 0x0000009100db7202 */ /* 0x000fe60000000f00 */
[C---:B------:R-:W-:Y:S01]  /*1b050*/  HMMA.16816.F32.BF16 R80, R112.reuse, R130, R80 ;  /* 0x000000827050723c */ /* 0x040fe20000041850 */
[----:B------:R-:W1:Y:S01]  /*1b060*/  LDSM.16.MT88.4 R128, [R226+0x900] ;  /* 0x00090000e280783b */ /* 0x000e620000004200 */
[----:B------:R4:W-:Y:S02]  /*1b070*/  MUFU.EX2 R205, R107 ;  /* 0x0000006b00cd7308 */ /* 0x0009e40000000800 */
[----:B------:R-:W-:Y:S02]  /*1b080*/  MOV R145, R139 ;  /* 0x0000008b00917202 */ /* 0x000fe40000000f00 */
[----:B------:R-:W-:Y:S02]  /*1b090*/  MOV R139, R137 ;  /* 0x00000089008b7202 */ /* 0x000fe40000000f00 */
[-C--:B--2---:R-:W-:Y:S04]  /*1b0a0*/  HMMA.16816.F32.BF16 R84, R112, R120.reuse, R84 ;  /* 0x000000787054723c */ /* 0x084fe80000041854 */
[--C-:B---3--:R-:W-:Y:S01]  /*1b0b0*/  FFMA.FTZ R3, R212, c[0x0][0x2d0], -R111.reuse ;  /* 0x0000b400d4037a23 */ /* 0x108fe2000001086f */
[----:B------:R-:W-:Y:S02]  /*1b0c0*/  MOV R137, R186 ;  /* 0x000000ba00897202 */ /* 0x000fe40000000f00 */
[----:B------:R-:W-:Y:S01]  /*1b0d0*/  MOV R212, R154 ;  /* 0x0000009a00d47202 */ /* 0x000fe20000000f00 */
        /* <DEDUP_REMOVED lines=8> */
[--C-:B--2---:R-:W-:Y:S01]  /*1b160*/  FFMA.FTZ R3, R213, c[0x0][0x2d0], -R111.reuse ;  /* 0x0000b400d5037a23 */ /* 0x104fe2000001086f */
[----:B------:R-:W-:Y:S03]  /*1b170*/  F2FP.BF16.PACK_AB R113, R215, R214 ;  /* 0x000000d6d771723e */ /* 0x000fe600000010ff */
[----:B------:R2:W1:Y:S01]  /*1b180*/  MUFU.EX2 R207, R3 ;  /* 0x0000000300cf7308 */ /* 0x0004620000000800 */
[----:B------:R-:W-:Y:S02]  /*1b190*/  F2FP.BF16.PACK_AB R114, R210, R209 ;  /* 0x000000d1d272723e */ /* 0x000fe400000010ff */
[----:B------:R-:W-:Y:S01]  /*1b1a0*/  MOV R213, R153 ;  /* 0x0000009900d57202 */ /* 0x000fe20000000f00 */
[--C-:B----4-:R-:W-:Y:S01]  /*1b1b0*/  FFMA.FTZ R107, R251, c[0x0][0x2d0], -R176.reuse ;  /* 0x0000b400fb6b7a23 */ /* 0x110fe200000108b0 */
[----:B------:R-:W-:Y:S05]  /*1b1c0*/  MOV R251, R181 ;  /* 0x000000b500fb7202 */ /* 0x000fea0000000f00 */
[----:B------:R-:W-:Y:S01]  /*1b1d0*/  MUFU.EX2 R189, R107 ;  /* 0x0000006b00bd7308 */ /* 0x000fe20000000800 */
[----:B--2---:R-:W-:Y:S01]  /*1b1e0*/  FFMA.FTZ R3, R218, c[0x0][0x2d0], -R176 ;  /* 0x0000b400da037a23 */ /* 0x004fe200000108b0 */
[----:B-1----:R-:W-:Y:S02]  /*1b1f0*/  F2FP.BF16.PACK_AB R115, R207, R208 ;  /* 0x000000d0cf73723e */ /* 0x002fe400000010ff */
[----:B------:R-:W-:Y:S06]  /*1b200*/  MOV R218, R149 ;  /* 0x0000009500da7202 */ /* 0x000fec0000000f00 */
[----:B------:R1:W2:Y:S01]  /*1b210*/  MUFU.EX2 R206, R3 ;  /* 0x0000000300ce7308 */ /* 0x0002a20000000800 */
[----:B------:R-:W-:Y:S02]  /*1b220*/  MOV R149, R144 ;  /* 0x0000009000957202 */ /* 0x000fe40000000f00 */
[----:B------:R-:W-:Y:S01]  /*1b230*/  MOV R144, R138 ;  /* 0x0000008a00907202 */ /* 0x000fe20000000f00 */
[-C--:B------:R-:W-:Y:S03]  /*1b240*/  HMMA.16816.F32.BF16 R4, R112, R124.reuse, R4 ;  /* 0x0000007c7004723c */ /* 0x080fe60000041804 */
[----:B------:R-:W-:Y:S02]  /*1b250*/  MOV R138, R136 ;  /* 0x00000088008a7202 */ /* 0x000fe40000000f00 */
[----:B------:R-:W-:Y:S01]  /*1b260*/  MOV R136, R185 ;  /* 0x000000b900887202 */ /* 0x000fe20000000f00 */
[--C-:B-1----:R-:W-:Y:S01]  /*1b270*/  FFMA.FTZ R3, R221, c[0x0][0x2d0], -R2.reuse ;  /* 0x0000b400dd037a23 */ /* 0x102fe20000010802 */
[----:B--2---:R-:W-:Y:S02]  /*1b280*/  F2FP.BF16.PACK_AB R116, R205, R206 ;  /* 0x000000cecd74723e */ /* 0x004fe400000010ff */
[----:B------:R-:W-:Y:S01]  /*1b290*/  MOV R221, R151 ;  /* 0x0000009700dd7202 */ /* 0x000fe20000000f00 */
        /* <DEDUP_REMOVED lines=16> */
[----:B------:R-:W-:Y:S02]  /*1b3a0*/  MOV R243, R140 ;  /* 0x0000008c00f37202 */ /* 0x000fe40000000f00 */
[----:B------:R-:W-:Y:S05]  /*1b3b0*/  LDSM.16.MT88.4 R140, [R226+0xd00] ;  /* 0x000d0000e28c783b */ /* 0x000fea0000004200 */
[----:B------:R1:W2:Y:S02]  /*1b3c0*/  MUFU.EX2 R199, R3 ;  /* 0x0000000300c77308 */ /* 0x0002a40000000800 */
[--C-:B-1----:R-:W-:Y:S01]  /*1b3d0*/  FFMA.FTZ R3, R247, c[0x0][0x2d0], -R110.reuse ;  /* 0x0000b400f7037a23 */ /* 0x102fe2000001086e */
[----:B--2---:R-:W-:Y:S02]  /*1b3e0*/  F2FP.BF16.PACK_AB R119, R199, R200 ;  /* 0x000000c8c777723e */ /* 0x004fe400000010ff */
[----:B------:R-:W-:Y:S05]  /*1b3f0*/  MOV R247, R184 ;  /* 0x000000b800f77202 */ /* 0x000fea0000000f00 */
[----:B------:R1:W-:Y:S01]  /*1b400*/  MUFU.EX2 R198, R3 ;  /* 0x0000000300c67308 */ /* 0x0003e20000000800 */
[C---:B------:R-:W-:Y:S09]  /*1b410*/  HMMA.16816.F32.BF16 R8, R116.reuse, R124, R8 ;  /* 0x0000007c7408723c */ /* 0x040ff20000041808 */
[----:B------:R-:W-:Y:S01]  /*1b420*/  MUFU.EX2 R184, R108 ;  /* 0x0000006c00b87308 */ /* 0x000fe20000000800 */
        /* <DEDUP_REMOVED lines=42> */
[----:B------:R-:W-:Y:S02]  /*1b6d0*/  MOV R245, R132 ;  /* 0x0000008400f57202 */ /* 0x000fe40000000f00 */
[----:B------:R-:W-:Y:S01]  /*1b6e0*/  MOV R132, R180 ;  /* 0x000000b400847202 */ /* 0x000fe20000000f00 */
[----:B------:R1:W3:Y:S04]  /*1b6f0*/  MUFU.EX2 R191, R3 ;  /* 0x0000000300bf7308 */ /* 0x0002e80000000800 */
[----:B-1----:R-:W-:Y:S01]  /*1b700*/  FFMA.FTZ R3, R250, c[0x0][0x2d0], -R176 ;  /* 0x0000b400fa037a23 */ /* 0x002fe200000108b0 */
[----:B---3--:R-:W-:Y:S02]  /*1b710*/  F2FP.BF16.PACK_AB R111, R191, R192 ;  /* 0x000000c0bf6f723e */ /* 0x008fe400000010ff */
[----:B------:R-:W-:Y:S03]  /*1b720*/  MOV R250, R183 ;  /* 0x000000b700fa7202 */ /* 0x000fe60000000f00 */
[----:B------:R1:W-:Y:S02]  /*1b730*/  MUFU.EX2 R190, R3 ;  /* 0x0000000300be7308 */ /* 0x0003e40000000800 */
[--C-:B-1----:R-:W-:Y:S08]  /*1b740*/  FFMA.FTZ R3, R188, c[0x0][0x2d0], -R2.reuse ;  /* 0x0000b400bc037a23 */ /* 0x102ff00000010802 */
        /* <DEDUP_REMOVED lines=58> */
[----:B--2---:R-:W-:Y:S01]  /*1baf0*/  FFMA.FTZ R103, R103, R18, R17 ;  /* 0x0000001267677223 */ /* 0x004fe20000010011 */
[----:B------:R-:W-:Y:S01]  /*1bb00*/  MOV R18, R12 ;  /* 0x0000000c00127202 */ /* 0x000fe20000000f00 */
[----:B------:R-:W2:Y:S02]  /*1bb10*/  LDL.LU R17, [R1+0x38] ;  /* 0x0000380001117983 */ /* 0x000ea40000300800 */
[----:B------:R-:W-:Y:S02]  /*1bb20*/  FADD.FTZ R3, R3, R103 ;  /* 0x0000006703037221 */ /* 0x000fe40000010000 */
[----:B------:R-:W3:Y:S02]  /*1bb30*/  LDL.LU R16, [R1+0x3c] ;  /* 0x00003c0001107983 */ /* 0x000ee40000300800 */
[----:B------:R-:W-:Y:S02]  /*1bb40*/  FADD.FTZ R3, R14, R3 ;  /* 0x000000030e037221 */ /* 0x000fe40000010000 */
[----:B------:R-:W4:Y:S02]  /*1bb50*/  LDL.LU R12, [R1+0x40] ;  /* 0x00004000010c7983 */ /* 0x000f240000300800 */
[----:B------:R-:W-:Y:S04]  /*1bb60*/  FADD.FTZ R3, R11, R3 ;  /* 0x000000030b037221 */ /* 0x000fe80000010000 */
[----:B------:R-:W-:Y:S04]  /*1bb70*/  FADD.FTZ R3, R245, R3 ;  /* 0x00000003f5037221 */ /* 0x000fe80000010000 */
[----:B------:R-:W-:Y:S02]  /*1bb80*/  FADD.FTZ R3, R247, R3 ;  /* 0x00000003f7037221 */ /* 0x000fe40000010000 */
[----:B--2---:R-:W-:Y:S02]  /*1bb90*/  FFMA.FTZ R101, R101, R17, R23 ;  /* 0x0000001165657223 */ /* 0x004fe40000010017 */
[----:B---3--:R-:W-:Y:S02]  /*1bba0*/  FFMA.FTZ R100, R100, R16, R18 ;  /* 0x0000001064647223 */ /* 0x008fe40000010012 */
[----:B------:R-:W-:Y:S02]  /*1bbb0*/  FADD.FTZ R2, R2, R101 ;  /* 0x0000006502027221 */ /* 0x000fe40000010000 */
[----:B----4-:R-:W-:Y:S02]  /*1bbc0*/  FFMA.FTZ R0, R0, R12, R19 ;  /* 0x0000000c00007223 */ /* 0x010fe40000010013 */
        /* <DEDUP_REMOVED lines=65> */
.L_x_833:
        /* <DEDUP_REMOVED lines=153> */
.L_x_777:
        /* <DEDUP_REMOVED lines=164> */
.L_x_838:
        /* <DEDUP_REMOVED lines=159> */
.L_x_840:
[----:B---3--:R-:W-:Y:S05]  /*1dda0*/  BSYNC B0 ;  /* 0x0000000000007941 */ /* 0x008fea0003800000 */
.L_x_839:
        /* <DEDUP_REMOVED lines=23> */
.L_x_842:
[----:B------:R-:W-:Y:S05]  /*1df20*/  BSYNC B0 ;  /* 0x0000000000007941 */ /* 0x000fea0003800000 */
.L_x_841:
        /* <DEDUP_REMOVED lines=23> */
.L_x_844:
[----:B------:R-:W-:Y:S05]  /*1e0a0*/  BSYNC B0 ;  /* 0x0000000000007941 */ /* 0x000fea0003800000 */
.L_x_843:
        /* <DEDUP_REMOVED lines=24> */
.L_x_837:
        /* <DEDUP_REMOVED lines=31> */
.L_x_845:
        /* <DEDUP_REMOVED lines=43> */
.L_x_847:
[----:B------:R-:W-:Y:S05]  /*1e6d0*/  BSYNC B0 ;  /* 0x0000000000007941 */ /* 0x000fea0003800000 */
.L_x_846:
        /* <DEDUP_REMOVED lines=70> */
.L_x_849:
[----:B------:R-:W-:Y:S05]  /*1eb40*/  BSYNC B0 ;  /* 0x0000000000007941 */ /* 0x000fea0003800000 */
.L_x_848:
        /* <DEDUP_REMOVED lines=21> */
.L_x_851:
[----:B------:R-:W-:Y:S05]  /*1eca0*/  BSYNC B0 ;  /* 0x0000000000007941 */ /* 0x000fea0003800000 */
.L_x_850:
        /* <DEDUP_REMOVED lines=21> */
.L_x_853:
[----:B------:R-:W-:Y:S05]  /*1ee00*/  BSYNC B0 ;  /* 0x0000000000007941 */ /* 0x000fea0003800000 */
.L_x_852:
        /* <DEDUP_REMOVED lines=22> */
.L_x_854:
        /* <DEDUP_REMOVED lines=9> */
.L_x_868:


//--------------------- .nv.shared._ZN7cutlass13device_kernelIN5flash19enable_sm80_to_sm89INS1_16FlashAttnFwdSm80INS1_25CollectiveMainloopFwdSm80ILi4ELi1ELb0EN4cute5tupleIJNS5_1CILi128EEENS7_ILi64EEENS7_ILi96EEEEEELi96ENS_10bfloat16_tEfNS_4arch4Sm80ELb0ELb0ELb1ELb0ELb1ELb0ELb1ELb0EEENS1_21CollectiveEpilogueFwdINS6_IJS8_SA_S9_EEENS6_IJNS7_ILi1EEESI_SI_EEESC_SE_Li128ELb0ELb1ELb0ELb0EEENS1_19SingleTileSchedulerILb0ELb0ELb1ELi128EEEEEEEEEvNT_6ParamsE --------------------------
	.section	.nv.shared._ZN7cutlass13device_kernelIN5flash19enable_sm80_to_sm89INS1_16FlashAttnFwdSm80INS1_25CollectiveMainloopFwdSm80ILi4ELi1ELb0EN4cute5tupleIJNS5_1CILi128EEENS7_ILi64EEENS7_ILi96EEEEEELi96ENS_10bfloat16_tEfNS_4arch4Sm80ELb0ELb0ELb1ELb0ELb1ELb0ELb1ELb0EEENS1_21CollectiveEpilogueFwdINS6_IJS8_SA_S9_EEENS6_IJNS7_ILi1EEESI_SI_EEESC_SE_Li128ELb0ELb1ELb0ELb0EEENS1_19SingleTileSchedulerILb0ELb0ELb1ELi128EEEEEEEEEvNT_6ParamsE,"aw",@nobits
	.sectionflags	@""
	.align	16


//--------------------- .nv.global                --------------------------
	.section	.nv.global,"aw",@nobits
.nv.global:
	.type		_ZN79_INTERNAL_b10f9c58_43_flash_fwd_hdim96_bf16_paged_softcap_sm80_cu_ea41c527_41494cute1_E,@object
	.size		_ZN79_INTERNAL_b10f9c58_43_flash_fwd_hdim96_bf16_paged_softcap_sm80_cu_ea41c527_41494cute1_E,(_ZN79_INTERNAL_b10f9c58_43_flash_fwd_hdim96_bf16_paged_softcap_sm80_cu_ea41c527_41494cuda3std3__45__cpo6cbeginE - _ZN79_INTERNAL_b10f9c58_43_flash_fwd_hdim96_bf16_paged_softcap_sm80_cu_ea41c527_41494cute1_E)
_ZN79_INTERNAL_b10f9c58_43_flash_fwd_hdim96_bf16_paged_softcap_sm80_cu_ea41c527_41494cute1_E:
	.zero		1
	.type		_ZN79_INTERNAL_b10f9c58_43_flash_fwd_hdim96_bf16_paged_softcap_sm80_cu_ea41c527_41494cuda3std3__45__cpo6cbeginE,@object
	.size		_ZN79_INTERNAL_b10f9c58_43_flash_fwd_hdim96_bf16_paged_softcap_sm80_cu_ea41c527_41494cuda3std3__45__cpo6cbeginE,(_ZN79_INTERNAL_b10f9c58_43_flash_fwd_hdim96_bf16_paged_softcap_sm80_cu_ea41c527_41494cuda3std3__48in_placeE - _ZN79_INTERNAL_b10f9c58_43_flash_fwd_hdim96_bf16_paged_softcap_sm80_cu_ea41c527_41494cuda3std3__45__cpo6cbeginE)
_ZN79_INTERNAL_b10f9c58_43_flash_fwd_hdim96_bf16_paged_softcap_sm80_cu_ea41c527_41494cuda3std3__45__cpo6cbeginE:
	.zero		1
	.type		_ZN79_INTERNAL_b10f9c58_43_flash_fwd_hdim96_bf16_paged_softcap_sm80_cu_ea41c527_41494cuda3std3__48in_placeE,@object
	.size		_ZN79_INTERNAL_b10f9c58_43_flash_fwd_hdim96_bf16_paged_softcap_sm80_cu_ea41c527_41494cuda3std3__48in_placeE,(_ZN79_INTERNAL_b10f9c58_43_flash_fwd_hdim96_bf16_paged_softcap_sm80_cu_ea41c527_41494cuda3std6ranges3__45__cpo9iter_moveE - _ZN79_INTERNAL_b10f9c58_43_flash_fwd_hdim96_bf16_paged_softcap_sm80_cu_ea41c527_41494cuda3std3__48in_placeE)
_ZN79_INTERNAL_b10f9c58_43_flash_fwd_hdim96_bf16_paged_softcap_sm80_cu_ea41c527_41494cuda3std3__48in_placeE:
	.zero		1
	.type		_ZN79_INTERNAL_b10f9c58_43_flash_fwd_hdim96_bf16_paged_softcap_sm80_cu_ea41c527_41494cuda3std6ranges3__45__cpo9iter_moveE,@object
	.size		_ZN79_INTERNAL_b10f9c58_43_flash_fwd_hdim96_bf16_paged_softcap_sm80_cu_ea41c527_41494cuda3std6ranges3__45__cpo9iter_moveE,(_ZN79_INTERNAL_b10f9c58_43_flash_fwd_hdim96_bf16_paged_softcap_sm80_cu_ea41c527_41494cuda3std3__45__cpo5beginE - _ZN79_INTERNAL_b10f9c58_43_flash_fwd_hdim96_bf16_paged_softcap_sm80_cu_ea41c527_41494cuda3std6ranges3__45__cpo9iter_moveE)
_ZN79_INTERNAL_b10f9c58_43_flash_fwd_hdim96_bf16_paged_softcap_sm80_cu_ea41c527_41494cuda3std6ranges3__45__cpo9iter_moveE:
	.zero		1
	.type		_ZN79_INTERNAL_b10f9c58_43_flash_fwd_hdim96_bf16_paged_softcap_sm80_cu_ea41c527_41494cuda3std3__45__cpo5beginE,@object
	.size		_ZN79_INTERNAL_b10f9c58_43_flash_fwd_hdim96_bf16_paged_softcap_sm80_cu_ea41c527_41494cuda3std3__45__cpo5beginE,(_ZN79_INTERNAL_b10f9c58_43_flash_fwd_hdim96_bf16_paged_softcap_sm80_cu_ea41c527_41494cuda3std3__481_GLOBAL__N__b10f9c58_43_flash_fwd_hdim96_bf16_paged_softcap_sm80_cu_ea41c527_41496ignoreE - _ZN79_INTERNAL_b10f9c58_43_flash_fwd_hdim96_bf16_paged_softcap_sm80_cu_ea41c527_41494cuda3std3__45__cpo5beginE)
_ZN79_INTERNAL_b10f9c58_43_flash_fwd_hdim96_bf16_paged_softcap_sm80_cu_ea41c527_41494cuda3std3__45__cpo5beginE:
	.zero		1
	.type		_ZN79_INTERNAL_b10f9c58_43_flash_fwd_hdim96_bf16_paged_softcap_sm80_cu_ea41c527_41494cuda3std3__481_GLOBAL__N__b10f9c58_43_flash_fwd_hdim96_bf16_paged_softcap_sm80_cu_ea41c527_41496ignoreE,@object
	.size		_ZN79_INTERNAL_b10f9c58_43_flash_fwd_hdim96_bf16_paged_softcap_sm80_cu_ea41c527_41494cuda3std3__481_GLOBAL__N__b10f9c58_43_flash_fwd_hdim96_bf16_paged_softcap_sm80_cu_ea41c527_41496ignoreE,(_ZN79_INTERNAL_b10f9c58_43_flash_fwd_hdim96_bf16_paged_softcap_sm80_cu_ea41c527_41494cute7productE - _ZN79_INTERNAL_b10f9c58_43_flash_fwd_hdim96_bf16_paged_softcap_sm80_cu_ea41c527_41494cuda3std3__481_GLOBAL__N__b10f9c58_43_flash_fwd_hdim96_bf16_paged_softcap_sm80_cu_ea41c527_41496ignoreE)
_ZN79_INTERNAL_b10f9c58_43_flash_fwd_hdim96_bf16_paged_softcap_sm80_cu_ea41c527_41494cuda3std3__481_GLOBAL__N__b10f9c58_43_flash_fwd_hdim96_bf16_paged_softcap_sm80_cu_ea41c527_41496ignoreE:
	.zero		1
	.type		_ZN79_INTERNAL_b10f9c58_43_flash_fwd_hdim96_bf16_paged_softcap_sm80_cu_ea41c527_41494cute7productE,@object
	.size		_ZN79_INTERNAL_b10f9c58_43_flash_fwd_hdim96_bf16_paged_softcap_sm80_cu_ea41c527_41494cute7productE,(_ZN79_INTERNAL_b10f9c58_43_flash_fwd_hdim96_bf16_paged_softcap_sm80_cu_ea41c527_41494cuda3std3__45__cpo3endE - _ZN79_INTERNAL_b10f9c58_43_flash_fwd_hdim96_bf16_paged_softcap_sm80_cu_ea41c527_41494cute7productE)
_ZN79_INTERNAL_b10f9c58_43_flash_fwd_hdim96_bf16_paged_softcap_sm80_cu_ea41c527_41494cute7productE:
	.zero		1
	.type		_ZN79_INTERNAL_b10f9c58_43_flash_fwd_hdim96_bf16_paged_softcap_sm80_cu_ea41c527_41494cuda3std3__45__cpo3endE,@object
	.size		_ZN79_INTERNAL_b10f9c58_43_flash_fwd_hdim96_bf16_paged_softcap_sm80_cu_ea41c527_41494cuda3std3__45__cpo3endE,(_ZN79_INTERNAL_b10f9c58_43_flash_fwd_hdim96_bf16_paged_softcap_sm80_cu_ea41c527_41494cuda3std3__419piecewise_constructE - _ZN79_INTERNAL_b10f9c58_43_flash_fwd_hdim96_bf16_paged_softcap_sm80_cu_ea41c527_41494cuda3std3__45__cpo3endE)
_ZN79_INTERNAL_b10f9c58_43_flash_fwd_hdim96_bf16_paged_softcap_sm80_cu_ea41c527_41494cuda3std3__45__cpo3endE:
	.zero		1
	.type		_ZN79_INTERNAL_b10f9c58_43_flash_fwd_hdim96_bf16_paged_softcap_sm80_cu_ea41c527_41494cuda3std3__419piecewise_constructE,@object
	.size		_ZN79_INTERNAL_b10f9c58_43_flash_fwd_hdim96_bf16_paged_softcap_sm80_cu_ea41c527_41494cuda3std3__419piecewise_constructE,(_ZN79_INTERNAL_b10f9c58_43_flash_fwd_hdim96_bf16_paged_softcap_sm80_cu_ea41c527_41494cuda3std3__45__cpo4cendE - _ZN79_INTERNAL_b10f9c58_43_flash_fwd_hdim96_bf16_paged_softcap_sm80_cu_ea41c527_41494cuda3std3__419piecewise_constructE)
_ZN79_INTERNAL_b10f9c58_43_flash_fwd_hdim96_bf16_paged_softcap_sm80_cu_ea41c527_41494cuda3std3__419piecewise_constructE:
	.zero		1
	.type		_ZN79_INTERNAL_b10f9c58_43_flash_fwd_hdim96_bf16_paged_softcap_sm80_cu_ea41c527_41494cuda3std3__45__cpo4cendE,@object
	.size		_ZN79_INTERNAL_b10f9c58_43_flash_fwd_hdim96_bf16_paged_softcap_sm80_cu_ea41c527_41494cuda3std3__45__cpo4cendE,(_ZN79_INTERNAL_b10f9c58_43_flash_fwd_hdim96_bf16_paged_softcap_sm80_cu_ea41c527_41494cuda3std6ranges3__45__cpo4swapE - _ZN79_INTERNAL_b10f9c58_43_flash_fwd_hdim96_bf16_paged_softcap_sm80_cu_ea41c527_41494cuda3std3__45__cpo4cendE)
_ZN79_INTERNAL_b10f9c58_43_flash_fwd_hdim96_bf16_paged_softcap_sm80_cu_ea41c527_41494cuda3std3__45__cpo4cendE:
	.zero		1
	.type		_ZN79_INTERNAL_b10f9c58_43_flash_fwd_hdim96_bf16_paged_softcap_sm80_cu_ea41c527_41494cuda3std6ranges3__45__cpo4swapE,@object
	.size		_ZN79_INTERNAL_b10f9c58_43_flash_fwd_hdim96_bf16_paged_softcap_sm80_cu_ea41c527_41494cuda3std6ranges3__45__cpo4swapE,(.L_7 - _ZN79_INTERNAL_b10f9c58_43_flash_fwd_hdim96_bf16_paged_softcap_sm80_cu_ea41c527_41494cuda3std6ranges3__45__cpo4swapE)
_ZN79_INTERNAL_b10f9c58_43_flash_fwd_hdim96_bf16_paged_softcap_sm80_cu_ea41c527_41494cuda3std6ranges3__45__cpo4swapE:
	.zero		1
.L_7:


//--------------------- .nv.shared._ZN7cutlass13device_kernelIN5flash19enable_sm80_to_sm89INS1_16FlashAttnFwdSm80INS1_25CollectiveMainloopFwdSm80ILi4ELi1ELb0EN4cute5tupleIJNS5_1CILi128EEENS7_ILi64EEENS7_ILi96EEEEEELi96ENS_10bfloat16_tEfNS_4arch4Sm80ELb0ELb0ELb1ELb1ELb1ELb0ELb1ELb0EEENS1_21CollectiveEpilogueFwdINS6_IJS8_SA_S9_EEENS6_IJNS7_ILi1EEESI_SI_EEESC_SE_Li128ELb1ELb1ELb0ELb0EEENS1_19SingleTileSchedulerILb1ELb0ELb1ELi128EEEEEEEEEvNT_6ParamsE --------------------------
	.section	.nv.shared._ZN7cutlass13device_kernelIN5flash19enable_sm80_to_sm89INS1_16FlashAttnFwdSm80INS1_25CollectiveMainloopFwdSm80ILi4ELi1ELb0EN4cute5tupleIJNS5_1CILi128EEENS7_ILi64EEENS7_ILi96EEEEEELi96ENS_10bfloat16_tEfNS_4arch4Sm80ELb0ELb0ELb1ELb1ELb1ELb0ELb1ELb0EEENS1_21CollectiveEpilogueFwdINS6_IJS8_SA_S9_EEENS6_IJNS7_ILi1EEESI_SI_EEESC_SE_Li128ELb1ELb1ELb0ELb0EEENS1_19SingleTileSchedulerILb1ELb0ELb1ELi128EEEEEEEEEvNT_6ParamsE,"aw",@nobits
	.sectionflags	@""
	.align	16


//--------------------- .nv.shared._ZN7cutlass13device_kernelIN5flash19enable_sm80_to_sm89INS1_16FlashAttnFwdSm80INS1_25CollectiveMainloopFwdSm80ILi4ELi1ELb0EN4cute5tupleIJNS5_1CILi128EEENS7_ILi64EEENS7_ILi96EEEEEELi96ENS_10bfloat16_tEfNS_4arch4Sm80ELb0ELb0ELb1ELb1ELb1ELb1ELb1ELb0EEENS1_21CollectiveEpilogueFwdINS6_IJS8_SA_S9_EEENS6_IJNS7_ILi1EEESI_SI_EEESC_SE_Li128ELb1ELb1ELb0ELb0EEENS1_19SingleTileSchedulerILb1ELb0ELb1ELi128EEEEEEEEEvNT_6ParamsE --------------------------
	.section	.nv.shared._ZN7cutlass13device_kernelIN5flash19enable_sm80_to_sm89INS1_16FlashAttnFwdSm80INS1_25CollectiveMainloopFwdSm80ILi4ELi1ELb0EN4cute5tupleIJNS5_1CILi128EEENS7_ILi64EEENS7_ILi96EEEEEELi96ENS_10bfloat16_tEfNS_4arch4Sm80ELb0ELb0ELb1ELb1ELb1ELb1ELb1ELb0EEENS1_21CollectiveEpilogueFwdINS6_IJS8_SA_S9_EEENS6_IJNS7_ILi1EEESI_SI_EEESC_SE_Li128ELb1ELb1ELb0ELb0EEENS1_19SingleTileSchedulerILb1ELb0ELb1ELi128EEEEEEEEEvNT_6ParamsE,"aw",@nobits
	.sectionflags	@""
	.align	16


//--------------------- .nv.shared._ZN7cutlass13device_kernelIN5flash19enable_sm80_to_sm89INS1_16FlashAttnFwdSm80INS1_25CollectiveMainloopFwdSm80ILi4ELi1ELb0EN4cute5tupleIJNS5_1CILi128EEENS7_ILi48EEENS7_ILi96EEEEEELi96ENS_10bfloat16_tEfNS_4arch4Sm80ELb0ELb1ELb1ELb0ELb1ELb0ELb1ELb0EEENS1_21CollectiveEpilogueFwdINS6_IJS8_SA_S9_EEENS6_IJNS7_ILi1EEESI_SI_EEESC_SE_Li128ELb0ELb1ELb0ELb0EEENS1_19SingleTileSchedulerILb0ELb0ELb1ELi128EEEEEEEEEvNT_6ParamsE --------------------------
	.section	.nv.shared._ZN7cutlass13device_kernelIN5flash19enable_sm80_to_sm89INS1_16FlashAttnFwdSm80INS1_25CollectiveMainloopFwdSm80ILi4ELi1ELb0EN4cute5tupleIJNS5_1CILi128EEENS7_ILi48EEENS7_ILi96EEEEEELi96ENS_10bfloat16_tEfNS_4arch4Sm80ELb0ELb1ELb1ELb0ELb1ELb0ELb1ELb0EEENS1_21CollectiveEpilogueFwdINS6_IJS8_SA_S9_EEENS6_IJNS7_ILi1EEESI_SI_EEESC_SE_Li128ELb0ELb1ELb0ELb0EEENS1_19SingleTileSchedulerILb0ELb0ELb1ELi128EEEEEEEEEvNT_6ParamsE,"aw",@nobits
	.sectionflags	@""
	.align	16


//--------------------- .nv.shared._ZN7cutlass13device_kernelIN5flash19enable_sm80_to_sm89INS1_16FlashAttnFwdSm80INS1_25CollectiveMainloopFwdSm80ILi4ELi1ELb0EN4cute5tupleIJNS5_1CILi128EEENS7_ILi48EEENS7_ILi96EEEEEELi96ENS_10bfloat16_tEfNS_4arch4Sm80ELb0ELb1ELb1ELb1ELb1ELb0ELb1ELb0EEENS1_21CollectiveEpilogueFwdINS6_IJS8_SA_S9_EEENS6_IJNS7_ILi1EEESI_SI_EEESC_SE_Li128ELb1ELb1ELb0ELb0EEENS1_19SingleTileSchedulerILb1ELb0ELb1ELi128EEEEEEEEEvNT_6ParamsE --------------------------
	.section	.nv.shared._ZN7cutlass13device_kernelIN5flash19enable_sm80_to_sm89INS1_16FlashAttnFwdSm80INS1_25CollectiveMainloopFwdSm80ILi4ELi1ELb0EN4cute5tupleIJNS5_1CILi128EEENS7_ILi48EEENS7_ILi96EEEEEELi96ENS_10bfloat16_tEfNS_4arch4Sm80ELb0ELb1ELb1ELb1ELb1ELb0ELb1ELb0EEENS1_21CollectiveEpilogueFwdINS6_IJS8_SA_S9_EEENS6_IJNS7_ILi1EEESI_SI_EEESC_SE_Li128ELb1ELb1ELb0ELb0EEENS1_19SingleTileSchedulerILb1ELb0ELb1ELi128EEEEEEEEEvNT_6ParamsE,"aw",@nobits
	.sectionflags	@""
	.align	16


//--------------------- .nv.shared._ZN7cutlass13device_kernelIN5flash19enable_sm80_to_sm89INS1_16FlashAttnFwdSm80INS1_25CollectiveMainloopFwdSm80ILi4ELi1ELb0EN4cute5tupleIJNS5_1CILi128EEENS7_ILi48EEENS7_ILi96EEEEEELi96ENS_10bfloat16_tEfNS_4arch4Sm80ELb0ELb1ELb1ELb1ELb1ELb1ELb1ELb0EEENS1_21CollectiveEpilogueFwdINS6_IJS8_SA_S9_EEENS6_IJNS7_ILi1EEESI_SI_EEESC_SE_Li128ELb1ELb1ELb0ELb0EEENS1_19SingleTileSchedulerILb1ELb0ELb1ELi128EEEEEEEEEvNT_6ParamsE --------------------------
	.section	.nv.shared._ZN7cutlass13device_kernelIN5flash19enable_sm80_to_sm89INS1_16FlashAttnFwdSm80INS1_25CollectiveMainloopFwdSm80ILi4ELi1ELb0EN4cute5tupleIJNS5_1CILi128EEENS7_ILi48EEENS7_ILi96EEEEEELi96ENS_10bfloat16_tEfNS_4arch4Sm80ELb0ELb1ELb1ELb1ELb1ELb1ELb1ELb0EEENS1_21CollectiveEpilogueFwdINS6_IJS8_SA_S9_EEENS6_IJNS7_ILi1EEESI_SI_EEESC_SE_Li128ELb1ELb1ELb0ELb0EEENS1_19SingleTileSchedulerILb1ELb0ELb1ELi128EEEEEEEEEvNT_6ParamsE,"aw",@nobits
	.sectionflags	@""
	.align	16


//--------------------- .nv.shared._ZN7cutlass13device_kernelIN5flash19enable_sm80_to_sm89INS1_16FlashAttnFwdSm80INS1_25CollectiveMainloopFwdSm80ILi4ELi1ELb0EN4cute5tupleIJNS5_1CILi128EEENS7_ILi64EEENS7_ILi96EEEEEELi96ENS_10bfloat16_tEfNS_4arch4Sm80ELb1ELb0ELb1ELb0ELb1ELb0ELb1ELb0EEENS1_21CollectiveEpilogueFwdINS6_IJS8_SA_S9_EEENS6_IJNS7_ILi1EEESI_SI_EEESC_SE_Li128ELb0ELb1ELb0ELb0EEENS1_30DynamicPersistentTileSchedulerILi128ELi128ELb0ELb1ELb0EEEEEEEEEvNT_6ParamsE --------------------------
	.section	.nv.shared._ZN7cutlass13device_kernelIN5flash19enable_sm80_to_sm89INS1_16FlashAttnFwdSm80INS1_25CollectiveMainloopFwdSm80ILi4ELi1ELb0EN4cute5tupleIJNS5_1CILi128EEENS7_ILi64EEENS7_ILi96EEEEEELi96ENS_10bfloat16_tEfNS_4arch4Sm80ELb1ELb0ELb1ELb0ELb1ELb0ELb1ELb0EEENS1_21CollectiveEpilogueFwdINS6_IJS8_SA_S9_EEENS6_IJNS7_ILi1EEESI_SI_EEESC_SE_Li128ELb0ELb1ELb0ELb0EEENS1_30DynamicPersistentTileSchedulerILi128ELi128ELb0ELb1ELb0EEEEEEEEEvNT_6ParamsE,"aw",@nobits
	.sectionflags	@""
	.align	16


//--------------------- .nv.shared._ZN7cutlass13device_kernelIN5flash19enable_sm80_to_sm89INS1_16FlashAttnFwdSm80INS1_25CollectiveMainloopFwdSm80ILi4ELi1ELb0EN4cute5tupleIJNS5_1CILi128EEENS7_ILi64EEENS7_ILi96EEEEEELi96ENS_10bfloat16_tEfNS_4arch4Sm80ELb1ELb0ELb1ELb1ELb1ELb0ELb1ELb0EEENS1_21CollectiveEpilogueFwdINS6_IJS8_SA_S9_EEENS6_IJNS7_ILi1EEESI_SI_EEESC_SE_Li128ELb1ELb1ELb0ELb0EEENS1_19SingleTileSchedulerILb1ELb0ELb1ELi128EEEEEEEEEvNT_6ParamsE --------------------------
	.section	.nv.shared._ZN7cutlass13device_kernelIN5flash19enable_sm80_to_sm89INS1_16FlashAttnFwdSm80INS1_25CollectiveMainloopFwdSm80ILi4ELi1ELb0EN4cute5tupleIJNS5_1CILi128EEENS7_ILi64EEENS7_ILi96EEEEEELi96ENS_10bfloat16_tEfNS_4arch4Sm80ELb1ELb0ELb1ELb1ELb1ELb0ELb1ELb0EEENS1_21CollectiveEpilogueFwdINS6_IJS8_SA_S9_EEENS6_IJNS7_ILi1EEESI_SI_EEESC_SE_Li128ELb1ELb1ELb0ELb0EEENS1_19SingleTileSchedulerILb1ELb0ELb1ELi128EEEEEEEEEvNT_6ParamsE,"aw",@nobits
	.sectionflags	@""
	.align	16


//--------------------- .nv.shared._ZN7cutlass13device_kernelIN5flash19enable_sm80_to_sm89INS1_16FlashAttnFwdSm80INS1_25CollectiveMainloopFwdSm80ILi4ELi1ELb0EN4cute5tupleIJNS5_1CILi128EEENS7_ILi64EEENS7_ILi96EEEEEELi96ENS_10bfloat16_tEfNS_4arch4Sm80ELb1ELb0ELb1ELb1ELb1ELb1ELb1ELb0EEENS1_21CollectiveEpilogueFwdINS6_IJS8_SA_S9_EEENS6_IJNS7_ILi1EEESI_SI_EEESC_SE_Li128ELb1ELb1ELb0ELb0EEENS1_19SingleTileSchedulerILb1ELb0ELb1ELi128EEEEEEEEEvNT_6ParamsE --------------------------
	.section	.nv.shared._ZN7cutlass13device_kernelIN5flash19enable_sm80_to_sm89INS1_16FlashAttnFwdSm80INS1_25CollectiveMainloopFwdSm80ILi4ELi1ELb0EN4cute5tupleIJNS5_1CILi128EEENS7_ILi64EEENS7_ILi96EEEEEELi96ENS_10bfloat16_tEfNS_4arch4Sm80ELb1ELb0ELb1ELb1ELb1ELb1ELb1ELb0EEENS1_21CollectiveEpilogueFwdINS6_IJS8_SA_S9_EEENS6_IJNS7_ILi1EEESI_SI_EEESC_SE_Li128ELb1ELb1ELb0ELb0EEENS1_19SingleTileSchedulerILb1ELb0ELb1ELi128EEEEEEEEEvNT_6ParamsE,"aw",@nobits
	.sectionflags	@""
	.align	16
